//
// Generated by NVIDIA NVVM Compiler
//
// Compiler Build ID: CL-36424714
// Cuda compilation tools, release 13.0, V13.0.88
// Based on NVVM 20.0.0
//

.version 9.0
.target sm_100
.address_size 64

	// .globl	_Z19gpuTemplateApplyXx0IdEvPT_S1_S1_iii

.visible .entry _Z19gpuTemplateApplyXx0IdEvPT_S1_S1_iii(
	.param .u64 .ptr .align 1 _Z19gpuTemplateApplyXx0IdEvPT_S1_S1_iii_param_0,
	.param .u64 .ptr .align 1 _Z19gpuTemplateApplyXx0IdEvPT_S1_S1_iii_param_1,
	.param .u64 .ptr .align 1 _Z19gpuTemplateApplyXx0IdEvPT_S1_S1_iii_param_2,
	.param .u32 _Z19gpuTemplateApplyXx0IdEvPT_S1_S1_iii_param_3,
	.param .u32 _Z19gpuTemplateApplyXx0IdEvPT_S1_S1_iii_param_4,
	.param .u32 _Z19gpuTemplateApplyXx0IdEvPT_S1_S1_iii_param_5
)
{
	.reg .pred 	%p<3>;
	.reg .b32 	%r<13>;
	.reg .b64 	%rd<12>;
	.reg .b64 	%fd<4>;

	ld.param.u64 	%rd4, [_Z19gpuTemplateApplyXx0IdEvPT_S1_S1_iii_param_0];
	ld.param.u64 	%rd5, [_Z19gpuTemplateApplyXx0IdEvPT_S1_S1_iii_param_1];
	ld.param.u64 	%rd6, [_Z19gpuTemplateApplyXx0IdEvPT_S1_S1_iii_param_2];
	ld.param.u32 	%r6, [_Z19gpuTemplateApplyXx0IdEvPT_S1_S1_iii_param_3];
	ld.param.u32 	%r7, [_Z19gpuTemplateApplyXx0IdEvPT_S1_S1_iii_param_4];
	mov.u32 	%r8, %tid.x;
	mov.u32 	%r9, %ctaid.x;
	mov.u32 	%r1, %ntid.x;
	mad.lo.s32 	%r12, %r9, %r1, %r8;
	setp.ge.s32 	%p1, %r12, %r6;
	@%p1 bra 	$L__BB0_3;
	mov.u32 	%r10, %nctaid.x;
	mul.lo.s32 	%r3, %r1, %r10;
	cvta.to.global.u64 	%rd1, %rd5;
	cvta.to.global.u64 	%rd2, %rd6;
	cvta.to.global.u64 	%rd3, %rd4;
$L__BB0_2:
	rem.s32 	%r11, %r12, %r7;
	mul.wide.s32 	%rd7, %r12, 8;
	add.s64 	%rd8, %rd1, %rd7;
	ld.global.f64 	%fd1, [%rd8];
	mul.wide.s32 	%rd9, %r11, 8;
	add.s64 	%rd10, %rd2, %rd9;
	ld.global.f64 	%fd2, [%rd10];
	mul.f64 	%fd3, %fd1, %fd2;
	add.s64 	%rd11, %rd3, %rd7;
	st.global.f64 	[%rd11], %fd3;
	add.s32 	%r12, %r12, %r3;
	setp.lt.s32 	%p2, %r12, %r6;
	@%p2 bra 	$L__BB0_2;
$L__BB0_3:
	ret;

}
	// .globl	_Z19gpuTemplateApplyXx0IfEvPT_S1_S1_iii
.visible .entry _Z19gpuTemplateApplyXx0IfEvPT_S1_S1_iii(
	.param .u64 .ptr .align 1 _Z19gpuTemplateApplyXx0IfEvPT_S1_S1_iii_param_0,
	.param .u64 .ptr .align 1 _Z19gpuTemplateApplyXx0IfEvPT_S1_S1_iii_param_1,
	.param .u64 .ptr .align 1 _Z19gpuTemplateApplyXx0IfEvPT_S1_S1_iii_param_2,
	.param .u32 _Z19gpuTemplateApplyXx0IfEvPT_S1_S1_iii_param_3,
	.param .u32 _Z19gpuTemplateApplyXx0IfEvPT_S1_S1_iii_param_4,
	.param .u32 _Z19gpuTemplateApplyXx0IfEvPT_S1_S1_iii_param_5
)
{
	.reg .pred 	%p<3>;
	.reg .b32 	%r<13>;
	.reg .b32 	%f<4>;
	.reg .b64 	%rd<12>;

	ld.param.u64 	%rd4, [_Z19gpuTemplateApplyXx0IfEvPT_S1_S1_iii_param_0];
	ld.param.u64 	%rd5, [_Z19gpuTemplateApplyXx0IfEvPT_S1_S1_iii_param_1];
	ld.param.u64 	%rd6, [_Z19gpuTemplateApplyXx0IfEvPT_S1_S1_iii_param_2];
	ld.param.u32 	%r6, [_Z19gpuTemplateApplyXx0IfEvPT_S1_S1_iii_param_3];
	ld.param.u32 	%r7, [_Z19gpuTemplateApplyXx0IfEvPT_S1_S1_iii_param_4];
	mov.u32 	%r8, %tid.x;
	mov.u32 	%r9, %ctaid.x;
	mov.u32 	%r1, %ntid.x;
	mad.lo.s32 	%r12, %r9, %r1, %r8;
	setp.ge.s32 	%p1, %r12, %r6;
	@%p1 bra 	$L__BB1_3;
	mov.u32 	%r10, %nctaid.x;
	mul.lo.s32 	%r3, %r1, %r10;
	cvta.to.global.u64 	%rd1, %rd5;
	cvta.to.global.u64 	%rd2, %rd6;
	cvta.to.global.u64 	%rd3, %rd4;
$L__BB1_2:
	rem.s32 	%r11, %r12, %r7;
	mul.wide.s32 	%rd7, %r12, 4;
	add.s64 	%rd8, %rd1, %rd7;
	ld.global.f32 	%f1, [%rd8];
	mul.wide.s32 	%rd9, %r11, 4;
	add.s64 	%rd10, %rd2, %rd9;
	ld.global.f32 	%f2, [%rd10];
	mul.f32 	%f3, %f1, %f2;
	add.s64 	%rd11, %rd3, %rd7;
	st.global.f32 	[%rd11], %f3;
	add.s32 	%r12, %r12, %r3;
	setp.lt.s32 	%p2, %r12, %r6;
	@%p2 bra 	$L__BB1_2;
$L__BB1_3:
	ret;

}
	// .globl	_Z19gpuTemplateApplyXx1IdEvPT_S1_S1_iii
.visible .entry _Z19gpuTemplateApplyXx1IdEvPT_S1_S1_iii(
	.param .u64 .ptr .align 1 _Z19gpuTemplateApplyXx1IdEvPT_S1_S1_iii_param_0,
	.param .u64 .ptr .align 1 _Z19gpuTemplateApplyXx1IdEvPT_S1_S1_iii_param_1,
	.param .u64 .ptr .align 1 _Z19gpuTemplateApplyXx1IdEvPT_S1_S1_iii_param_2,
	.param .u32 _Z19gpuTemplateApplyXx1IdEvPT_S1_S1_iii_param_3,
	.param .u32 _Z19gpuTemplateApplyXx1IdEvPT_S1_S1_iii_param_4,
	.param .u32 _Z19gpuTemplateApplyXx1IdEvPT_S1_S1_iii_param_5
)
{
	.reg .pred 	%p<14>;
	.reg .b32 	%r<44>;
	.reg .b64 	%rd<54>;
	.reg .b64 	%fd<104>;

	ld.param.u64 	%rd9, [_Z19gpuTemplateApplyXx1IdEvPT_S1_S1_iii_param_0];
	ld.param.u64 	%rd10, [_Z19gpuTemplateApplyXx1IdEvPT_S1_S1_iii_param_2];
	ld.param.u32 	%r23, [_Z19gpuTemplateApplyXx1IdEvPT_S1_S1_iii_param_3];
	ld.param.u32 	%r24, [_Z19gpuTemplateApplyXx1IdEvPT_S1_S1_iii_param_4];
	ld.param.u32 	%r25, [_Z19gpuTemplateApplyXx1IdEvPT_S1_S1_iii_param_5];
	cvta.to.global.u64 	%rd1, %rd10;
	cvta.to.global.u64 	%rd2, %rd9;
	mov.u32 	%r26, %tid.x;
	mov.u32 	%r27, %ctaid.x;
	mov.u32 	%r1, %ntid.x;
	mad.lo.s32 	%r37, %r27, %r1, %r26;
	setp.ge.s32 	%p1, %r37, %r23;
	@%p1 bra 	$L__BB2_18;
	setp.gt.s32 	%p2, %r25, 0;
	mov.u32 	%r28, %nctaid.x;
	mul.lo.s32 	%r3, %r1, %r28;
	@%p2 bra 	$L__BB2_2;
	bra.uni 	$L__BB2_17;
$L__BB2_2:
	and.b32  	%r4, %r25, 15;
	and.b32  	%r5, %r25, 7;
	and.b32  	%r6, %r25, 3;
	and.b32  	%r29, %r25, 2147483632;
	neg.s32 	%r7, %r29;
	mul.wide.s32 	%rd6, %r24, 8;
$L__BB2_3:
	ld.param.u64 	%rd53, [_Z19gpuTemplateApplyXx1IdEvPT_S1_S1_iii_param_1];
	setp.lt.u32 	%p4, %r25, 16;
	rem.s32 	%r9, %r37, %r24;
	mul.wide.s32 	%rd14, %r37, 8;
	add.s64 	%rd3, %rd2, %rd14;
	mov.b64 	%rd15, 0;
	st.global.u64 	[%rd3], %rd15;
	cvta.to.global.u64 	%rd16, %rd53;
	add.s64 	%rd4, %rd16, %rd14;
	mov.b32 	%r41, 0;
	mov.f64 	%fd101, 0d0000000000000000;
	@%p4 bra 	$L__BB2_6;
	mov.f64 	%fd101, 0d0000000000000000;
	mov.u32 	%r38, %r9;
	mov.u32 	%r39, %r7;
$L__BB2_5:
	.pragma "nounroll";
	and.b32  	%r41, %r25, 2147483632;
	ld.global.f64 	%fd12, [%rd4];
	mul.wide.s32 	%rd17, %r38, 8;
	add.s64 	%rd18, %rd1, %rd17;
	ld.global.f64 	%fd13, [%rd18];
	fma.rn.f64 	%fd14, %fd12, %fd13, %fd101;
	st.global.f64 	[%rd3], %fd14;
	ld.global.f64 	%fd15, [%rd4];
	mul.wide.s32 	%rd19, %r24, 8;
	add.s64 	%rd20, %rd18, %rd19;
	ld.global.f64 	%fd16, [%rd20];
	fma.rn.f64 	%fd17, %fd15, %fd16, %fd14;
	st.global.f64 	[%rd3], %fd17;
	ld.global.f64 	%fd18, [%rd4];
	add.s64 	%rd21, %rd20, %rd19;
	ld.global.f64 	%fd19, [%rd21];
	fma.rn.f64 	%fd20, %fd18, %fd19, %fd17;
	st.global.f64 	[%rd3], %fd20;
	ld.global.f64 	%fd21, [%rd4];
	add.s64 	%rd22, %rd21, %rd19;
	ld.global.f64 	%fd22, [%rd22];
	fma.rn.f64 	%fd23, %fd21, %fd22, %fd20;
	st.global.f64 	[%rd3], %fd23;
	ld.global.f64 	%fd24, [%rd4];
	add.s64 	%rd23, %rd22, %rd19;
	ld.global.f64 	%fd25, [%rd23];
	fma.rn.f64 	%fd26, %fd24, %fd25, %fd23;
	st.global.f64 	[%rd3], %fd26;
	ld.global.f64 	%fd27, [%rd4];
	add.s64 	%rd24, %rd23, %rd19;
	ld.global.f64 	%fd28, [%rd24];
	fma.rn.f64 	%fd29, %fd27, %fd28, %fd26;
	st.global.f64 	[%rd3], %fd29;
	ld.global.f64 	%fd30, [%rd4];
	add.s64 	%rd25, %rd24, %rd19;
	ld.global.f64 	%fd31, [%rd25];
	fma.rn.f64 	%fd32, %fd30, %fd31, %fd29;
	st.global.f64 	[%rd3], %fd32;
	ld.global.f64 	%fd33, [%rd4];
	add.s64 	%rd26, %rd25, %rd19;
	ld.global.f64 	%fd34, [%rd26];
	fma.rn.f64 	%fd35, %fd33, %fd34, %fd32;
	st.global.f64 	[%rd3], %fd35;
	ld.global.f64 	%fd36, [%rd4];
	add.s64 	%rd27, %rd26, %rd19;
	ld.global.f64 	%fd37, [%rd27];
	fma.rn.f64 	%fd38, %fd36, %fd37, %fd35;
	st.global.f64 	[%rd3], %fd38;
	ld.global.f64 	%fd39, [%rd4];
	add.s64 	%rd28, %rd27, %rd19;
	ld.global.f64 	%fd40, [%rd28];
	fma.rn.f64 	%fd41, %fd39, %fd40, %fd38;
	st.global.f64 	[%rd3], %fd41;
	ld.global.f64 	%fd42, [%rd4];
	add.s64 	%rd29, %rd28, %rd19;
	ld.global.f64 	%fd43, [%rd29];
	fma.rn.f64 	%fd44, %fd42, %fd43, %fd41;
	st.global.f64 	[%rd3], %fd44;
	ld.global.f64 	%fd45, [%rd4];
	add.s64 	%rd30, %rd29, %rd19;
	ld.global.f64 	%fd46, [%rd30];
	fma.rn.f64 	%fd47, %fd45, %fd46, %fd44;
	st.global.f64 	[%rd3], %fd47;
	ld.global.f64 	%fd48, [%rd4];
	add.s64 	%rd31, %rd30, %rd19;
	ld.global.f64 	%fd49, [%rd31];
	fma.rn.f64 	%fd50, %fd48, %fd49, %fd47;
	st.global.f64 	[%rd3], %fd50;
	ld.global.f64 	%fd51, [%rd4];
	add.s64 	%rd32, %rd31, %rd19;
	ld.global.f64 	%fd52, [%rd32];
	fma.rn.f64 	%fd53, %fd51, %fd52, %fd50;
	st.global.f64 	[%rd3], %fd53;
	ld.global.f64 	%fd54, [%rd4];
	add.s64 	%rd33, %rd32, %rd19;
	ld.global.f64 	%fd55, [%rd33];
	fma.rn.f64 	%fd56, %fd54, %fd55, %fd53;
	st.global.f64 	[%rd3], %fd56;
	ld.global.f64 	%fd57, [%rd4];
	add.s64 	%rd34, %rd33, %rd19;
	ld.global.f64 	%fd58, [%rd34];
	fma.rn.f64 	%fd101, %fd57, %fd58, %fd56;
	st.global.f64 	[%rd3], %fd101;
	add.s32 	%r39, %r39, 16;
	shl.b32 	%r31, %r24, 4;
	add.s32 	%r38, %r38, %r31;
	setp.ne.s32 	%p5, %r39, 0;
	@%p5 bra 	$L__BB2_5;
$L__BB2_6:
	setp.eq.s32 	%p6, %r4, 0;
	@%p6 bra 	$L__BB2_16;
	add.s32 	%r32, %r4, -1;
	setp.lt.u32 	%p7, %r32, 7;
	@%p7 bra 	$L__BB2_9;
	ld.global.f64 	%fd59, [%rd4];
	mad.lo.s32 	%r33, %r41, %r24, %r9;
	mul.wide.s32 	%rd35, %r33, 8;
	add.s64 	%rd36, %rd1, %rd35;
	ld.global.f64 	%fd60, [%rd36];
	fma.rn.f64 	%fd61, %fd59, %fd60, %fd101;
	st.global.f64 	[%rd3], %fd61;
	ld.global.f64 	%fd62, [%rd4];
	mul.wide.s32 	%rd37, %r24, 8;
	add.s64 	%rd38, %rd36, %rd37;
	ld.global.f64 	%fd63, [%rd38];
	fma.rn.f64 	%fd64, %fd62, %fd63, %fd61;
	st.global.f64 	[%rd3], %fd64;
	ld.global.f64 	%fd65, [%rd4];
	add.s64 	%rd39, %rd38, %rd37;
	ld.global.f64 	%fd66, [%rd39];
	fma.rn.f64 	%fd67, %fd65, %fd66, %fd64;
	st.global.f64 	[%rd3], %fd67;
	ld.global.f64 	%fd68, [%rd4];
	add.s64 	%rd40, %rd39, %rd37;
	ld.global.f64 	%fd69, [%rd40];
	fma.rn.f64 	%fd70, %fd68, %fd69, %fd67;
	st.global.f64 	[%rd3], %fd70;
	ld.global.f64 	%fd71, [%rd4];
	add.s64 	%rd41, %rd40, %rd37;
	ld.global.f64 	%fd72, [%rd41];
	fma.rn.f64 	%fd73, %fd71, %fd72, %fd70;
	st.global.f64 	[%rd3], %fd73;
	ld.global.f64 	%fd74, [%rd4];
	add.s64 	%rd42, %rd41, %rd37;
	ld.global.f64 	%fd75, [%rd42];
	fma.rn.f64 	%fd76, %fd74, %fd75, %fd73;
	st.global.f64 	[%rd3], %fd76;
	ld.global.f64 	%fd77, [%rd4];
	add.s64 	%rd43, %rd42, %rd37;
	ld.global.f64 	%fd78, [%rd43];
	fma.rn.f64 	%fd79, %fd77, %fd78, %fd76;
	st.global.f64 	[%rd3], %fd79;
	ld.global.f64 	%fd80, [%rd4];
	add.s64 	%rd44, %rd43, %rd37;
	ld.global.f64 	%fd81, [%rd44];
	fma.rn.f64 	%fd101, %fd80, %fd81, %fd79;
	st.global.f64 	[%rd3], %fd101;
	add.s32 	%r41, %r41, 8;
$L__BB2_9:
	setp.eq.s32 	%p8, %r5, 0;
	@%p8 bra 	$L__BB2_16;
	add.s32 	%r34, %r5, -1;
	setp.lt.u32 	%p9, %r34, 3;
	@%p9 bra 	$L__BB2_12;
	ld.global.f64 	%fd82, [%rd4];
	mad.lo.s32 	%r35, %r41, %r24, %r9;
	mul.wide.s32 	%rd45, %r35, 8;
	add.s64 	%rd46, %rd1, %rd45;
	ld.global.f64 	%fd83, [%rd46];
	fma.rn.f64 	%fd84, %fd82, %fd83, %fd101;
	st.global.f64 	[%rd3], %fd84;
	ld.global.f64 	%fd85, [%rd4];
	mul.wide.s32 	%rd47, %r24, 8;
	add.s64 	%rd48, %rd46, %rd47;
	ld.global.f64 	%fd86, [%rd48];
	fma.rn.f64 	%fd87, %fd85, %fd86, %fd84;
	st.global.f64 	[%rd3], %fd87;
	ld.global.f64 	%fd88, [%rd4];
	add.s64 	%rd49, %rd48, %rd47;
	ld.global.f64 	%fd89, [%rd49];
	fma.rn.f64 	%fd90, %fd88, %fd89, %fd87;
	st.global.f64 	[%rd3], %fd90;
	ld.global.f64 	%fd91, [%rd4];
	add.s64 	%rd50, %rd49, %rd47;
	ld.global.f64 	%fd92, [%rd50];
	fma.rn.f64 	%fd101, %fd91, %fd92, %fd90;
	st.global.f64 	[%rd3], %fd101;
	add.s32 	%r41, %r41, 4;
$L__BB2_12:
	setp.eq.s32 	%p10, %r6, 0;
	@%p10 bra 	$L__BB2_16;
	setp.eq.s32 	%p11, %r6, 1;
	ld.global.f64 	%fd93, [%rd4];
	mad.lo.s32 	%r36, %r41, %r24, %r9;
	mul.wide.s32 	%rd51, %r36, 8;
	add.s64 	%rd5, %rd1, %rd51;
	ld.global.f64 	%fd94, [%rd5];
	fma.rn.f64 	%fd8, %fd93, %fd94, %fd101;
	st.global.f64 	[%rd3], %fd8;
	@%p11 bra 	$L__BB2_16;
	setp.eq.s32 	%p12, %r6, 2;
	ld.global.f64 	%fd95, [%rd4];
	add.s64 	%rd7, %rd5, %rd6;
	ld.global.f64 	%fd96, [%rd7];
	fma.rn.f64 	%fd9, %fd95, %fd96, %fd8;
	st.global.f64 	[%rd3], %fd9;
	@%p12 bra 	$L__BB2_16;
	ld.global.f64 	%fd97, [%rd4];
	add.s64 	%rd52, %rd7, %rd6;
	ld.global.f64 	%fd98, [%rd52];
	fma.rn.f64 	%fd99, %fd97, %fd98, %fd9;
	st.global.f64 	[%rd3], %fd99;
$L__BB2_16:
	add.s32 	%r37, %r37, %r3;
	setp.lt.s32 	%p13, %r37, %r23;
	@%p13 bra 	$L__BB2_3;
	bra.uni 	$L__BB2_18;
$L__BB2_17:
	mul.wide.s32 	%rd11, %r37, 8;
	add.s64 	%rd12, %rd2, %rd11;
	mov.b64 	%rd13, 0;
	st.global.u64 	[%rd12], %rd13;
	add.s32 	%r37, %r37, %r3;
	setp.lt.s32 	%p3, %r37, %r23;
	@%p3 bra 	$L__BB2_17;
$L__BB2_18:
	ret;

}
	// .globl	_Z19gpuTemplateApplyXx1IfEvPT_S1_S1_iii
.visible .entry _Z19gpuTemplateApplyXx1IfEvPT_S1_S1_iii(
	.param .u64 .ptr .align 1 _Z19gpuTemplateApplyXx1IfEvPT_S1_S1_iii_param_0,
	.param .u64 .ptr .align 1 _Z19gpuTemplateApplyXx1IfEvPT_S1_S1_iii_param_1,
	.param .u64 .ptr .align 1 _Z19gpuTemplateApplyXx1IfEvPT_S1_S1_iii_param_2,
	.param .u32 _Z19gpuTemplateApplyXx1IfEvPT_S1_S1_iii_param_3,
	.param .u32 _Z19gpuTemplateApplyXx1IfEvPT_S1_S1_iii_param_4,
	.param .u32 _Z19gpuTemplateApplyXx1IfEvPT_S1_S1_iii_param_5
)
{
	.reg .pred 	%p<14>;
	.reg .b32 	%r<44>;
	.reg .b32 	%f<104>;
	.reg .b64 	%rd<51>;

	ld.param.u64 	%rd10, [_Z19gpuTemplateApplyXx1IfEvPT_S1_S1_iii_param_0];
	ld.param.u64 	%rd9, [_Z19gpuTemplateApplyXx1IfEvPT_S1_S1_iii_param_1];
	ld.param.u64 	%rd11, [_Z19gpuTemplateApplyXx1IfEvPT_S1_S1_iii_param_2];
	ld.param.u32 	%r24, [_Z19gpuTemplateApplyXx1IfEvPT_S1_S1_iii_param_3];
	ld.param.u32 	%r25, [_Z19gpuTemplateApplyXx1IfEvPT_S1_S1_iii_param_4];
	ld.param.u32 	%r26, [_Z19gpuTemplateApplyXx1IfEvPT_S1_S1_iii_param_5];
	cvta.to.global.u64 	%rd1, %rd11;
	cvta.to.global.u64 	%rd2, %rd10;
	mov.u32 	%r27, %tid.x;
	mov.u32 	%r28, %ctaid.x;
	mov.u32 	%r1, %ntid.x;
	mad.lo.s32 	%r37, %r28, %r1, %r27;
	setp.ge.s32 	%p1, %r37, %r24;
	@%p1 bra 	$L__BB3_18;
	setp.gt.s32 	%p2, %r26, 0;
	mov.u32 	%r29, %nctaid.x;
	mul.lo.s32 	%r3, %r1, %r29;
	@%p2 bra 	$L__BB3_2;
	bra.uni 	$L__BB3_17;
$L__BB3_2:
	and.b32  	%r4, %r26, 15;
	and.b32  	%r5, %r26, 7;
	and.b32  	%r6, %r26, 2147483632;
	and.b32  	%r7, %r26, 3;
	neg.s32 	%r8, %r6;
	shl.b32 	%r9, %r25, 4;
	cvta.to.global.u64 	%rd3, %rd9;
	mul.wide.s32 	%rd7, %r25, 4;
$L__BB3_3:
	setp.lt.u32 	%p4, %r26, 16;
	rem.s32 	%r11, %r37, %r25;
	mul.wide.s32 	%rd14, %r37, 4;
	add.s64 	%rd4, %rd2, %rd14;
	mov.b32 	%r41, 0;
	st.global.u32 	[%rd4], %r41;
	add.s64 	%rd5, %rd3, %rd14;
	mov.f32 	%f101, 0f00000000;
	@%p4 bra 	$L__BB3_6;
	mov.f32 	%f101, 0f00000000;
	mov.u32 	%r38, %r11;
	mov.u32 	%r39, %r8;
$L__BB3_5:
	.pragma "nounroll";
	ld.global.f32 	%f12, [%rd5];
	mul.wide.s32 	%rd15, %r38, 4;
	add.s64 	%rd16, %rd1, %rd15;
	ld.global.f32 	%f13, [%rd16];
	fma.rn.f32 	%f14, %f12, %f13, %f101;
	st.global.f32 	[%rd4], %f14;
	ld.global.f32 	%f15, [%rd5];
	mul.wide.s32 	%rd17, %r25, 4;
	add.s64 	%rd18, %rd16, %rd17;
	ld.global.f32 	%f16, [%rd18];
	fma.rn.f32 	%f17, %f15, %f16, %f14;
	st.global.f32 	[%rd4], %f17;
	ld.global.f32 	%f18, [%rd5];
	add.s64 	%rd19, %rd18, %rd17;
	ld.global.f32 	%f19, [%rd19];
	fma.rn.f32 	%f20, %f18, %f19, %f17;
	st.global.f32 	[%rd4], %f20;
	ld.global.f32 	%f21, [%rd5];
	add.s64 	%rd20, %rd19, %rd17;
	ld.global.f32 	%f22, [%rd20];
	fma.rn.f32 	%f23, %f21, %f22, %f20;
	st.global.f32 	[%rd4], %f23;
	ld.global.f32 	%f24, [%rd5];
	add.s64 	%rd21, %rd20, %rd17;
	ld.global.f32 	%f25, [%rd21];
	fma.rn.f32 	%f26, %f24, %f25, %f23;
	st.global.f32 	[%rd4], %f26;
	ld.global.f32 	%f27, [%rd5];
	add.s64 	%rd22, %rd21, %rd17;
	ld.global.f32 	%f28, [%rd22];
	fma.rn.f32 	%f29, %f27, %f28, %f26;
	st.global.f32 	[%rd4], %f29;
	ld.global.f32 	%f30, [%rd5];
	add.s64 	%rd23, %rd22, %rd17;
	ld.global.f32 	%f31, [%rd23];
	fma.rn.f32 	%f32, %f30, %f31, %f29;
	st.global.f32 	[%rd4], %f32;
	ld.global.f32 	%f33, [%rd5];
	add.s64 	%rd24, %rd23, %rd17;
	ld.global.f32 	%f34, [%rd24];
	fma.rn.f32 	%f35, %f33, %f34, %f32;
	st.global.f32 	[%rd4], %f35;
	ld.global.f32 	%f36, [%rd5];
	add.s64 	%rd25, %rd24, %rd17;
	ld.global.f32 	%f37, [%rd25];
	fma.rn.f32 	%f38, %f36, %f37, %f35;
	st.global.f32 	[%rd4], %f38;
	ld.global.f32 	%f39, [%rd5];
	add.s64 	%rd26, %rd25, %rd17;
	ld.global.f32 	%f40, [%rd26];
	fma.rn.f32 	%f41, %f39, %f40, %f38;
	st.global.f32 	[%rd4], %f41;
	ld.global.f32 	%f42, [%rd5];
	add.s64 	%rd27, %rd26, %rd17;
	ld.global.f32 	%f43, [%rd27];
	fma.rn.f32 	%f44, %f42, %f43, %f41;
	st.global.f32 	[%rd4], %f44;
	ld.global.f32 	%f45, [%rd5];
	add.s64 	%rd28, %rd27, %rd17;
	ld.global.f32 	%f46, [%rd28];
	fma.rn.f32 	%f47, %f45, %f46, %f44;
	st.global.f32 	[%rd4], %f47;
	ld.global.f32 	%f48, [%rd5];
	add.s64 	%rd29, %rd28, %rd17;
	ld.global.f32 	%f49, [%rd29];
	fma.rn.f32 	%f50, %f48, %f49, %f47;
	st.global.f32 	[%rd4], %f50;
	ld.global.f32 	%f51, [%rd5];
	add.s64 	%rd30, %rd29, %rd17;
	ld.global.f32 	%f52, [%rd30];
	fma.rn.f32 	%f53, %f51, %f52, %f50;
	st.global.f32 	[%rd4], %f53;
	ld.global.f32 	%f54, [%rd5];
	add.s64 	%rd31, %rd30, %rd17;
	ld.global.f32 	%f55, [%rd31];
	fma.rn.f32 	%f56, %f54, %f55, %f53;
	st.global.f32 	[%rd4], %f56;
	ld.global.f32 	%f57, [%rd5];
	add.s64 	%rd32, %rd31, %rd17;
	ld.global.f32 	%f58, [%rd32];
	fma.rn.f32 	%f101, %f57, %f58, %f56;
	st.global.f32 	[%rd4], %f101;
	add.s32 	%r39, %r39, 16;
	add.s32 	%r38, %r38, %r9;
	setp.ne.s32 	%p5, %r39, 0;
	mov.u32 	%r41, %r6;
	@%p5 bra 	$L__BB3_5;
$L__BB3_6:
	setp.eq.s32 	%p6, %r4, 0;
	@%p6 bra 	$L__BB3_16;
	add.s32 	%r32, %r4, -1;
	setp.lt.u32 	%p7, %r32, 7;
	@%p7 bra 	$L__BB3_9;
	ld.global.f32 	%f59, [%rd5];
	mad.lo.s32 	%r33, %r41, %r25, %r11;
	mul.wide.s32 	%rd33, %r33, 4;
	add.s64 	%rd34, %rd1, %rd33;
	ld.global.f32 	%f60, [%rd34];
	fma.rn.f32 	%f61, %f59, %f60, %f101;
	st.global.f32 	[%rd4], %f61;
	ld.global.f32 	%f62, [%rd5];
	mul.wide.s32 	%rd35, %r25, 4;
	add.s64 	%rd36, %rd34, %rd35;
	ld.global.f32 	%f63, [%rd36];
	fma.rn.f32 	%f64, %f62, %f63, %f61;
	st.global.f32 	[%rd4], %f64;
	ld.global.f32 	%f65, [%rd5];
	add.s64 	%rd37, %rd36, %rd35;
	ld.global.f32 	%f66, [%rd37];
	fma.rn.f32 	%f67, %f65, %f66, %f64;
	st.global.f32 	[%rd4], %f67;
	ld.global.f32 	%f68, [%rd5];
	add.s64 	%rd38, %rd37, %rd35;
	ld.global.f32 	%f69, [%rd38];
	fma.rn.f32 	%f70, %f68, %f69, %f67;
	st.global.f32 	[%rd4], %f70;
	ld.global.f32 	%f71, [%rd5];
	add.s64 	%rd39, %rd38, %rd35;
	ld.global.f32 	%f72, [%rd39];
	fma.rn.f32 	%f73, %f71, %f72, %f70;
	st.global.f32 	[%rd4], %f73;
	ld.global.f32 	%f74, [%rd5];
	add.s64 	%rd40, %rd39, %rd35;
	ld.global.f32 	%f75, [%rd40];
	fma.rn.f32 	%f76, %f74, %f75, %f73;
	st.global.f32 	[%rd4], %f76;
	ld.global.f32 	%f77, [%rd5];
	add.s64 	%rd41, %rd40, %rd35;
	ld.global.f32 	%f78, [%rd41];
	fma.rn.f32 	%f79, %f77, %f78, %f76;
	st.global.f32 	[%rd4], %f79;
	ld.global.f32 	%f80, [%rd5];
	add.s64 	%rd42, %rd41, %rd35;
	ld.global.f32 	%f81, [%rd42];
	fma.rn.f32 	%f101, %f80, %f81, %f79;
	st.global.f32 	[%rd4], %f101;
	add.s32 	%r41, %r41, 8;
$L__BB3_9:
	setp.eq.s32 	%p8, %r5, 0;
	@%p8 bra 	$L__BB3_16;
	add.s32 	%r34, %r5, -1;
	setp.lt.u32 	%p9, %r34, 3;
	@%p9 bra 	$L__BB3_12;
	ld.global.f32 	%f82, [%rd5];
	mad.lo.s32 	%r35, %r41, %r25, %r11;
	mul.wide.s32 	%rd43, %r35, 4;
	add.s64 	%rd44, %rd1, %rd43;
	ld.global.f32 	%f83, [%rd44];
	fma.rn.f32 	%f84, %f82, %f83, %f101;
	st.global.f32 	[%rd4], %f84;
	ld.global.f32 	%f85, [%rd5];
	mul.wide.s32 	%rd45, %r25, 4;
	add.s64 	%rd46, %rd44, %rd45;
	ld.global.f32 	%f86, [%rd46];
	fma.rn.f32 	%f87, %f85, %f86, %f84;
	st.global.f32 	[%rd4], %f87;
	ld.global.f32 	%f88, [%rd5];
	add.s64 	%rd47, %rd46, %rd45;
	ld.global.f32 	%f89, [%rd47];
	fma.rn.f32 	%f90, %f88, %f89, %f87;
	st.global.f32 	[%rd4], %f90;
	ld.global.f32 	%f91, [%rd5];
	add.s64 	%rd48, %rd47, %rd45;
	ld.global.f32 	%f92, [%rd48];
	fma.rn.f32 	%f101, %f91, %f92, %f90;
	st.global.f32 	[%rd4], %f101;
	add.s32 	%r41, %r41, 4;
$L__BB3_12:
	setp.eq.s32 	%p10, %r7, 0;
	@%p10 bra 	$L__BB3_16;
	setp.eq.s32 	%p11, %r7, 1;
	ld.global.f32 	%f93, [%rd5];
	mad.lo.s32 	%r36, %r41, %r25, %r11;
	mul.wide.s32 	%rd49, %r36, 4;
	add.s64 	%rd6, %rd1, %rd49;
	ld.global.f32 	%f94, [%rd6];
	fma.rn.f32 	%f8, %f93, %f94, %f101;
	st.global.f32 	[%rd4], %f8;
	@%p11 bra 	$L__BB3_16;
	setp.eq.s32 	%p12, %r7, 2;
	ld.global.f32 	%f95, [%rd5];
	add.s64 	%rd8, %rd6, %rd7;
	ld.global.f32 	%f96, [%rd8];
	fma.rn.f32 	%f9, %f95, %f96, %f8;
	st.global.f32 	[%rd4], %f9;
	@%p12 bra 	$L__BB3_16;
	ld.global.f32 	%f97, [%rd5];
	add.s64 	%rd50, %rd8, %rd7;
	ld.global.f32 	%f98, [%rd50];
	fma.rn.f32 	%f99, %f97, %f98, %f9;
	st.global.f32 	[%rd4], %f99;
$L__BB3_16:
	add.s32 	%r37, %r37, %r3;
	setp.lt.s32 	%p13, %r37, %r24;
	@%p13 bra 	$L__BB3_3;
	bra.uni 	$L__BB3_18;
$L__BB3_17:
	mul.wide.s32 	%rd12, %r37, 4;
	add.s64 	%rd13, %rd2, %rd12;
	mov.b32 	%r30, 0;
	st.global.u32 	[%rd13], %r30;
	add.s32 	%r37, %r37, %r3;
	setp.lt.s32 	%p3, %r37, %r24;
	@%p3 bra 	$L__BB3_17;
$L__BB3_18:
	ret;

}
	// .globl	_Z19gpuTemplateApplyXx2IdEvPT_S1_S1_iiii
.visible .entry _Z19gpuTemplateApplyXx2IdEvPT_S1_S1_iiii(
	.param .u64 .ptr .align 1 _Z19gpuTemplateApplyXx2IdEvPT_S1_S1_iiii_param_0,
	.param .u64 .ptr .align 1 _Z19gpuTemplateApplyXx2IdEvPT_S1_S1_iiii_param_1,
	.param .u64 .ptr .align 1 _Z19gpuTemplateApplyXx2IdEvPT_S1_S1_iiii_param_2,
	.param .u32 _Z19gpuTemplateApplyXx2IdEvPT_S1_S1_iiii_param_3,
	.param .u32 _Z19gpuTemplateApplyXx2IdEvPT_S1_S1_iiii_param_4,
	.param .u32 _Z19gpuTemplateApplyXx2IdEvPT_S1_S1_iiii_param_5,
	.param .u32 _Z19gpuTemplateApplyXx2IdEvPT_S1_S1_iiii_param_6
)
{
	.reg .pred 	%p<13>;
	.reg .b32 	%r<50>;
	.reg .b64 	%rd<59>;
	.reg .b64 	%fd<56>;

	ld.param.u64 	%rd5, [_Z19gpuTemplateApplyXx2IdEvPT_S1_S1_iiii_param_0];
	ld.param.u64 	%rd6, [_Z19gpuTemplateApplyXx2IdEvPT_S1_S1_iiii_param_1];
	ld.param.u64 	%rd7, [_Z19gpuTemplateApplyXx2IdEvPT_S1_S1_iiii_param_2];
	ld.param.u32 	%r23, [_Z19gpuTemplateApplyXx2IdEvPT_S1_S1_iiii_param_3];
	ld.param.u32 	%r24, [_Z19gpuTemplateApplyXx2IdEvPT_S1_S1_iiii_param_4];
	ld.param.u32 	%r25, [_Z19gpuTemplateApplyXx2IdEvPT_S1_S1_iiii_param_5];
	cvta.to.global.u64 	%rd1, %rd7;
	cvta.to.global.u64 	%rd2, %rd6;
	cvta.to.global.u64 	%rd3, %rd5;
	mov.u32 	%r26, %tid.x;
	mov.u32 	%r27, %ctaid.x;
	mov.u32 	%r1, %ntid.x;
	mad.lo.s32 	%r42, %r27, %r1, %r26;
	setp.ge.s32 	%p1, %r42, %r23;
	@%p1 bra 	$L__BB4_16;
	setp.gt.s32 	%p2, %r25, 0;
	mov.u32 	%r28, %nctaid.x;
	mul.lo.s32 	%r3, %r1, %r28;
	@%p2 bra 	$L__BB4_2;
	bra.uni 	$L__BB4_15;
$L__BB4_2:
	and.b32  	%r4, %r25, 7;
	mul.wide.s32 	%rd50, %r23, 8;
	mul.wide.s32 	%rd52, %r24, 8;
$L__BB4_3:
	ld.param.u64 	%rd58, [_Z19gpuTemplateApplyXx2IdEvPT_S1_S1_iiii_param_0];
	setp.lt.u32 	%p4, %r25, 8;
	rem.s32 	%r6, %r42, %r24;
	cvta.to.global.u64 	%rd11, %rd58;
	mul.wide.s32 	%rd12, %r42, 8;
	add.s64 	%rd4, %rd11, %rd12;
	mov.b64 	%rd13, 0;
	st.global.u64 	[%rd4], %rd13;
	mov.b32 	%r47, 0;
	mov.f64 	%fd53, 0d0000000000000000;
	@%p4 bra 	$L__BB4_6;
	and.b32  	%r30, %r25, 2147483640;
	neg.s32 	%r45, %r30;
	mov.f64 	%fd53, 0d0000000000000000;
	mov.u32 	%r43, %r42;
	mov.u32 	%r44, %r6;
$L__BB4_5:
	.pragma "nounroll";
	and.b32  	%r47, %r25, 2147483640;
	mul.wide.s32 	%rd14, %r43, 8;
	add.s64 	%rd15, %rd2, %rd14;
	ld.global.f64 	%fd10, [%rd15];
	mul.wide.s32 	%rd16, %r44, 8;
	add.s64 	%rd17, %rd1, %rd16;
	ld.global.f64 	%fd11, [%rd17];
	fma.rn.f64 	%fd12, %fd10, %fd11, %fd53;
	st.global.f64 	[%rd4], %fd12;
	mul.wide.s32 	%rd18, %r23, 8;
	add.s64 	%rd19, %rd15, %rd18;
	ld.global.f64 	%fd13, [%rd19];
	mul.wide.s32 	%rd20, %r24, 8;
	add.s64 	%rd21, %rd17, %rd20;
	ld.global.f64 	%fd14, [%rd21];
	fma.rn.f64 	%fd15, %fd13, %fd14, %fd12;
	st.global.f64 	[%rd4], %fd15;
	add.s64 	%rd22, %rd19, %rd18;
	ld.global.f64 	%fd16, [%rd22];
	add.s64 	%rd23, %rd21, %rd20;
	ld.global.f64 	%fd17, [%rd23];
	fma.rn.f64 	%fd18, %fd16, %fd17, %fd15;
	st.global.f64 	[%rd4], %fd18;
	add.s64 	%rd24, %rd22, %rd18;
	ld.global.f64 	%fd19, [%rd24];
	add.s64 	%rd25, %rd23, %rd20;
	ld.global.f64 	%fd20, [%rd25];
	fma.rn.f64 	%fd21, %fd19, %fd20, %fd18;
	st.global.f64 	[%rd4], %fd21;
	add.s64 	%rd26, %rd24, %rd18;
	ld.global.f64 	%fd22, [%rd26];
	add.s64 	%rd27, %rd25, %rd20;
	ld.global.f64 	%fd23, [%rd27];
	fma.rn.f64 	%fd24, %fd22, %fd23, %fd21;
	st.global.f64 	[%rd4], %fd24;
	add.s64 	%rd28, %rd26, %rd18;
	ld.global.f64 	%fd25, [%rd28];
	add.s64 	%rd29, %rd27, %rd20;
	ld.global.f64 	%fd26, [%rd29];
	fma.rn.f64 	%fd27, %fd25, %fd26, %fd24;
	st.global.f64 	[%rd4], %fd27;
	add.s64 	%rd30, %rd28, %rd18;
	ld.global.f64 	%fd28, [%rd30];
	add.s64 	%rd31, %rd29, %rd20;
	ld.global.f64 	%fd29, [%rd31];
	fma.rn.f64 	%fd30, %fd28, %fd29, %fd27;
	st.global.f64 	[%rd4], %fd30;
	add.s64 	%rd32, %rd30, %rd18;
	ld.global.f64 	%fd31, [%rd32];
	add.s64 	%rd33, %rd31, %rd20;
	ld.global.f64 	%fd32, [%rd33];
	fma.rn.f64 	%fd53, %fd31, %fd32, %fd30;
	st.global.f64 	[%rd4], %fd53;
	add.s32 	%r45, %r45, 8;
	shl.b32 	%r31, %r24, 3;
	add.s32 	%r44, %r44, %r31;
	shl.b32 	%r32, %r23, 3;
	add.s32 	%r43, %r43, %r32;
	setp.ne.s32 	%p5, %r45, 0;
	@%p5 bra 	$L__BB4_5;
$L__BB4_6:
	setp.eq.s32 	%p6, %r4, 0;
	@%p6 bra 	$L__BB4_14;
	add.s32 	%r33, %r4, -1;
	setp.lt.u32 	%p7, %r33, 3;
	@%p7 bra 	$L__BB4_9;
	mad.lo.s32 	%r34, %r47, %r23, %r42;
	mul.wide.s32 	%rd34, %r34, 8;
	add.s64 	%rd35, %rd2, %rd34;
	ld.global.f64 	%fd33, [%rd35];
	mad.lo.s32 	%r35, %r47, %r24, %r6;
	mul.wide.s32 	%rd36, %r35, 8;
	add.s64 	%rd37, %rd1, %rd36;
	ld.global.f64 	%fd34, [%rd37];
	fma.rn.f64 	%fd35, %fd33, %fd34, %fd53;
	st.global.f64 	[%rd4], %fd35;
	add.s64 	%rd39, %rd35, %rd50;
	ld.global.f64 	%fd36, [%rd39];
	add.s64 	%rd41, %rd37, %rd52;
	ld.global.f64 	%fd37, [%rd41];
	fma.rn.f64 	%fd38, %fd36, %fd37, %fd35;
	st.global.f64 	[%rd4], %fd38;
	add.s64 	%rd42, %rd39, %rd50;
	ld.global.f64 	%fd39, [%rd42];
	add.s64 	%rd43, %rd41, %rd52;
	ld.global.f64 	%fd40, [%rd43];
	fma.rn.f64 	%fd41, %fd39, %fd40, %fd38;
	st.global.f64 	[%rd4], %fd41;
	add.s64 	%rd44, %rd42, %rd50;
	ld.global.f64 	%fd42, [%rd44];
	add.s64 	%rd45, %rd43, %rd52;
	ld.global.f64 	%fd43, [%rd45];
	fma.rn.f64 	%fd53, %fd42, %fd43, %fd41;
	st.global.f64 	[%rd4], %fd53;
	add.s32 	%r47, %r47, 4;
$L__BB4_9:
	and.b32  	%r36, %r25, 3;
	setp.eq.s32 	%p8, %r36, 0;
	@%p8 bra 	$L__BB4_14;
	setp.eq.s32 	%p9, %r36, 1;
	@%p9 bra 	$L__BB4_12;
	mad.lo.s32 	%r37, %r47, %r23, %r42;
	mul.wide.s32 	%rd46, %r37, 8;
	add.s64 	%rd47, %rd2, %rd46;
	ld.global.f64 	%fd44, [%rd47];
	mad.lo.s32 	%r38, %r47, %r24, %r6;
	mul.wide.s32 	%rd48, %r38, 8;
	add.s64 	%rd49, %rd1, %rd48;
	ld.global.f64 	%fd45, [%rd49];
	fma.rn.f64 	%fd46, %fd44, %fd45, %fd53;
	st.global.f64 	[%rd4], %fd46;
	add.s64 	%rd51, %rd47, %rd50;
	ld.global.f64 	%fd47, [%rd51];
	add.s64 	%rd53, %rd49, %rd52;
	ld.global.f64 	%fd48, [%rd53];
	fma.rn.f64 	%fd53, %fd47, %fd48, %fd46;
	st.global.f64 	[%rd4], %fd53;
	add.s32 	%r47, %r47, 2;
$L__BB4_12:
	and.b32  	%r39, %r25, 1;
	setp.eq.b32 	%p10, %r39, 1;
	not.pred 	%p11, %p10;
	@%p11 bra 	$L__BB4_14;
	mad.lo.s32 	%r40, %r47, %r23, %r42;
	mul.wide.s32 	%rd54, %r40, 8;
	add.s64 	%rd55, %rd2, %rd54;
	ld.global.f64 	%fd49, [%rd55];
	mad.lo.s32 	%r41, %r47, %r24, %r6;
	mul.wide.s32 	%rd56, %r41, 8;
	add.s64 	%rd57, %rd1, %rd56;
	ld.global.f64 	%fd50, [%rd57];
	fma.rn.f64 	%fd51, %fd49, %fd50, %fd53;
	st.global.f64 	[%rd4], %fd51;
$L__BB4_14:
	add.s32 	%r42, %r42, %r3;
	setp.lt.s32 	%p12, %r42, %r23;
	@%p12 bra 	$L__BB4_3;
	bra.uni 	$L__BB4_16;
$L__BB4_15:
	mul.wide.s32 	%rd8, %r42, 8;
	add.s64 	%rd9, %rd3, %rd8;
	mov.b64 	%rd10, 0;
	st.global.u64 	[%rd9], %rd10;
	add.s32 	%r42, %r42, %r3;
	setp.lt.s32 	%p3, %r42, %r23;
	@%p3 bra 	$L__BB4_15;
$L__BB4_16:
	ret;

}
	// .globl	_Z19gpuTemplateApplyXx2IfEvPT_S1_S1_iiii
.visible .entry _Z19gpuTemplateApplyXx2IfEvPT_S1_S1_iiii(
	.param .u64 .ptr .align 1 _Z19gpuTemplateApplyXx2IfEvPT_S1_S1_iiii_param_0,
	.param .u64 .ptr .align 1 _Z19gpuTemplateApplyXx2IfEvPT_S1_S1_iiii_param_1,
	.param .u64 .ptr .align 1 _Z19gpuTemplateApplyXx2IfEvPT_S1_S1_iiii_param_2,
	.param .u32 _Z19gpuTemplateApplyXx2IfEvPT_S1_S1_iiii_param_3,
	.param .u32 _Z19gpuTemplateApplyXx2IfEvPT_S1_S1_iiii_param_4,
	.param .u32 _Z19gpuTemplateApplyXx2IfEvPT_S1_S1_iiii_param_5,
	.param .u32 _Z19gpuTemplateApplyXx2IfEvPT_S1_S1_iiii_param_6
)
{
	.reg .pred 	%p<13>;
	.reg .b32 	%r<50>;
	.reg .b32 	%f<56>;
	.reg .b64 	%rd<55>;

	ld.param.u64 	%rd5, [_Z19gpuTemplateApplyXx2IfEvPT_S1_S1_iiii_param_0];
	ld.param.u64 	%rd6, [_Z19gpuTemplateApplyXx2IfEvPT_S1_S1_iiii_param_1];
	ld.param.u64 	%rd7, [_Z19gpuTemplateApplyXx2IfEvPT_S1_S1_iiii_param_2];
	ld.param.u32 	%r23, [_Z19gpuTemplateApplyXx2IfEvPT_S1_S1_iiii_param_3];
	ld.param.u32 	%r24, [_Z19gpuTemplateApplyXx2IfEvPT_S1_S1_iiii_param_4];
	ld.param.u32 	%r25, [_Z19gpuTemplateApplyXx2IfEvPT_S1_S1_iiii_param_5];
	cvta.to.global.u64 	%rd1, %rd7;
	cvta.to.global.u64 	%rd2, %rd6;
	cvta.to.global.u64 	%rd3, %rd5;
	mov.u32 	%r26, %tid.x;
	mov.u32 	%r27, %ctaid.x;
	mov.u32 	%r1, %ntid.x;
	mad.lo.s32 	%r42, %r27, %r1, %r26;
	setp.ge.s32 	%p1, %r42, %r23;
	@%p1 bra 	$L__BB5_16;
	setp.gt.s32 	%p2, %r25, 0;
	mov.u32 	%r28, %nctaid.x;
	mul.lo.s32 	%r3, %r1, %r28;
	@%p2 bra 	$L__BB5_2;
	bra.uni 	$L__BB5_15;
$L__BB5_2:
	and.b32  	%r4, %r25, 7;
	and.b32  	%r5, %r25, 2147483640;
	neg.s32 	%r6, %r5;
	mul.wide.s32 	%rd47, %r23, 4;
	mul.wide.s32 	%rd49, %r24, 4;
$L__BB5_3:
	setp.lt.u32 	%p4, %r25, 8;
	rem.s32 	%r8, %r42, %r24;
	mul.wide.s32 	%rd10, %r42, 4;
	add.s64 	%rd4, %rd3, %rd10;
	mov.b32 	%r47, 0;
	st.global.u32 	[%rd4], %r47;
	mov.f32 	%f53, 0f00000000;
	@%p4 bra 	$L__BB5_6;
	mov.f32 	%f53, 0f00000000;
	mov.u32 	%r43, %r42;
	mov.u32 	%r44, %r8;
	mov.u32 	%r45, %r6;
$L__BB5_5:
	.pragma "nounroll";
	mul.wide.s32 	%rd11, %r43, 4;
	add.s64 	%rd12, %rd2, %rd11;
	ld.global.f32 	%f10, [%rd12];
	mul.wide.s32 	%rd13, %r44, 4;
	add.s64 	%rd14, %rd1, %rd13;
	ld.global.f32 	%f11, [%rd14];
	fma.rn.f32 	%f12, %f10, %f11, %f53;
	st.global.f32 	[%rd4], %f12;
	mul.wide.s32 	%rd15, %r23, 4;
	add.s64 	%rd16, %rd12, %rd15;
	ld.global.f32 	%f13, [%rd16];
	mul.wide.s32 	%rd17, %r24, 4;
	add.s64 	%rd18, %rd14, %rd17;
	ld.global.f32 	%f14, [%rd18];
	fma.rn.f32 	%f15, %f13, %f14, %f12;
	st.global.f32 	[%rd4], %f15;
	add.s64 	%rd19, %rd16, %rd15;
	ld.global.f32 	%f16, [%rd19];
	add.s64 	%rd20, %rd18, %rd17;
	ld.global.f32 	%f17, [%rd20];
	fma.rn.f32 	%f18, %f16, %f17, %f15;
	st.global.f32 	[%rd4], %f18;
	add.s64 	%rd21, %rd19, %rd15;
	ld.global.f32 	%f19, [%rd21];
	add.s64 	%rd22, %rd20, %rd17;
	ld.global.f32 	%f20, [%rd22];
	fma.rn.f32 	%f21, %f19, %f20, %f18;
	st.global.f32 	[%rd4], %f21;
	add.s64 	%rd23, %rd21, %rd15;
	ld.global.f32 	%f22, [%rd23];
	add.s64 	%rd24, %rd22, %rd17;
	ld.global.f32 	%f23, [%rd24];
	fma.rn.f32 	%f24, %f22, %f23, %f21;
	st.global.f32 	[%rd4], %f24;
	add.s64 	%rd25, %rd23, %rd15;
	ld.global.f32 	%f25, [%rd25];
	add.s64 	%rd26, %rd24, %rd17;
	ld.global.f32 	%f26, [%rd26];
	fma.rn.f32 	%f27, %f25, %f26, %f24;
	st.global.f32 	[%rd4], %f27;
	add.s64 	%rd27, %rd25, %rd15;
	ld.global.f32 	%f28, [%rd27];
	add.s64 	%rd28, %rd26, %rd17;
	ld.global.f32 	%f29, [%rd28];
	fma.rn.f32 	%f30, %f28, %f29, %f27;
	st.global.f32 	[%rd4], %f30;
	add.s64 	%rd29, %rd27, %rd15;
	ld.global.f32 	%f31, [%rd29];
	add.s64 	%rd30, %rd28, %rd17;
	ld.global.f32 	%f32, [%rd30];
	fma.rn.f32 	%f53, %f31, %f32, %f30;
	st.global.f32 	[%rd4], %f53;
	add.s32 	%r45, %r45, 8;
	shl.b32 	%r31, %r24, 3;
	add.s32 	%r44, %r44, %r31;
	shl.b32 	%r32, %r23, 3;
	add.s32 	%r43, %r43, %r32;
	setp.ne.s32 	%p5, %r45, 0;
	mov.u32 	%r47, %r5;
	@%p5 bra 	$L__BB5_5;
$L__BB5_6:
	setp.eq.s32 	%p6, %r4, 0;
	@%p6 bra 	$L__BB5_14;
	add.s32 	%r33, %r4, -1;
	setp.lt.u32 	%p7, %r33, 3;
	@%p7 bra 	$L__BB5_9;
	mad.lo.s32 	%r34, %r47, %r23, %r42;
	mul.wide.s32 	%rd31, %r34, 4;
	add.s64 	%rd32, %rd2, %rd31;
	ld.global.f32 	%f33, [%rd32];
	mad.lo.s32 	%r35, %r47, %r24, %r8;
	mul.wide.s32 	%rd33, %r35, 4;
	add.s64 	%rd34, %rd1, %rd33;
	ld.global.f32 	%f34, [%rd34];
	fma.rn.f32 	%f35, %f33, %f34, %f53;
	st.global.f32 	[%rd4], %f35;
	add.s64 	%rd36, %rd32, %rd47;
	ld.global.f32 	%f36, [%rd36];
	add.s64 	%rd38, %rd34, %rd49;
	ld.global.f32 	%f37, [%rd38];
	fma.rn.f32 	%f38, %f36, %f37, %f35;
	st.global.f32 	[%rd4], %f38;
	add.s64 	%rd39, %rd36, %rd47;
	ld.global.f32 	%f39, [%rd39];
	add.s64 	%rd40, %rd38, %rd49;
	ld.global.f32 	%f40, [%rd40];
	fma.rn.f32 	%f41, %f39, %f40, %f38;
	st.global.f32 	[%rd4], %f41;
	add.s64 	%rd41, %rd39, %rd47;
	ld.global.f32 	%f42, [%rd41];
	add.s64 	%rd42, %rd40, %rd49;
	ld.global.f32 	%f43, [%rd42];
	fma.rn.f32 	%f53, %f42, %f43, %f41;
	st.global.f32 	[%rd4], %f53;
	add.s32 	%r47, %r47, 4;
$L__BB5_9:
	and.b32  	%r36, %r25, 3;
	setp.eq.s32 	%p8, %r36, 0;
	@%p8 bra 	$L__BB5_14;
	setp.eq.s32 	%p9, %r36, 1;
	@%p9 bra 	$L__BB5_12;
	mad.lo.s32 	%r37, %r47, %r23, %r42;
	mul.wide.s32 	%rd43, %r37, 4;
	add.s64 	%rd44, %rd2, %rd43;
	ld.global.f32 	%f44, [%rd44];
	mad.lo.s32 	%r38, %r47, %r24, %r8;
	mul.wide.s32 	%rd45, %r38, 4;
	add.s64 	%rd46, %rd1, %rd45;
	ld.global.f32 	%f45, [%rd46];
	fma.rn.f32 	%f46, %f44, %f45, %f53;
	st.global.f32 	[%rd4], %f46;
	add.s64 	%rd48, %rd44, %rd47;
	ld.global.f32 	%f47, [%rd48];
	add.s64 	%rd50, %rd46, %rd49;
	ld.global.f32 	%f48, [%rd50];
	fma.rn.f32 	%f53, %f47, %f48, %f46;
	st.global.f32 	[%rd4], %f53;
	add.s32 	%r47, %r47, 2;
$L__BB5_12:
	and.b32  	%r39, %r25, 1;
	setp.eq.b32 	%p10, %r39, 1;
	not.pred 	%p11, %p10;
	@%p11 bra 	$L__BB5_14;
	mad.lo.s32 	%r40, %r47, %r23, %r42;
	mul.wide.s32 	%rd51, %r40, 4;
	add.s64 	%rd52, %rd2, %rd51;
	ld.global.f32 	%f49, [%rd52];
	mad.lo.s32 	%r41, %r47, %r24, %r8;
	mul.wide.s32 	%rd53, %r41, 4;
	add.s64 	%rd54, %rd1, %rd53;
	ld.global.f32 	%f50, [%rd54];
	fma.rn.f32 	%f51, %f49, %f50, %f53;
	st.global.f32 	[%rd4], %f51;
$L__BB5_14:
	add.s32 	%r42, %r42, %r3;
	setp.lt.s32 	%p12, %r42, %r23;
	@%p12 bra 	$L__BB5_3;
	bra.uni 	$L__BB5_16;
$L__BB5_15:
	mul.wide.s32 	%rd8, %r42, 4;
	add.s64 	%rd9, %rd3, %rd8;
	mov.b32 	%r29, 0;
	st.global.u32 	[%rd9], %r29;
	add.s32 	%r42, %r42, %r3;
	setp.lt.s32 	%p3, %r42, %r23;
	@%p3 bra 	$L__BB5_15;
$L__BB5_16:
	ret;

}
	// .globl	_Z19gpuTemplateApplyXx3IdEvPT_S1_S1_iiiiiiii
.visible .entry _Z19gpuTemplateApplyXx3IdEvPT_S1_S1_iiiiiiii(
	.param .u64 .ptr .align 1 _Z19gpuTemplateApplyXx3IdEvPT_S1_S1_iiiiiiii_param_0,
	.param .u64 .ptr .align 1 _Z19gpuTemplateApplyXx3IdEvPT_S1_S1_iiiiiiii_param_1,
	.param .u64 .ptr .align 1 _Z19gpuTemplateApplyXx3IdEvPT_S1_S1_iiiiiiii_param_2,
	.param .u32 _Z19gpuTemplateApplyXx3IdEvPT_S1_S1_iiiiiiii_param_3,
	.param .u32 _Z19gpuTemplateApplyXx3IdEvPT_S1_S1_iiiiiiii_param_4,
	.param .u32 _Z19gpuTemplateApplyXx3IdEvPT_S1_S1_iiiiiiii_param_5,
	.param .u32 _Z19gpuTemplateApplyXx3IdEvPT_S1_S1_iiiiiiii_param_6,
	.param .u32 _Z19gpuTemplateApplyXx3IdEvPT_S1_S1_iiiiiiii_param_7,
	.param .u32 _Z19gpuTemplateApplyXx3IdEvPT_S1_S1_iiiiiiii_param_8,
	.param .u32 _Z19gpuTemplateApplyXx3IdEvPT_S1_S1_iiiiiiii_param_9,
	.param .u32 _Z19gpuTemplateApplyXx3IdEvPT_S1_S1_iiiiiiii_param_10
)
{
	.reg .pred 	%p<13>;
	.reg .b32 	%r<73>;
	.reg .b64 	%rd<54>;
	.reg .b64 	%fd<46>;

	ld.param.u64 	%rd5, [_Z19gpuTemplateApplyXx3IdEvPT_S1_S1_iiiiiiii_param_0];
	ld.param.u64 	%rd6, [_Z19gpuTemplateApplyXx3IdEvPT_S1_S1_iiiiiiii_param_2];
	ld.param.u32 	%r29, [_Z19gpuTemplateApplyXx3IdEvPT_S1_S1_iiiiiiii_param_3];
	ld.param.u32 	%r30, [_Z19gpuTemplateApplyXx3IdEvPT_S1_S1_iiiiiiii_param_4];
	ld.param.u32 	%r31, [_Z19gpuTemplateApplyXx3IdEvPT_S1_S1_iiiiiiii_param_5];
	ld.param.u32 	%r32, [_Z19gpuTemplateApplyXx3IdEvPT_S1_S1_iiiiiiii_param_6];
	ld.param.u32 	%r33, [_Z19gpuTemplateApplyXx3IdEvPT_S1_S1_iiiiiiii_param_7];
	ld.param.u32 	%r35, [_Z19gpuTemplateApplyXx3IdEvPT_S1_S1_iiiiiiii_param_9];
	cvta.to.global.u64 	%rd1, %rd5;
	cvta.to.global.u64 	%rd2, %rd6;
	mov.u32 	%r37, %tid.x;
	mov.u32 	%r38, %ctaid.x;
	mov.u32 	%r39, %ntid.x;
	mad.lo.s32 	%r65, %r38, %r39, %r37;
	setp.ge.s32 	%p1, %r65, %r32;
	@%p1 bra 	$L__BB6_17;
	setp.lt.s32 	%p2, %r30, 1;
	@%p2 bra 	$L__BB6_17;
	and.b32  	%r2, %r30, 7;
	and.b32  	%r3, %r30, 2147483640;
	shl.b32 	%r4, %r29, 3;
	shl.b32 	%r5, %r33, 3;
	mul.wide.s32 	%rd45, %r33, 8;
	mul.wide.s32 	%rd47, %r29, 8;
$L__BB6_3:
	ld.param.u32 	%r64, [_Z19gpuTemplateApplyXx3IdEvPT_S1_S1_iiiiiiii_param_10];
	ld.param.u32 	%r63, [_Z19gpuTemplateApplyXx3IdEvPT_S1_S1_iiiiiiii_param_8];
	ld.param.u64 	%rd53, [_Z19gpuTemplateApplyXx3IdEvPT_S1_S1_iiiiiiii_param_1];
	div.s32 	%r41, %r65, %r31;
	mul.lo.s32 	%r42, %r41, %r31;
	sub.s32 	%r7, %r65, %r42;
	div.s32 	%r43, %r7, %r29;
	mul.lo.s32 	%r44, %r43, %r29;
	sub.s32 	%r45, %r7, %r44;
	cvta.to.global.u64 	%rd7, %rd53;
	mul.wide.s32 	%rd8, %r65, 8;
	add.s64 	%rd3, %rd7, %rd8;
	mul.lo.s32 	%r46, %r41, %r63;
	mul.lo.s32 	%r47, %r43, %r64;
	add.s32 	%r48, %r46, %r45;
	add.s32 	%r8, %r48, %r47;
	add.s32 	%r49, %r45, %r47;
	add.s32 	%r9, %r49, %r46;
	mov.b32 	%r66, 0;
$L__BB6_4:
	setp.lt.u32 	%p3, %r30, 8;
	mad.lo.s32 	%r11, %r66, %r31, %r7;
	mul.lo.s32 	%r12, %r66, %r35;
	add.s32 	%r13, %r8, %r12;
	mov.b32 	%r71, 0;
	@%p3 bra 	$L__BB6_7;
	and.b32  	%r51, %r30, 2147483640;
	neg.s32 	%r69, %r51;
	add.s32 	%r68, %r9, %r12;
	mov.u32 	%r67, %r11;
$L__BB6_6:
	.pragma "nounroll";
	ld.global.f64 	%fd1, [%rd3];
	mul.wide.s32 	%rd9, %r67, 8;
	add.s64 	%rd10, %rd2, %rd9;
	ld.global.f64 	%fd2, [%rd10];
	mul.f64 	%fd3, %fd1, %fd2;
	mul.wide.s32 	%rd11, %r68, 8;
	add.s64 	%rd12, %rd1, %rd11;
	st.global.f64 	[%rd12], %fd3;
	ld.global.f64 	%fd4, [%rd3];
	mul.wide.s32 	%rd13, %r33, 8;
	add.s64 	%rd14, %rd10, %rd13;
	ld.global.f64 	%fd5, [%rd14];
	mul.f64 	%fd6, %fd4, %fd5;
	mul.wide.s32 	%rd15, %r29, 8;
	add.s64 	%rd16, %rd12, %rd15;
	st.global.f64 	[%rd16], %fd6;
	ld.global.f64 	%fd7, [%rd3];
	add.s64 	%rd17, %rd14, %rd13;
	ld.global.f64 	%fd8, [%rd17];
	mul.f64 	%fd9, %fd7, %fd8;
	add.s64 	%rd18, %rd16, %rd15;
	st.global.f64 	[%rd18], %fd9;
	ld.global.f64 	%fd10, [%rd3];
	add.s64 	%rd19, %rd17, %rd13;
	ld.global.f64 	%fd11, [%rd19];
	mul.f64 	%fd12, %fd10, %fd11;
	add.s64 	%rd20, %rd18, %rd15;
	st.global.f64 	[%rd20], %fd12;
	ld.global.f64 	%fd13, [%rd3];
	add.s64 	%rd21, %rd19, %rd13;
	ld.global.f64 	%fd14, [%rd21];
	mul.f64 	%fd15, %fd13, %fd14;
	add.s64 	%rd22, %rd20, %rd15;
	st.global.f64 	[%rd22], %fd15;
	ld.global.f64 	%fd16, [%rd3];
	add.s64 	%rd23, %rd21, %rd13;
	ld.global.f64 	%fd17, [%rd23];
	mul.f64 	%fd18, %fd16, %fd17;
	add.s64 	%rd24, %rd22, %rd15;
	st.global.f64 	[%rd24], %fd18;
	ld.global.f64 	%fd19, [%rd3];
	add.s64 	%rd25, %rd23, %rd13;
	ld.global.f64 	%fd20, [%rd25];
	mul.f64 	%fd21, %fd19, %fd20;
	add.s64 	%rd26, %rd24, %rd15;
	st.global.f64 	[%rd26], %fd21;
	ld.global.f64 	%fd22, [%rd3];
	add.s64 	%rd27, %rd25, %rd13;
	ld.global.f64 	%fd23, [%rd27];
	mul.f64 	%fd24, %fd22, %fd23;
	add.s64 	%rd28, %rd26, %rd15;
	st.global.f64 	[%rd28], %fd24;
	add.s32 	%r69, %r69, 8;
	add.s32 	%r68, %r68, %r4;
	add.s32 	%r67, %r67, %r5;
	setp.ne.s32 	%p4, %r69, 0;
	mov.u32 	%r71, %r3;
	@%p4 bra 	$L__BB6_6;
$L__BB6_7:
	setp.eq.s32 	%p5, %r2, 0;
	@%p5 bra 	$L__BB6_15;
	add.s32 	%r52, %r2, -1;
	setp.lt.u32 	%p6, %r52, 3;
	@%p6 bra 	$L__BB6_10;
	ld.global.f64 	%fd25, [%rd3];
	mad.lo.s32 	%r53, %r71, %r33, %r11;
	mul.wide.s32 	%rd29, %r53, 8;
	add.s64 	%rd30, %rd2, %rd29;
	ld.global.f64 	%fd26, [%rd30];
	mul.f64 	%fd27, %fd25, %fd26;
	mad.lo.s32 	%r54, %r71, %r29, %r13;
	mul.wide.s32 	%rd31, %r54, 8;
	add.s64 	%rd32, %rd1, %rd31;
	st.global.f64 	[%rd32], %fd27;
	ld.global.f64 	%fd28, [%rd3];
	add.s64 	%rd34, %rd30, %rd45;
	ld.global.f64 	%fd29, [%rd34];
	mul.f64 	%fd30, %fd28, %fd29;
	add.s64 	%rd36, %rd32, %rd47;
	st.global.f64 	[%rd36], %fd30;
	ld.global.f64 	%fd31, [%rd3];
	add.s64 	%rd37, %rd34, %rd45;
	ld.global.f64 	%fd32, [%rd37];
	mul.f64 	%fd33, %fd31, %fd32;
	add.s64 	%rd38, %rd36, %rd47;
	st.global.f64 	[%rd38], %fd33;
	ld.global.f64 	%fd34, [%rd3];
	add.s64 	%rd39, %rd37, %rd45;
	ld.global.f64 	%fd35, [%rd39];
	mul.f64 	%fd36, %fd34, %fd35;
	add.s64 	%rd40, %rd38, %rd47;
	st.global.f64 	[%rd40], %fd36;
	add.s32 	%r71, %r71, 4;
$L__BB6_10:
	and.b32  	%r55, %r30, 3;
	setp.eq.s32 	%p7, %r55, 0;
	@%p7 bra 	$L__BB6_15;
	setp.eq.s32 	%p8, %r55, 1;
	@%p8 bra 	$L__BB6_13;
	ld.global.f64 	%fd37, [%rd3];
	mad.lo.s32 	%r56, %r71, %r33, %r11;
	mul.wide.s32 	%rd41, %r56, 8;
	add.s64 	%rd42, %rd2, %rd41;
	ld.global.f64 	%fd38, [%rd42];
	mul.f64 	%fd39, %fd37, %fd38;
	mad.lo.s32 	%r57, %r71, %r29, %r13;
	mul.wide.s32 	%rd43, %r57, 8;
	add.s64 	%rd44, %rd1, %rd43;
	st.global.f64 	[%rd44], %fd39;
	ld.global.f64 	%fd40, [%rd3];
	add.s64 	%rd46, %rd42, %rd45;
	ld.global.f64 	%fd41, [%rd46];
	mul.f64 	%fd42, %fd40, %fd41;
	add.s64 	%rd48, %rd44, %rd47;
	st.global.f64 	[%rd48], %fd42;
	add.s32 	%r71, %r71, 2;
$L__BB6_13:
	and.b32  	%r58, %r30, 1;
	setp.eq.b32 	%p9, %r58, 1;
	not.pred 	%p10, %p9;
	@%p10 bra 	$L__BB6_15;
	ld.global.f64 	%fd43, [%rd3];
	mad.lo.s32 	%r59, %r71, %r33, %r11;
	mul.wide.s32 	%rd49, %r59, 8;
	add.s64 	%rd50, %rd2, %rd49;
	ld.global.f64 	%fd44, [%rd50];
	mul.f64 	%fd45, %fd43, %fd44;
	mad.lo.s32 	%r60, %r71, %r29, %r13;
	mul.wide.s32 	%rd51, %r60, 8;
	add.s64 	%rd52, %rd1, %rd51;
	st.global.f64 	[%rd52], %fd45;
$L__BB6_15:
	add.s32 	%r66, %r66, 1;
	setp.ne.s32 	%p11, %r66, %r30;
	@%p11 bra 	$L__BB6_4;
	mov.u32 	%r61, %ntid.x;
	mov.u32 	%r62, %nctaid.x;
	mad.lo.s32 	%r65, %r61, %r62, %r65;
	setp.lt.s32 	%p12, %r65, %r32;
	@%p12 bra 	$L__BB6_3;
$L__BB6_17:
	ret;

}
	// .globl	_Z19gpuTemplateApplyXx3IfEvPT_S1_S1_iiiiiiii
.visible .entry _Z19gpuTemplateApplyXx3IfEvPT_S1_S1_iiiiiiii(
	.param .u64 .ptr .align 1 _Z19gpuTemplateApplyXx3IfEvPT_S1_S1_iiiiiiii_param_0,
	.param .u64 .ptr .align 1 _Z19gpuTemplateApplyXx3IfEvPT_S1_S1_iiiiiiii_param_1,
	.param .u64 .ptr .align 1 _Z19gpuTemplateApplyXx3IfEvPT_S1_S1_iiiiiiii_param_2,
	.param .u32 _Z19gpuTemplateApplyXx3IfEvPT_S1_S1_iiiiiiii_param_3,
	.param .u32 _Z19gpuTemplateApplyXx3IfEvPT_S1_S1_iiiiiiii_param_4,
	.param .u32 _Z19gpuTemplateApplyXx3IfEvPT_S1_S1_iiiiiiii_param_5,
	.param .u32 _Z19gpuTemplateApplyXx3IfEvPT_S1_S1_iiiiiiii_param_6,
	.param .u32 _Z19gpuTemplateApplyXx3IfEvPT_S1_S1_iiiiiiii_param_7,
	.param .u32 _Z19gpuTemplateApplyXx3IfEvPT_S1_S1_iiiiiiii_param_8,
	.param .u32 _Z19gpuTemplateApplyXx3IfEvPT_S1_S1_iiiiiiii_param_9,
	.param .u32 _Z19gpuTemplateApplyXx3IfEvPT_S1_S1_iiiiiiii_param_10
)
{
	.reg .pred 	%p<13>;
	.reg .b32 	%r<72>;
	.reg .b32 	%f<46>;
	.reg .b64 	%rd<54>;

	ld.param.u64 	%rd5, [_Z19gpuTemplateApplyXx3IfEvPT_S1_S1_iiiiiiii_param_0];
	ld.param.u64 	%rd6, [_Z19gpuTemplateApplyXx3IfEvPT_S1_S1_iiiiiiii_param_2];
	ld.param.u32 	%r32, [_Z19gpuTemplateApplyXx3IfEvPT_S1_S1_iiiiiiii_param_3];
	ld.param.u32 	%r33, [_Z19gpuTemplateApplyXx3IfEvPT_S1_S1_iiiiiiii_param_4];
	ld.param.u32 	%r34, [_Z19gpuTemplateApplyXx3IfEvPT_S1_S1_iiiiiiii_param_5];
	ld.param.u32 	%r35, [_Z19gpuTemplateApplyXx3IfEvPT_S1_S1_iiiiiiii_param_6];
	ld.param.u32 	%r36, [_Z19gpuTemplateApplyXx3IfEvPT_S1_S1_iiiiiiii_param_7];
	ld.param.u32 	%r38, [_Z19gpuTemplateApplyXx3IfEvPT_S1_S1_iiiiiiii_param_9];
	cvta.to.global.u64 	%rd1, %rd5;
	cvta.to.global.u64 	%rd2, %rd6;
	mov.u32 	%r40, %tid.x;
	mov.u32 	%r41, %ctaid.x;
	mov.u32 	%r1, %ntid.x;
	mad.lo.s32 	%r64, %r41, %r1, %r40;
	setp.ge.s32 	%p1, %r64, %r35;
	@%p1 bra 	$L__BB7_17;
	setp.lt.s32 	%p2, %r33, 1;
	@%p2 bra 	$L__BB7_17;
	and.b32  	%r3, %r33, 7;
	and.b32  	%r4, %r33, 3;
	and.b32  	%r5, %r33, 2147483640;
	neg.s32 	%r6, %r5;
	shl.b32 	%r7, %r32, 3;
	shl.b32 	%r8, %r36, 3;
	mov.u32 	%r42, %nctaid.x;
	mul.lo.s32 	%r9, %r1, %r42;
	mul.wide.s32 	%rd45, %r36, 4;
	mul.wide.s32 	%rd47, %r32, 4;
$L__BB7_3:
	ld.param.u32 	%r63, [_Z19gpuTemplateApplyXx3IfEvPT_S1_S1_iiiiiiii_param_10];
	ld.param.u32 	%r62, [_Z19gpuTemplateApplyXx3IfEvPT_S1_S1_iiiiiiii_param_8];
	ld.param.u64 	%rd53, [_Z19gpuTemplateApplyXx3IfEvPT_S1_S1_iiiiiiii_param_1];
	div.s32 	%r44, %r64, %r34;
	mul.lo.s32 	%r45, %r44, %r34;
	sub.s32 	%r11, %r64, %r45;
	div.s32 	%r46, %r11, %r32;
	mul.lo.s32 	%r47, %r46, %r32;
	sub.s32 	%r48, %r11, %r47;
	cvta.to.global.u64 	%rd7, %rd53;
	mul.wide.s32 	%rd8, %r64, 4;
	add.s64 	%rd3, %rd7, %rd8;
	mul.lo.s32 	%r49, %r44, %r62;
	mul.lo.s32 	%r50, %r46, %r63;
	add.s32 	%r51, %r49, %r48;
	add.s32 	%r12, %r51, %r50;
	add.s32 	%r52, %r48, %r50;
	add.s32 	%r13, %r52, %r49;
	mov.b32 	%r65, 0;
$L__BB7_4:
	setp.lt.u32 	%p3, %r33, 8;
	mad.lo.s32 	%r15, %r65, %r34, %r11;
	mul.lo.s32 	%r16, %r65, %r38;
	add.s32 	%r17, %r12, %r16;
	mov.b32 	%r70, 0;
	@%p3 bra 	$L__BB7_7;
	add.s32 	%r67, %r13, %r16;
	mov.u32 	%r66, %r15;
	mov.u32 	%r68, %r6;
$L__BB7_6:
	.pragma "nounroll";
	ld.global.f32 	%f1, [%rd3];
	mul.wide.s32 	%rd9, %r66, 4;
	add.s64 	%rd10, %rd2, %rd9;
	ld.global.f32 	%f2, [%rd10];
	mul.f32 	%f3, %f1, %f2;
	mul.wide.s32 	%rd11, %r67, 4;
	add.s64 	%rd12, %rd1, %rd11;
	st.global.f32 	[%rd12], %f3;
	ld.global.f32 	%f4, [%rd3];
	mul.wide.s32 	%rd13, %r36, 4;
	add.s64 	%rd14, %rd10, %rd13;
	ld.global.f32 	%f5, [%rd14];
	mul.f32 	%f6, %f4, %f5;
	mul.wide.s32 	%rd15, %r32, 4;
	add.s64 	%rd16, %rd12, %rd15;
	st.global.f32 	[%rd16], %f6;
	ld.global.f32 	%f7, [%rd3];
	add.s64 	%rd17, %rd14, %rd13;
	ld.global.f32 	%f8, [%rd17];
	mul.f32 	%f9, %f7, %f8;
	add.s64 	%rd18, %rd16, %rd15;
	st.global.f32 	[%rd18], %f9;
	ld.global.f32 	%f10, [%rd3];
	add.s64 	%rd19, %rd17, %rd13;
	ld.global.f32 	%f11, [%rd19];
	mul.f32 	%f12, %f10, %f11;
	add.s64 	%rd20, %rd18, %rd15;
	st.global.f32 	[%rd20], %f12;
	ld.global.f32 	%f13, [%rd3];
	add.s64 	%rd21, %rd19, %rd13;
	ld.global.f32 	%f14, [%rd21];
	mul.f32 	%f15, %f13, %f14;
	add.s64 	%rd22, %rd20, %rd15;
	st.global.f32 	[%rd22], %f15;
	ld.global.f32 	%f16, [%rd3];
	add.s64 	%rd23, %rd21, %rd13;
	ld.global.f32 	%f17, [%rd23];
	mul.f32 	%f18, %f16, %f17;
	add.s64 	%rd24, %rd22, %rd15;
	st.global.f32 	[%rd24], %f18;
	ld.global.f32 	%f19, [%rd3];
	add.s64 	%rd25, %rd23, %rd13;
	ld.global.f32 	%f20, [%rd25];
	mul.f32 	%f21, %f19, %f20;
	add.s64 	%rd26, %rd24, %rd15;
	st.global.f32 	[%rd26], %f21;
	ld.global.f32 	%f22, [%rd3];
	add.s64 	%rd27, %rd25, %rd13;
	ld.global.f32 	%f23, [%rd27];
	mul.f32 	%f24, %f22, %f23;
	add.s64 	%rd28, %rd26, %rd15;
	st.global.f32 	[%rd28], %f24;
	add.s32 	%r68, %r68, 8;
	add.s32 	%r67, %r67, %r7;
	add.s32 	%r66, %r66, %r8;
	setp.ne.s32 	%p4, %r68, 0;
	mov.u32 	%r70, %r5;
	@%p4 bra 	$L__BB7_6;
$L__BB7_7:
	setp.eq.s32 	%p5, %r3, 0;
	@%p5 bra 	$L__BB7_15;
	add.s32 	%r54, %r3, -1;
	setp.lt.u32 	%p6, %r54, 3;
	@%p6 bra 	$L__BB7_10;
	ld.global.f32 	%f25, [%rd3];
	mad.lo.s32 	%r55, %r70, %r36, %r15;
	mul.wide.s32 	%rd29, %r55, 4;
	add.s64 	%rd30, %rd2, %rd29;
	ld.global.f32 	%f26, [%rd30];
	mul.f32 	%f27, %f25, %f26;
	mad.lo.s32 	%r56, %r70, %r32, %r17;
	mul.wide.s32 	%rd31, %r56, 4;
	add.s64 	%rd32, %rd1, %rd31;
	st.global.f32 	[%rd32], %f27;
	ld.global.f32 	%f28, [%rd3];
	add.s64 	%rd34, %rd30, %rd45;
	ld.global.f32 	%f29, [%rd34];
	mul.f32 	%f30, %f28, %f29;
	add.s64 	%rd36, %rd32, %rd47;
	st.global.f32 	[%rd36], %f30;
	ld.global.f32 	%f31, [%rd3];
	add.s64 	%rd37, %rd34, %rd45;
	ld.global.f32 	%f32, [%rd37];
	mul.f32 	%f33, %f31, %f32;
	add.s64 	%rd38, %rd36, %rd47;
	st.global.f32 	[%rd38], %f33;
	ld.global.f32 	%f34, [%rd3];
	add.s64 	%rd39, %rd37, %rd45;
	ld.global.f32 	%f35, [%rd39];
	mul.f32 	%f36, %f34, %f35;
	add.s64 	%rd40, %rd38, %rd47;
	st.global.f32 	[%rd40], %f36;
	add.s32 	%r70, %r70, 4;
$L__BB7_10:
	setp.eq.s32 	%p7, %r4, 0;
	@%p7 bra 	$L__BB7_15;
	setp.eq.s32 	%p8, %r4, 1;
	@%p8 bra 	$L__BB7_13;
	ld.global.f32 	%f37, [%rd3];
	mad.lo.s32 	%r57, %r70, %r36, %r15;
	mul.wide.s32 	%rd41, %r57, 4;
	add.s64 	%rd42, %rd2, %rd41;
	ld.global.f32 	%f38, [%rd42];
	mul.f32 	%f39, %f37, %f38;
	mad.lo.s32 	%r58, %r70, %r32, %r17;
	mul.wide.s32 	%rd43, %r58, 4;
	add.s64 	%rd44, %rd1, %rd43;
	st.global.f32 	[%rd44], %f39;
	ld.global.f32 	%f40, [%rd3];
	add.s64 	%rd46, %rd42, %rd45;
	ld.global.f32 	%f41, [%rd46];
	mul.f32 	%f42, %f40, %f41;
	add.s64 	%rd48, %rd44, %rd47;
	st.global.f32 	[%rd48], %f42;
	add.s32 	%r70, %r70, 2;
$L__BB7_13:
	and.b32  	%r59, %r33, 1;
	setp.eq.b32 	%p9, %r59, 1;
	not.pred 	%p10, %p9;
	@%p10 bra 	$L__BB7_15;
	ld.global.f32 	%f43, [%rd3];
	mad.lo.s32 	%r60, %r70, %r36, %r15;
	mul.wide.s32 	%rd49, %r60, 4;
	add.s64 	%rd50, %rd2, %rd49;
	ld.global.f32 	%f44, [%rd50];
	mul.f32 	%f45, %f43, %f44;
	mad.lo.s32 	%r61, %r70, %r32, %r17;
	mul.wide.s32 	%rd51, %r61, 4;
	add.s64 	%rd52, %rd1, %rd51;
	st.global.f32 	[%rd52], %f45;
$L__BB7_15:
	add.s32 	%r65, %r65, 1;
	setp.ne.s32 	%p11, %r65, %r33;
	@%p11 bra 	$L__BB7_4;
	add.s32 	%r64, %r64, %r9;
	setp.lt.s32 	%p12, %r64, %r35;
	@%p12 bra 	$L__BB7_3;
$L__BB7_17:
	ret;

}
	// .globl	_Z19gpuTemplateApplyXx4IdEvPT_S1_S1_S1_S1_iiiiiii
.visible .entry _Z19gpuTemplateApplyXx4IdEvPT_S1_S1_S1_S1_iiiiiii(
	.param .u64 .ptr .align 1 _Z19gpuTemplateApplyXx4IdEvPT_S1_S1_S1_S1_iiiiiii_param_0,
	.param .u64 .ptr .align 1 _Z19gpuTemplateApplyXx4IdEvPT_S1_S1_S1_S1_iiiiiii_param_1,
	.param .u64 .ptr .align 1 _Z19gpuTemplateApplyXx4IdEvPT_S1_S1_S1_S1_iiiiiii_param_2,
	.param .u64 .ptr .align 1 _Z19gpuTemplateApplyXx4IdEvPT_S1_S1_S1_S1_iiiiiii_param_3,
	.param .u64 .ptr .align 1 _Z19gpuTemplateApplyXx4IdEvPT_S1_S1_S1_S1_iiiiiii_param_4,
	.param .u32 _Z19gpuTemplateApplyXx4IdEvPT_S1_S1_S1_S1_iiiiiii_param_5,
	.param .u32 _Z19gpuTemplateApplyXx4IdEvPT_S1_S1_S1_S1_iiiiiii_param_6,
	.param .u32 _Z19gpuTemplateApplyXx4IdEvPT_S1_S1_S1_S1_iiiiiii_param_7,
	.param .u32 _Z19gpuTemplateApplyXx4IdEvPT_S1_S1_S1_S1_iiiiiii_param_8,
	.param .u32 _Z19gpuTemplateApplyXx4IdEvPT_S1_S1_S1_S1_iiiiiii_param_9,
	.param .u32 _Z19gpuTemplateApplyXx4IdEvPT_S1_S1_S1_S1_iiiiiii_param_10,
	.param .u32 _Z19gpuTemplateApplyXx4IdEvPT_S1_S1_S1_S1_iiiiiii_param_11
)
{
	.reg .pred 	%p<15>;
	.reg .b32 	%r<99>;
	.reg .b64 	%rd<84>;
	.reg .b64 	%fd<69>;

	ld.param.u64 	%rd11, [_Z19gpuTemplateApplyXx4IdEvPT_S1_S1_S1_S1_iiiiiii_param_0];
	ld.param.u64 	%rd12, [_Z19gpuTemplateApplyXx4IdEvPT_S1_S1_S1_S1_iiiiiii_param_1];
	ld.param.u64 	%rd10, [_Z19gpuTemplateApplyXx4IdEvPT_S1_S1_S1_S1_iiiiiii_param_2];
	ld.param.u64 	%rd13, [_Z19gpuTemplateApplyXx4IdEvPT_S1_S1_S1_S1_iiiiiii_param_3];
	ld.param.u64 	%rd14, [_Z19gpuTemplateApplyXx4IdEvPT_S1_S1_S1_S1_iiiiiii_param_4];
	ld.param.u32 	%r30, [_Z19gpuTemplateApplyXx4IdEvPT_S1_S1_S1_S1_iiiiiii_param_5];
	ld.param.u32 	%r31, [_Z19gpuTemplateApplyXx4IdEvPT_S1_S1_S1_S1_iiiiiii_param_6];
	ld.param.u32 	%r32, [_Z19gpuTemplateApplyXx4IdEvPT_S1_S1_S1_S1_iiiiiii_param_7];
	ld.param.u32 	%r33, [_Z19gpuTemplateApplyXx4IdEvPT_S1_S1_S1_S1_iiiiiii_param_8];
	ld.param.u32 	%r35, [_Z19gpuTemplateApplyXx4IdEvPT_S1_S1_S1_S1_iiiiiii_param_10];
	ld.param.u32 	%r36, [_Z19gpuTemplateApplyXx4IdEvPT_S1_S1_S1_S1_iiiiiii_param_11];
	cvta.to.global.u64 	%rd1, %rd13;
	cvta.to.global.u64 	%rd2, %rd10;
	cvta.to.global.u64 	%rd3, %rd11;
	cvta.to.global.u64 	%rd4, %rd14;
	cvta.to.global.u64 	%rd5, %rd12;
	mov.u32 	%r37, %tid.x;
	mov.u32 	%r38, %ctaid.x;
	mov.u32 	%r1, %ntid.x;
	mad.lo.s32 	%r98, %r38, %r1, %r37;
	setp.ge.s32 	%p1, %r98, %r33;
	@%p1 bra 	$L__BB8_22;
	setp.gt.s32 	%p2, %r31, 0;
	mov.u32 	%r39, %nctaid.x;
	mul.lo.s32 	%r3, %r1, %r39;
	@%p2 bra 	$L__BB8_2;
	bra.uni 	$L__BB8_21;
$L__BB8_2:
	setp.ne.s32 	%p4, %r31, 1;
	@%p4 bra 	$L__BB8_5;
	mul.wide.s32 	%rd81, %r30, 8;
$L__BB8_4:
	div.s32 	%r79, %r98, %r32;
	mul.lo.s32 	%r80, %r79, %r32;
	sub.s32 	%r81, %r98, %r80;
	div.s32 	%r82, %r81, %r30;
	mul.lo.s32 	%r83, %r82, %r30;
	sub.s32 	%r84, %r81, %r83;
	mul.wide.s32 	%rd73, %r98, 8;
	add.s64 	%rd74, %rd5, %rd73;
	ld.global.f64 	%fd59, [%rd74];
	mul.wide.s32 	%rd75, %r81, 8;
	add.s64 	%rd76, %rd4, %rd75;
	ld.global.f64 	%fd60, [%rd76];
	mul.f64 	%fd61, %fd59, %fd60;
	mad.lo.s32 	%r85, %r79, %r35, %r84;
	mad.lo.s32 	%r86, %r82, %r36, %r85;
	mul.wide.s32 	%rd77, %r86, 8;
	add.s64 	%rd78, %rd3, %rd77;
	st.global.f64 	[%rd78], %fd61;
	add.s64 	%rd79, %rd2, %rd73;
	ld.global.f64 	%fd62, [%rd79];
	add.s64 	%rd80, %rd1, %rd75;
	ld.global.f64 	%fd63, [%rd80];
	mul.f64 	%fd64, %fd62, %fd63;
	add.s64 	%rd82, %rd78, %rd81;
	st.global.f64 	[%rd82], %fd64;
	add.s32 	%r98, %r98, %r3;
	setp.lt.s32 	%p14, %r98, %r33;
	@%p14 bra 	$L__BB8_4;
	bra.uni 	$L__BB8_22;
$L__BB8_5:
	shl.b32 	%r6, %r32, 3;
	shl.b32 	%r7, %r33, 3;
	mul.wide.s32 	%rd65, %r33, 8;
$L__BB8_6:
	ld.param.u64 	%rd83, [_Z19gpuTemplateApplyXx4IdEvPT_S1_S1_S1_S1_iiiiiii_param_2];
	div.s32 	%r49, %r98, %r32;
	mul.lo.s32 	%r50, %r49, %r32;
	sub.s32 	%r9, %r98, %r50;
	div.s32 	%r51, %r9, %r30;
	mul.lo.s32 	%r52, %r51, %r30;
	sub.s32 	%r53, %r9, %r52;
	mul.wide.s32 	%rd21, %r98, 8;
	add.s64 	%rd22, %rd5, %rd21;
	ld.global.f64 	%fd12, [%rd22];
	mul.wide.s32 	%rd23, %r9, 8;
	add.s64 	%rd24, %rd4, %rd23;
	ld.global.f64 	%fd13, [%rd24];
	mul.f64 	%fd14, %fd12, %fd13;
	mad.lo.s32 	%r54, %r49, %r35, %r53;
	mad.lo.s32 	%r55, %r51, %r36, %r54;
	mul.wide.s32 	%rd25, %r55, 8;
	add.s64 	%rd6, %rd3, %rd25;
	st.global.f64 	[%rd6], %fd14;
	cvta.to.global.u64 	%rd26, %rd83;
	add.s64 	%rd7, %rd26, %rd21;
	mov.b32 	%r90, 0;
$L__BB8_7:
	mov.u32 	%r10, %r90;
	ld.param.u32 	%r87, [_Z19gpuTemplateApplyXx4IdEvPT_S1_S1_S1_S1_iiiiiii_param_9];
	add.s32 	%r57, %r31, -2;
	setp.lt.u32 	%p5, %r57, 7;
	ld.global.f64 	%fd15, [%rd7];
	mad.lo.s32 	%r58, %r10, %r87, %r9;
	mul.wide.s32 	%rd27, %r58, 8;
	add.s64 	%rd8, %rd1, %rd27;
	ld.global.f64 	%fd16, [%rd8];
	mul.f64 	%fd67, %fd15, %fd16;
	add.s32 	%r90, %r10, 1;
	mad.lo.s32 	%r59, %r30, %r10, %r30;
	mul.wide.s32 	%rd28, %r59, 8;
	add.s64 	%rd9, %rd6, %rd28;
	st.global.f64 	[%rd9], %fd67;
	mov.b32 	%r96, 1;
	@%p5 bra 	$L__BB8_11;
	add.s32 	%r61, %r31, -1;
	and.b32  	%r62, %r61, -8;
	neg.s32 	%r94, %r62;
	mov.b32 	%r93, 0;
	mov.u32 	%r91, %r33;
	mov.u32 	%r92, %r32;
$L__BB8_9:
	.pragma "nounroll";
	mul.wide.s32 	%rd29, %r91, 8;
	add.s64 	%rd30, %rd7, %rd29;
	ld.global.f64 	%fd17, [%rd30];
	mul.wide.s32 	%rd31, %r92, 8;
	add.s64 	%rd32, %rd8, %rd31;
	ld.global.f64 	%fd18, [%rd32];
	fma.rn.f64 	%fd19, %fd17, %fd18, %fd67;
	st.global.f64 	[%rd9], %fd19;
	mul.wide.s32 	%rd33, %r33, 8;
	add.s64 	%rd34, %rd30, %rd33;
	ld.global.f64 	%fd20, [%rd34];
	mul.wide.s32 	%rd35, %r32, 8;
	add.s64 	%rd36, %rd32, %rd35;
	ld.global.f64 	%fd21, [%rd36];
	fma.rn.f64 	%fd22, %fd20, %fd21, %fd19;
	st.global.f64 	[%rd9], %fd22;
	add.s64 	%rd37, %rd34, %rd33;
	ld.global.f64 	%fd23, [%rd37];
	add.s64 	%rd38, %rd36, %rd35;
	ld.global.f64 	%fd24, [%rd38];
	fma.rn.f64 	%fd25, %fd23, %fd24, %fd22;
	st.global.f64 	[%rd9], %fd25;
	add.s64 	%rd39, %rd37, %rd33;
	ld.global.f64 	%fd26, [%rd39];
	add.s64 	%rd40, %rd38, %rd35;
	ld.global.f64 	%fd27, [%rd40];
	fma.rn.f64 	%fd28, %fd26, %fd27, %fd25;
	st.global.f64 	[%rd9], %fd28;
	add.s64 	%rd41, %rd39, %rd33;
	ld.global.f64 	%fd29, [%rd41];
	add.s64 	%rd42, %rd40, %rd35;
	ld.global.f64 	%fd30, [%rd42];
	fma.rn.f64 	%fd31, %fd29, %fd30, %fd28;
	st.global.f64 	[%rd9], %fd31;
	add.s64 	%rd43, %rd41, %rd33;
	ld.global.f64 	%fd32, [%rd43];
	add.s64 	%rd44, %rd42, %rd35;
	ld.global.f64 	%fd33, [%rd44];
	fma.rn.f64 	%fd34, %fd32, %fd33, %fd31;
	st.global.f64 	[%rd9], %fd34;
	add.s64 	%rd45, %rd43, %rd33;
	ld.global.f64 	%fd35, [%rd45];
	add.s64 	%rd46, %rd44, %rd35;
	ld.global.f64 	%fd36, [%rd46];
	fma.rn.f64 	%fd37, %fd35, %fd36, %fd34;
	st.global.f64 	[%rd9], %fd37;
	add.s64 	%rd47, %rd45, %rd33;
	ld.global.f64 	%fd38, [%rd47];
	add.s64 	%rd48, %rd46, %rd35;
	ld.global.f64 	%fd39, [%rd48];
	fma.rn.f64 	%fd67, %fd38, %fd39, %fd37;
	st.global.f64 	[%rd9], %fd67;
	add.s32 	%r94, %r94, 8;
	add.s32 	%r93, %r93, 8;
	add.s32 	%r92, %r92, %r6;
	add.s32 	%r91, %r91, %r7;
	setp.ne.s32 	%p6, %r94, 0;
	@%p6 bra 	$L__BB8_9;
	add.s32 	%r96, %r93, 1;
$L__BB8_11:
	add.s32 	%r63, %r31, -1;
	and.b32  	%r64, %r63, 7;
	setp.eq.s32 	%p7, %r64, 0;
	@%p7 bra 	$L__BB8_19;
	add.s32 	%r67, %r64, -1;
	setp.lt.u32 	%p8, %r67, 3;
	@%p8 bra 	$L__BB8_14;
	mul.lo.s32 	%r68, %r96, %r33;
	mul.wide.s32 	%rd49, %r68, 8;
	add.s64 	%rd50, %rd7, %rd49;
	ld.global.f64 	%fd40, [%rd50];
	mul.lo.s32 	%r69, %r96, %r32;
	mul.wide.s32 	%rd51, %r69, 8;
	add.s64 	%rd52, %rd8, %rd51;
	ld.global.f64 	%fd41, [%rd52];
	fma.rn.f64 	%fd42, %fd40, %fd41, %fd67;
	st.global.f64 	[%rd9], %fd42;
	mul.wide.s32 	%rd53, %r33, 8;
	add.s64 	%rd54, %rd50, %rd53;
	ld.global.f64 	%fd43, [%rd54];
	mul.wide.s32 	%rd55, %r32, 8;
	add.s64 	%rd56, %rd52, %rd55;
	ld.global.f64 	%fd44, [%rd56];
	fma.rn.f64 	%fd45, %fd43, %fd44, %fd42;
	st.global.f64 	[%rd9], %fd45;
	add.s64 	%rd57, %rd54, %rd53;
	ld.global.f64 	%fd46, [%rd57];
	add.s64 	%rd58, %rd56, %rd55;
	ld.global.f64 	%fd47, [%rd58];
	fma.rn.f64 	%fd48, %fd46, %fd47, %fd45;
	st.global.f64 	[%rd9], %fd48;
	add.s64 	%rd59, %rd57, %rd53;
	ld.global.f64 	%fd49, [%rd59];
	add.s64 	%rd60, %rd58, %rd55;
	ld.global.f64 	%fd50, [%rd60];
	fma.rn.f64 	%fd67, %fd49, %fd50, %fd48;
	st.global.f64 	[%rd9], %fd67;
	add.s32 	%r96, %r96, 4;
$L__BB8_14:
	and.b32  	%r71, %r63, 3;
	setp.eq.s32 	%p9, %r71, 0;
	@%p9 bra 	$L__BB8_19;
	setp.eq.s32 	%p10, %r71, 1;
	@%p10 bra 	$L__BB8_17;
	mul.lo.s32 	%r74, %r96, %r33;
	mul.wide.s32 	%rd61, %r74, 8;
	add.s64 	%rd62, %rd7, %rd61;
	ld.global.f64 	%fd51, [%rd62];
	mul.lo.s32 	%r75, %r96, %r32;
	mul.wide.s32 	%rd63, %r75, 8;
	add.s64 	%rd64, %rd8, %rd63;
	ld.global.f64 	%fd52, [%rd64];
	fma.rn.f64 	%fd53, %fd51, %fd52, %fd67;
	st.global.f64 	[%rd9], %fd53;
	add.s64 	%rd66, %rd62, %rd65;
	ld.global.f64 	%fd54, [%rd66];
	mul.wide.s32 	%rd67, %r32, 8;
	add.s64 	%rd68, %rd64, %rd67;
	ld.global.f64 	%fd55, [%rd68];
	fma.rn.f64 	%fd67, %fd54, %fd55, %fd53;
	st.global.f64 	[%rd9], %fd67;
	add.s32 	%r96, %r96, 2;
$L__BB8_17:
	and.b32  	%r76, %r31, 1;
	setp.eq.b32 	%p11, %r76, 1;
	@%p11 bra 	$L__BB8_19;
	mul.lo.s32 	%r77, %r96, %r33;
	mul.wide.s32 	%rd69, %r77, 8;
	add.s64 	%rd70, %rd7, %rd69;
	ld.global.f64 	%fd56, [%rd70];
	mul.lo.s32 	%r78, %r96, %r32;
	mul.wide.s32 	%rd71, %r78, 8;
	add.s64 	%rd72, %rd8, %rd71;
	ld.global.f64 	%fd57, [%rd72];
	fma.rn.f64 	%fd58, %fd56, %fd57, %fd67;
	st.global.f64 	[%rd9], %fd58;
$L__BB8_19:
	setp.ne.s32 	%p12, %r90, %r31;
	@%p12 bra 	$L__BB8_7;
	add.s32 	%r98, %r98, %r3;
	setp.lt.s32 	%p13, %r98, %r33;
	@%p13 bra 	$L__BB8_6;
	bra.uni 	$L__BB8_22;
$L__BB8_21:
	div.s32 	%r40, %r98, %r32;
	mul.lo.s32 	%r41, %r40, %r32;
	sub.s32 	%r42, %r98, %r41;
	div.s32 	%r43, %r42, %r30;
	mul.lo.s32 	%r44, %r43, %r30;
	sub.s32 	%r45, %r42, %r44;
	mul.wide.s32 	%rd15, %r98, 8;
	add.s64 	%rd16, %rd5, %rd15;
	ld.global.f64 	%fd9, [%rd16];
	mul.wide.s32 	%rd17, %r42, 8;
	add.s64 	%rd18, %rd4, %rd17;
	ld.global.f64 	%fd10, [%rd18];
	mul.f64 	%fd11, %fd9, %fd10;
	mad.lo.s32 	%r46, %r40, %r35, %r45;
	mad.lo.s32 	%r47, %r43, %r36, %r46;
	mul.wide.s32 	%rd19, %r47, 8;
	add.s64 	%rd20, %rd3, %rd19;
	st.global.f64 	[%rd20], %fd11;
	add.s32 	%r98, %r98, %r3;
	setp.lt.s32 	%p3, %r98, %r33;
	@%p3 bra 	$L__BB8_21;
$L__BB8_22:
	ret;

}
	// .globl	_Z19gpuTemplateApplyXx4IfEvPT_S1_S1_S1_S1_iiiiiii
.visible .entry _Z19gpuTemplateApplyXx4IfEvPT_S1_S1_S1_S1_iiiiiii(
	.param .u64 .ptr .align 1 _Z19gpuTemplateApplyXx4IfEvPT_S1_S1_S1_S1_iiiiiii_param_0,
	.param .u64 .ptr .align 1 _Z19gpuTemplateApplyXx4IfEvPT_S1_S1_S1_S1_iiiiiii_param_1,
	.param .u64 .ptr .align 1 _Z19gpuTemplateApplyXx4IfEvPT_S1_S1_S1_S1_iiiiiii_param_2,
	.param .u64 .ptr .align 1 _Z19gpuTemplateApplyXx4IfEvPT_S1_S1_S1_S1_iiiiiii_param_3,
	.param .u64 .ptr .align 1 _Z19gpuTemplateApplyXx4IfEvPT_S1_S1_S1_S1_iiiiiii_param_4,
	.param .u32 _Z19gpuTemplateApplyXx4IfEvPT_S1_S1_S1_S1_iiiiiii_param_5,
	.param .u32 _Z19gpuTemplateApplyXx4IfEvPT_S1_S1_S1_S1_iiiiiii_param_6,
	.param .u32 _Z19gpuTemplateApplyXx4IfEvPT_S1_S1_S1_S1_iiiiiii_param_7,
	.param .u32 _Z19gpuTemplateApplyXx4IfEvPT_S1_S1_S1_S1_iiiiiii_param_8,
	.param .u32 _Z19gpuTemplateApplyXx4IfEvPT_S1_S1_S1_S1_iiiiiii_param_9,
	.param .u32 _Z19gpuTemplateApplyXx4IfEvPT_S1_S1_S1_S1_iiiiiii_param_10,
	.param .u32 _Z19gpuTemplateApplyXx4IfEvPT_S1_S1_S1_S1_iiiiiii_param_11
)
{
	.reg .pred 	%p<15>;
	.reg .b32 	%r<98>;
	.reg .b32 	%f<69>;
	.reg .b64 	%rd<82>;

	ld.param.u64 	%rd10, [_Z19gpuTemplateApplyXx4IfEvPT_S1_S1_S1_S1_iiiiiii_param_0];
	ld.param.u64 	%rd11, [_Z19gpuTemplateApplyXx4IfEvPT_S1_S1_S1_S1_iiiiiii_param_1];
	ld.param.u64 	%rd12, [_Z19gpuTemplateApplyXx4IfEvPT_S1_S1_S1_S1_iiiiiii_param_2];
	ld.param.u64 	%rd13, [_Z19gpuTemplateApplyXx4IfEvPT_S1_S1_S1_S1_iiiiiii_param_3];
	ld.param.u64 	%rd14, [_Z19gpuTemplateApplyXx4IfEvPT_S1_S1_S1_S1_iiiiiii_param_4];
	ld.param.u32 	%r31, [_Z19gpuTemplateApplyXx4IfEvPT_S1_S1_S1_S1_iiiiiii_param_5];
	ld.param.u32 	%r32, [_Z19gpuTemplateApplyXx4IfEvPT_S1_S1_S1_S1_iiiiiii_param_6];
	ld.param.u32 	%r33, [_Z19gpuTemplateApplyXx4IfEvPT_S1_S1_S1_S1_iiiiiii_param_7];
	ld.param.u32 	%r34, [_Z19gpuTemplateApplyXx4IfEvPT_S1_S1_S1_S1_iiiiiii_param_8];
	ld.param.u32 	%r36, [_Z19gpuTemplateApplyXx4IfEvPT_S1_S1_S1_S1_iiiiiii_param_10];
	ld.param.u32 	%r37, [_Z19gpuTemplateApplyXx4IfEvPT_S1_S1_S1_S1_iiiiiii_param_11];
	cvta.to.global.u64 	%rd1, %rd13;
	cvta.to.global.u64 	%rd2, %rd12;
	cvta.to.global.u64 	%rd3, %rd10;
	cvta.to.global.u64 	%rd4, %rd14;
	cvta.to.global.u64 	%rd5, %rd11;
	mov.u32 	%r38, %tid.x;
	mov.u32 	%r39, %ctaid.x;
	mov.u32 	%r1, %ntid.x;
	mad.lo.s32 	%r97, %r39, %r1, %r38;
	setp.ge.s32 	%p1, %r97, %r34;
	@%p1 bra 	$L__BB9_22;
	setp.gt.s32 	%p2, %r32, 0;
	mov.u32 	%r40, %nctaid.x;
	mul.lo.s32 	%r3, %r1, %r40;
	@%p2 bra 	$L__BB9_2;
	bra.uni 	$L__BB9_21;
$L__BB9_2:
	setp.ne.s32 	%p4, %r32, 1;
	@%p4 bra 	$L__BB9_5;
	mul.wide.s32 	%rd80, %r31, 4;
$L__BB9_4:
	div.s32 	%r78, %r97, %r33;
	mul.lo.s32 	%r79, %r78, %r33;
	sub.s32 	%r80, %r97, %r79;
	div.s32 	%r81, %r80, %r31;
	mul.lo.s32 	%r82, %r81, %r31;
	sub.s32 	%r83, %r80, %r82;
	mul.wide.s32 	%rd72, %r97, 4;
	add.s64 	%rd73, %rd5, %rd72;
	ld.global.f32 	%f59, [%rd73];
	mul.wide.s32 	%rd74, %r80, 4;
	add.s64 	%rd75, %rd4, %rd74;
	ld.global.f32 	%f60, [%rd75];
	mul.f32 	%f61, %f59, %f60;
	mad.lo.s32 	%r84, %r78, %r36, %r83;
	mad.lo.s32 	%r85, %r81, %r37, %r84;
	mul.wide.s32 	%rd76, %r85, 4;
	add.s64 	%rd77, %rd3, %rd76;
	st.global.f32 	[%rd77], %f61;
	add.s64 	%rd78, %rd2, %rd72;
	ld.global.f32 	%f62, [%rd78];
	add.s64 	%rd79, %rd1, %rd74;
	ld.global.f32 	%f63, [%rd79];
	mul.f32 	%f64, %f62, %f63;
	add.s64 	%rd81, %rd77, %rd80;
	st.global.f32 	[%rd81], %f64;
	add.s32 	%r97, %r97, %r3;
	setp.lt.s32 	%p14, %r97, %r34;
	@%p14 bra 	$L__BB9_4;
	bra.uni 	$L__BB9_22;
$L__BB9_5:
	add.s32 	%r49, %r32, -1;
	and.b32  	%r50, %r49, 7;
	add.s32 	%r6, %r50, -1;
	and.b32  	%r51, %r49, -8;
	neg.s32 	%r7, %r51;
	shl.b32 	%r8, %r33, 3;
	shl.b32 	%r9, %r34, 3;
	mul.wide.s32 	%rd64, %r34, 4;
$L__BB9_6:
	div.s32 	%r53, %r97, %r33;
	mul.lo.s32 	%r54, %r53, %r33;
	sub.s32 	%r11, %r97, %r54;
	div.s32 	%r55, %r11, %r31;
	mul.lo.s32 	%r56, %r55, %r31;
	sub.s32 	%r57, %r11, %r56;
	mul.wide.s32 	%rd21, %r97, 4;
	add.s64 	%rd22, %rd5, %rd21;
	ld.global.f32 	%f12, [%rd22];
	mul.wide.s32 	%rd23, %r11, 4;
	add.s64 	%rd24, %rd4, %rd23;
	ld.global.f32 	%f13, [%rd24];
	mul.f32 	%f14, %f12, %f13;
	mad.lo.s32 	%r58, %r53, %r36, %r57;
	mad.lo.s32 	%r59, %r55, %r37, %r58;
	mul.wide.s32 	%rd25, %r59, 4;
	add.s64 	%rd6, %rd3, %rd25;
	st.global.f32 	[%rd6], %f14;
	add.s64 	%rd7, %rd2, %rd21;
	mov.b32 	%r89, 0;
$L__BB9_7:
	mov.u32 	%r12, %r89;
	ld.param.u32 	%r86, [_Z19gpuTemplateApplyXx4IfEvPT_S1_S1_S1_S1_iiiiiii_param_9];
	add.s32 	%r61, %r32, -2;
	setp.lt.u32 	%p5, %r61, 7;
	ld.global.f32 	%f15, [%rd7];
	mad.lo.s32 	%r62, %r12, %r86, %r11;
	mul.wide.s32 	%rd26, %r62, 4;
	add.s64 	%rd8, %rd1, %rd26;
	ld.global.f32 	%f16, [%rd8];
	mul.f32 	%f67, %f15, %f16;
	add.s32 	%r89, %r12, 1;
	mad.lo.s32 	%r63, %r31, %r12, %r31;
	mul.wide.s32 	%rd27, %r63, 4;
	add.s64 	%rd9, %rd6, %rd27;
	st.global.f32 	[%rd9], %f67;
	mov.b32 	%r95, 1;
	@%p5 bra 	$L__BB9_11;
	mov.b32 	%r92, 0;
	mov.u32 	%r90, %r34;
	mov.u32 	%r91, %r33;
	mov.u32 	%r93, %r7;
$L__BB9_9:
	.pragma "nounroll";
	mul.wide.s32 	%rd28, %r90, 4;
	add.s64 	%rd29, %rd7, %rd28;
	ld.global.f32 	%f17, [%rd29];
	mul.wide.s32 	%rd30, %r91, 4;
	add.s64 	%rd31, %rd8, %rd30;
	ld.global.f32 	%f18, [%rd31];
	fma.rn.f32 	%f19, %f17, %f18, %f67;
	st.global.f32 	[%rd9], %f19;
	mul.wide.s32 	%rd32, %r34, 4;
	add.s64 	%rd33, %rd29, %rd32;
	ld.global.f32 	%f20, [%rd33];
	mul.wide.s32 	%rd34, %r33, 4;
	add.s64 	%rd35, %rd31, %rd34;
	ld.global.f32 	%f21, [%rd35];
	fma.rn.f32 	%f22, %f20, %f21, %f19;
	st.global.f32 	[%rd9], %f22;
	add.s64 	%rd36, %rd33, %rd32;
	ld.global.f32 	%f23, [%rd36];
	add.s64 	%rd37, %rd35, %rd34;
	ld.global.f32 	%f24, [%rd37];
	fma.rn.f32 	%f25, %f23, %f24, %f22;
	st.global.f32 	[%rd9], %f25;
	add.s64 	%rd38, %rd36, %rd32;
	ld.global.f32 	%f26, [%rd38];
	add.s64 	%rd39, %rd37, %rd34;
	ld.global.f32 	%f27, [%rd39];
	fma.rn.f32 	%f28, %f26, %f27, %f25;
	st.global.f32 	[%rd9], %f28;
	add.s64 	%rd40, %rd38, %rd32;
	ld.global.f32 	%f29, [%rd40];
	add.s64 	%rd41, %rd39, %rd34;
	ld.global.f32 	%f30, [%rd41];
	fma.rn.f32 	%f31, %f29, %f30, %f28;
	st.global.f32 	[%rd9], %f31;
	add.s64 	%rd42, %rd40, %rd32;
	ld.global.f32 	%f32, [%rd42];
	add.s64 	%rd43, %rd41, %rd34;
	ld.global.f32 	%f33, [%rd43];
	fma.rn.f32 	%f34, %f32, %f33, %f31;
	st.global.f32 	[%rd9], %f34;
	add.s64 	%rd44, %rd42, %rd32;
	ld.global.f32 	%f35, [%rd44];
	add.s64 	%rd45, %rd43, %rd34;
	ld.global.f32 	%f36, [%rd45];
	fma.rn.f32 	%f37, %f35, %f36, %f34;
	st.global.f32 	[%rd9], %f37;
	add.s64 	%rd46, %rd44, %rd32;
	ld.global.f32 	%f38, [%rd46];
	add.s64 	%rd47, %rd45, %rd34;
	ld.global.f32 	%f39, [%rd47];
	fma.rn.f32 	%f67, %f38, %f39, %f37;
	st.global.f32 	[%rd9], %f67;
	add.s32 	%r93, %r93, 8;
	add.s32 	%r92, %r92, 8;
	add.s32 	%r91, %r91, %r8;
	add.s32 	%r90, %r90, %r9;
	setp.ne.s32 	%p6, %r93, 0;
	@%p6 bra 	$L__BB9_9;
	add.s32 	%r95, %r92, 1;
$L__BB9_11:
	add.s32 	%r65, %r32, -1;
	and.b32  	%r66, %r65, 7;
	setp.eq.s32 	%p7, %r66, 0;
	@%p7 bra 	$L__BB9_19;
	setp.lt.u32 	%p8, %r6, 3;
	@%p8 bra 	$L__BB9_14;
	mul.lo.s32 	%r67, %r95, %r34;
	mul.wide.s32 	%rd48, %r67, 4;
	add.s64 	%rd49, %rd7, %rd48;
	ld.global.f32 	%f40, [%rd49];
	mul.lo.s32 	%r68, %r95, %r33;
	mul.wide.s32 	%rd50, %r68, 4;
	add.s64 	%rd51, %rd8, %rd50;
	ld.global.f32 	%f41, [%rd51];
	fma.rn.f32 	%f42, %f40, %f41, %f67;
	st.global.f32 	[%rd9], %f42;
	mul.wide.s32 	%rd52, %r34, 4;
	add.s64 	%rd53, %rd49, %rd52;
	ld.global.f32 	%f43, [%rd53];
	mul.wide.s32 	%rd54, %r33, 4;
	add.s64 	%rd55, %rd51, %rd54;
	ld.global.f32 	%f44, [%rd55];
	fma.rn.f32 	%f45, %f43, %f44, %f42;
	st.global.f32 	[%rd9], %f45;
	add.s64 	%rd56, %rd53, %rd52;
	ld.global.f32 	%f46, [%rd56];
	add.s64 	%rd57, %rd55, %rd54;
	ld.global.f32 	%f47, [%rd57];
	fma.rn.f32 	%f48, %f46, %f47, %f45;
	st.global.f32 	[%rd9], %f48;
	add.s64 	%rd58, %rd56, %rd52;
	ld.global.f32 	%f49, [%rd58];
	add.s64 	%rd59, %rd57, %rd54;
	ld.global.f32 	%f50, [%rd59];
	fma.rn.f32 	%f67, %f49, %f50, %f48;
	st.global.f32 	[%rd9], %f67;
	add.s32 	%r95, %r95, 4;
$L__BB9_14:
	and.b32  	%r70, %r65, 3;
	setp.eq.s32 	%p9, %r70, 0;
	@%p9 bra 	$L__BB9_19;
	setp.eq.s32 	%p10, %r70, 1;
	@%p10 bra 	$L__BB9_17;
	mul.lo.s32 	%r73, %r95, %r34;
	mul.wide.s32 	%rd60, %r73, 4;
	add.s64 	%rd61, %rd7, %rd60;
	ld.global.f32 	%f51, [%rd61];
	mul.lo.s32 	%r74, %r95, %r33;
	mul.wide.s32 	%rd62, %r74, 4;
	add.s64 	%rd63, %rd8, %rd62;
	ld.global.f32 	%f52, [%rd63];
	fma.rn.f32 	%f53, %f51, %f52, %f67;
	st.global.f32 	[%rd9], %f53;
	add.s64 	%rd65, %rd61, %rd64;
	ld.global.f32 	%f54, [%rd65];
	mul.wide.s32 	%rd66, %r33, 4;
	add.s64 	%rd67, %rd63, %rd66;
	ld.global.f32 	%f55, [%rd67];
	fma.rn.f32 	%f67, %f54, %f55, %f53;
	st.global.f32 	[%rd9], %f67;
	add.s32 	%r95, %r95, 2;
$L__BB9_17:
	and.b32  	%r75, %r32, 1;
	setp.eq.b32 	%p11, %r75, 1;
	@%p11 bra 	$L__BB9_19;
	mul.lo.s32 	%r76, %r95, %r34;
	mul.wide.s32 	%rd68, %r76, 4;
	add.s64 	%rd69, %rd7, %rd68;
	ld.global.f32 	%f56, [%rd69];
	mul.lo.s32 	%r77, %r95, %r33;
	mul.wide.s32 	%rd70, %r77, 4;
	add.s64 	%rd71, %rd8, %rd70;
	ld.global.f32 	%f57, [%rd71];
	fma.rn.f32 	%f58, %f56, %f57, %f67;
	st.global.f32 	[%rd9], %f58;
$L__BB9_19:
	setp.ne.s32 	%p12, %r89, %r32;
	@%p12 bra 	$L__BB9_7;
	add.s32 	%r97, %r97, %r3;
	setp.lt.s32 	%p13, %r97, %r34;
	@%p13 bra 	$L__BB9_6;
	bra.uni 	$L__BB9_22;
$L__BB9_21:
	div.s32 	%r41, %r97, %r33;
	mul.lo.s32 	%r42, %r41, %r33;
	sub.s32 	%r43, %r97, %r42;
	div.s32 	%r44, %r43, %r31;
	mul.lo.s32 	%r45, %r44, %r31;
	sub.s32 	%r46, %r43, %r45;
	mul.wide.s32 	%rd15, %r97, 4;
	add.s64 	%rd16, %rd5, %rd15;
	ld.global.f32 	%f9, [%rd16];
	mul.wide.s32 	%rd17, %r43, 4;
	add.s64 	%rd18, %rd4, %rd17;
	ld.global.f32 	%f10, [%rd18];
	mul.f32 	%f11, %f9, %f10;
	mad.lo.s32 	%r47, %r41, %r36, %r46;
	mad.lo.s32 	%r48, %r44, %r37, %r47;
	mul.wide.s32 	%rd19, %r48, 4;
	add.s64 	%rd20, %rd3, %rd19;
	st.global.f32 	[%rd20], %f11;
	add.s32 	%r97, %r97, %r3;
	setp.lt.s32 	%p3, %r97, %r34;
	@%p3 bra 	$L__BB9_21;
$L__BB9_22:
	ret;

}
	// .globl	_Z19gpuTemplateApplyXx5IdEvPT_S1_S1_iiiiiii
.visible .entry _Z19gpuTemplateApplyXx5IdEvPT_S1_S1_iiiiiii(
	.param .u64 .ptr .align 1 _Z19gpuTemplateApplyXx5IdEvPT_S1_S1_iiiiiii_param_0,
	.param .u64 .ptr .align 1 _Z19gpuTemplateApplyXx5IdEvPT_S1_S1_iiiiiii_param_1,
	.param .u64 .ptr .align 1 _Z19gpuTemplateApplyXx5IdEvPT_S1_S1_iiiiiii_param_2,
	.param .u32 _Z19gpuTemplateApplyXx5IdEvPT_S1_S1_iiiiiii_param_3,
	.param .u32 _Z19gpuTemplateApplyXx5IdEvPT_S1_S1_iiiiiii_param_4,
	.param .u32 _Z19gpuTemplateApplyXx5IdEvPT_S1_S1_iiiiiii_param_5,
	.param .u32 _Z19gpuTemplateApplyXx5IdEvPT_S1_S1_iiiiiii_param_6,
	.param .u32 _Z19gpuTemplateApplyXx5IdEvPT_S1_S1_iiiiiii_param_7,
	.param .u32 _Z19gpuTemplateApplyXx5IdEvPT_S1_S1_iiiiiii_param_8,
	.param .u32 _Z19gpuTemplateApplyXx5IdEvPT_S1_S1_iiiiiii_param_9
)
{
	.reg .pred 	%p<14>;
	.reg .b32 	%r<87>;
	.reg .b64 	%rd<63>;
	.reg .b64 	%fd<60>;

	ld.param.u64 	%rd7, [_Z19gpuTemplateApplyXx5IdEvPT_S1_S1_iiiiiii_param_0];
	ld.param.u64 	%rd8, [_Z19gpuTemplateApplyXx5IdEvPT_S1_S1_iiiiiii_param_1];
	ld.param.u64 	%rd9, [_Z19gpuTemplateApplyXx5IdEvPT_S1_S1_iiiiiii_param_2];
	ld.param.u32 	%r31, [_Z19gpuTemplateApplyXx5IdEvPT_S1_S1_iiiiiii_param_3];
	ld.param.u32 	%r32, [_Z19gpuTemplateApplyXx5IdEvPT_S1_S1_iiiiiii_param_4];
	ld.param.u32 	%r33, [_Z19gpuTemplateApplyXx5IdEvPT_S1_S1_iiiiiii_param_5];
	ld.param.u32 	%r34, [_Z19gpuTemplateApplyXx5IdEvPT_S1_S1_iiiiiii_param_6];
	ld.param.u32 	%r36, [_Z19gpuTemplateApplyXx5IdEvPT_S1_S1_iiiiiii_param_8];
	ld.param.u32 	%r37, [_Z19gpuTemplateApplyXx5IdEvPT_S1_S1_iiiiiii_param_9];
	cvta.to.global.u64 	%rd1, %rd7;
	cvta.to.global.u64 	%rd2, %rd9;
	cvta.to.global.u64 	%rd3, %rd8;
	mov.u32 	%r38, %tid.x;
	mov.u32 	%r39, %ctaid.x;
	mov.u32 	%r1, %ntid.x;
	mad.lo.s32 	%r77, %r39, %r1, %r38;
	setp.ge.s32 	%p1, %r77, %r34;
	@%p1 bra 	$L__BB10_20;
	setp.lt.s32 	%p2, %r32, 1;
	mov.u32 	%r40, %nctaid.x;
	mul.lo.s32 	%r3, %r1, %r40;
	@%p2 bra 	$L__BB10_20;
	setp.ne.s32 	%p3, %r32, 1;
	@%p3 bra 	$L__BB10_4;
$L__BB10_3:
	div.s32 	%r68, %r77, %r33;
	mul.lo.s32 	%r69, %r68, %r33;
	sub.s32 	%r70, %r77, %r69;
	div.s32 	%r71, %r70, %r31;
	mul.lo.s32 	%r72, %r71, %r31;
	sub.s32 	%r73, %r70, %r72;
	mul.wide.s32 	%rd57, %r77, 8;
	add.s64 	%rd58, %rd3, %rd57;
	mad.lo.s32 	%r74, %r68, %r36, %r73;
	mad.lo.s32 	%r75, %r71, %r37, %r74;
	ld.global.f64 	%fd53, [%rd58];
	mul.wide.s32 	%rd59, %r70, 8;
	add.s64 	%rd60, %rd2, %rd59;
	ld.global.f64 	%fd54, [%rd60];
	mul.f64 	%fd55, %fd53, %fd54;
	mul.wide.s32 	%rd61, %r75, 8;
	add.s64 	%rd62, %rd1, %rd61;
	st.global.f64 	[%rd62], %fd55;
	add.s32 	%r77, %r77, %r3;
	setp.lt.s32 	%p13, %r77, %r34;
	@%p13 bra 	$L__BB10_3;
	bra.uni 	$L__BB10_20;
$L__BB10_4:
	add.s32 	%r41, %r32, -1;
	add.s32 	%r42, %r32, 7;
	and.b32  	%r43, %r42, 7;
	add.s32 	%r6, %r43, -1;
	and.b32  	%r7, %r42, 3;
	and.b32  	%r44, %r41, -8;
	neg.s32 	%r8, %r44;
	shl.b32 	%r9, %r33, 3;
	shl.b32 	%r10, %r34, 3;
	mul.wide.s32 	%rd49, %r34, 8;
	mul.wide.s32 	%rd51, %r33, 8;
$L__BB10_5:
	div.s32 	%r46, %r77, %r33;
	mul.lo.s32 	%r47, %r46, %r33;
	sub.s32 	%r12, %r77, %r47;
	div.s32 	%r48, %r12, %r31;
	mul.lo.s32 	%r49, %r48, %r31;
	sub.s32 	%r50, %r12, %r49;
	mul.wide.s32 	%rd10, %r77, 8;
	add.s64 	%rd4, %rd3, %rd10;
	mad.lo.s32 	%r51, %r46, %r36, %r50;
	mad.lo.s32 	%r13, %r48, %r37, %r51;
	mov.b32 	%r79, 0;
$L__BB10_6:
	ld.param.u32 	%r76, [_Z19gpuTemplateApplyXx5IdEvPT_S1_S1_iiiiiii_param_7];
	add.s32 	%r53, %r32, -2;
	setp.lt.u32 	%p4, %r53, 7;
	ld.global.f64 	%fd9, [%rd4];
	mad.lo.s32 	%r54, %r79, %r76, %r12;
	mul.wide.s32 	%rd11, %r54, 8;
	add.s64 	%rd5, %rd2, %rd11;
	ld.global.f64 	%fd10, [%rd5];
	mul.f64 	%fd58, %fd9, %fd10;
	mad.lo.s32 	%r55, %r79, %r31, %r13;
	mul.wide.s32 	%rd12, %r55, 8;
	add.s64 	%rd6, %rd1, %rd12;
	st.global.f64 	[%rd6], %fd58;
	mov.b32 	%r85, 1;
	@%p4 bra 	$L__BB10_10;
	mov.b32 	%r82, 0;
	mov.u32 	%r80, %r34;
	mov.u32 	%r81, %r33;
	mov.u32 	%r83, %r8;
$L__BB10_8:
	.pragma "nounroll";
	mul.wide.s32 	%rd13, %r80, 8;
	add.s64 	%rd14, %rd4, %rd13;
	ld.global.f64 	%fd11, [%rd14];
	mul.wide.s32 	%rd15, %r81, 8;
	add.s64 	%rd16, %rd5, %rd15;
	ld.global.f64 	%fd12, [%rd16];
	fma.rn.f64 	%fd13, %fd11, %fd12, %fd58;
	st.global.f64 	[%rd6], %fd13;
	mul.wide.s32 	%rd17, %r34, 8;
	add.s64 	%rd18, %rd14, %rd17;
	ld.global.f64 	%fd14, [%rd18];
	mul.wide.s32 	%rd19, %r33, 8;
	add.s64 	%rd20, %rd16, %rd19;
	ld.global.f64 	%fd15, [%rd20];
	fma.rn.f64 	%fd16, %fd14, %fd15, %fd13;
	st.global.f64 	[%rd6], %fd16;
	add.s64 	%rd21, %rd18, %rd17;
	ld.global.f64 	%fd17, [%rd21];
	add.s64 	%rd22, %rd20, %rd19;
	ld.global.f64 	%fd18, [%rd22];
	fma.rn.f64 	%fd19, %fd17, %fd18, %fd16;
	st.global.f64 	[%rd6], %fd19;
	add.s64 	%rd23, %rd21, %rd17;
	ld.global.f64 	%fd20, [%rd23];
	add.s64 	%rd24, %rd22, %rd19;
	ld.global.f64 	%fd21, [%rd24];
	fma.rn.f64 	%fd22, %fd20, %fd21, %fd19;
	st.global.f64 	[%rd6], %fd22;
	add.s64 	%rd25, %rd23, %rd17;
	ld.global.f64 	%fd23, [%rd25];
	add.s64 	%rd26, %rd24, %rd19;
	ld.global.f64 	%fd24, [%rd26];
	fma.rn.f64 	%fd25, %fd23, %fd24, %fd22;
	st.global.f64 	[%rd6], %fd25;
	add.s64 	%rd27, %rd25, %rd17;
	ld.global.f64 	%fd26, [%rd27];
	add.s64 	%rd28, %rd26, %rd19;
	ld.global.f64 	%fd27, [%rd28];
	fma.rn.f64 	%fd28, %fd26, %fd27, %fd25;
	st.global.f64 	[%rd6], %fd28;
	add.s64 	%rd29, %rd27, %rd17;
	ld.global.f64 	%fd29, [%rd29];
	add.s64 	%rd30, %rd28, %rd19;
	ld.global.f64 	%fd30, [%rd30];
	fma.rn.f64 	%fd31, %fd29, %fd30, %fd28;
	st.global.f64 	[%rd6], %fd31;
	add.s64 	%rd31, %rd29, %rd17;
	ld.global.f64 	%fd32, [%rd31];
	add.s64 	%rd32, %rd30, %rd19;
	ld.global.f64 	%fd33, [%rd32];
	fma.rn.f64 	%fd58, %fd32, %fd33, %fd31;
	st.global.f64 	[%rd6], %fd58;
	add.s32 	%r83, %r83, 8;
	add.s32 	%r82, %r82, 8;
	add.s32 	%r81, %r81, %r9;
	add.s32 	%r80, %r80, %r10;
	setp.ne.s32 	%p5, %r83, 0;
	@%p5 bra 	$L__BB10_8;
	add.s32 	%r85, %r82, 1;
$L__BB10_10:
	add.s32 	%r57, %r32, -1;
	and.b32  	%r58, %r57, 7;
	setp.eq.s32 	%p6, %r58, 0;
	@%p6 bra 	$L__BB10_18;
	setp.lt.u32 	%p7, %r6, 3;
	@%p7 bra 	$L__BB10_13;
	mul.lo.s32 	%r59, %r85, %r34;
	mul.wide.s32 	%rd33, %r59, 8;
	add.s64 	%rd34, %rd4, %rd33;
	ld.global.f64 	%fd34, [%rd34];
	mul.lo.s32 	%r60, %r85, %r33;
	mul.wide.s32 	%rd35, %r60, 8;
	add.s64 	%rd36, %rd5, %rd35;
	ld.global.f64 	%fd35, [%rd36];
	fma.rn.f64 	%fd36, %fd34, %fd35, %fd58;
	st.global.f64 	[%rd6], %fd36;
	add.s64 	%rd38, %rd34, %rd49;
	ld.global.f64 	%fd37, [%rd38];
	add.s64 	%rd40, %rd36, %rd51;
	ld.global.f64 	%fd38, [%rd40];
	fma.rn.f64 	%fd39, %fd37, %fd38, %fd36;
	st.global.f64 	[%rd6], %fd39;
	add.s64 	%rd41, %rd38, %rd49;
	ld.global.f64 	%fd40, [%rd41];
	add.s64 	%rd42, %rd40, %rd51;
	ld.global.f64 	%fd41, [%rd42];
	fma.rn.f64 	%fd42, %fd40, %fd41, %fd39;
	st.global.f64 	[%rd6], %fd42;
	add.s64 	%rd43, %rd41, %rd49;
	ld.global.f64 	%fd43, [%rd43];
	add.s64 	%rd44, %rd42, %rd51;
	ld.global.f64 	%fd44, [%rd44];
	fma.rn.f64 	%fd58, %fd43, %fd44, %fd42;
	st.global.f64 	[%rd6], %fd58;
	add.s32 	%r85, %r85, 4;
$L__BB10_13:
	setp.eq.s32 	%p8, %r7, 0;
	@%p8 bra 	$L__BB10_18;
	and.b32  	%r62, %r57, 3;
	setp.eq.s32 	%p9, %r62, 1;
	@%p9 bra 	$L__BB10_16;
	mul.lo.s32 	%r63, %r85, %r34;
	mul.wide.s32 	%rd45, %r63, 8;
	add.s64 	%rd46, %rd4, %rd45;
	ld.global.f64 	%fd45, [%rd46];
	mul.lo.s32 	%r64, %r85, %r33;
	mul.wide.s32 	%rd47, %r64, 8;
	add.s64 	%rd48, %rd5, %rd47;
	ld.global.f64 	%fd46, [%rd48];
	fma.rn.f64 	%fd47, %fd45, %fd46, %fd58;
	st.global.f64 	[%rd6], %fd47;
	add.s64 	%rd50, %rd46, %rd49;
	ld.global.f64 	%fd48, [%rd50];
	add.s64 	%rd52, %rd48, %rd51;
	ld.global.f64 	%fd49, [%rd52];
	fma.rn.f64 	%fd58, %fd48, %fd49, %fd47;
	st.global.f64 	[%rd6], %fd58;
	add.s32 	%r85, %r85, 2;
$L__BB10_16:
	and.b32  	%r65, %r32, 1;
	setp.eq.b32 	%p10, %r65, 1;
	@%p10 bra 	$L__BB10_18;
	mul.lo.s32 	%r66, %r85, %r34;
	mul.wide.s32 	%rd53, %r66, 8;
	add.s64 	%rd54, %rd4, %rd53;
	ld.global.f64 	%fd50, [%rd54];
	mul.lo.s32 	%r67, %r85, %r33;
	mul.wide.s32 	%rd55, %r67, 8;
	add.s64 	%rd56, %rd5, %rd55;
	ld.global.f64 	%fd51, [%rd56];
	fma.rn.f64 	%fd52, %fd50, %fd51, %fd58;
	st.global.f64 	[%rd6], %fd52;
$L__BB10_18:
	add.s32 	%r79, %r79, 1;
	setp.ne.s32 	%p11, %r79, %r32;
	@%p11 bra 	$L__BB10_6;
	add.s32 	%r77, %r77, %r3;
	setp.lt.s32 	%p12, %r77, %r34;
	@%p12 bra 	$L__BB10_5;
$L__BB10_20:
	ret;

}
	// .globl	_Z19gpuTemplateApplyXx5IfEvPT_S1_S1_iiiiiii
.visible .entry _Z19gpuTemplateApplyXx5IfEvPT_S1_S1_iiiiiii(
	.param .u64 .ptr .align 1 _Z19gpuTemplateApplyXx5IfEvPT_S1_S1_iiiiiii_param_0,
	.param .u64 .ptr .align 1 _Z19gpuTemplateApplyXx5IfEvPT_S1_S1_iiiiiii_param_1,
	.param .u64 .ptr .align 1 _Z19gpuTemplateApplyXx5IfEvPT_S1_S1_iiiiiii_param_2,
	.param .u32 _Z19gpuTemplateApplyXx5IfEvPT_S1_S1_iiiiiii_param_3,
	.param .u32 _Z19gpuTemplateApplyXx5IfEvPT_S1_S1_iiiiiii_param_4,
	.param .u32 _Z19gpuTemplateApplyXx5IfEvPT_S1_S1_iiiiiii_param_5,
	.param .u32 _Z19gpuTemplateApplyXx5IfEvPT_S1_S1_iiiiiii_param_6,
	.param .u32 _Z19gpuTemplateApplyXx5IfEvPT_S1_S1_iiiiiii_param_7,
	.param .u32 _Z19gpuTemplateApplyXx5IfEvPT_S1_S1_iiiiiii_param_8,
	.param .u32 _Z19gpuTemplateApplyXx5IfEvPT_S1_S1_iiiiiii_param_9
)
{
	.reg .pred 	%p<14>;
	.reg .b32 	%r<90>;
	.reg .b32 	%f<60>;
	.reg .b64 	%rd<63>;

	ld.param.u64 	%rd7, [_Z19gpuTemplateApplyXx5IfEvPT_S1_S1_iiiiiii_param_0];
	ld.param.u64 	%rd8, [_Z19gpuTemplateApplyXx5IfEvPT_S1_S1_iiiiiii_param_1];
	ld.param.u64 	%rd9, [_Z19gpuTemplateApplyXx5IfEvPT_S1_S1_iiiiiii_param_2];
	ld.param.u32 	%r29, [_Z19gpuTemplateApplyXx5IfEvPT_S1_S1_iiiiiii_param_3];
	ld.param.u32 	%r30, [_Z19gpuTemplateApplyXx5IfEvPT_S1_S1_iiiiiii_param_4];
	ld.param.u32 	%r31, [_Z19gpuTemplateApplyXx5IfEvPT_S1_S1_iiiiiii_param_5];
	ld.param.u32 	%r32, [_Z19gpuTemplateApplyXx5IfEvPT_S1_S1_iiiiiii_param_6];
	ld.param.u32 	%r34, [_Z19gpuTemplateApplyXx5IfEvPT_S1_S1_iiiiiii_param_8];
	cvta.to.global.u64 	%rd1, %rd7;
	cvta.to.global.u64 	%rd2, %rd9;
	cvta.to.global.u64 	%rd3, %rd8;
	mov.u32 	%r36, %tid.x;
	mov.u32 	%r37, %ctaid.x;
	mov.u32 	%r1, %ntid.x;
	mad.lo.s32 	%r80, %r37, %r1, %r36;
	setp.ge.s32 	%p1, %r80, %r32;
	@%p1 bra 	$L__BB11_20;
	setp.lt.s32 	%p2, %r30, 1;
	mov.u32 	%r38, %nctaid.x;
	mul.lo.s32 	%r3, %r1, %r38;
	@%p2 bra 	$L__BB11_20;
	setp.ne.s32 	%p3, %r30, 1;
	@%p3 bra 	$L__BB11_4;
$L__BB11_3:
	ld.param.u32 	%r79, [_Z19gpuTemplateApplyXx5IfEvPT_S1_S1_iiiiiii_param_9];
	div.s32 	%r69, %r80, %r31;
	mul.lo.s32 	%r70, %r69, %r31;
	sub.s32 	%r71, %r80, %r70;
	div.s32 	%r72, %r71, %r29;
	mul.lo.s32 	%r73, %r72, %r29;
	sub.s32 	%r74, %r71, %r73;
	mul.wide.s32 	%rd57, %r80, 4;
	add.s64 	%rd58, %rd3, %rd57;
	mad.lo.s32 	%r75, %r69, %r34, %r74;
	mad.lo.s32 	%r76, %r72, %r79, %r75;
	ld.global.f32 	%f53, [%rd58];
	mul.wide.s32 	%rd59, %r71, 4;
	add.s64 	%rd60, %rd2, %rd59;
	ld.global.f32 	%f54, [%rd60];
	mul.f32 	%f55, %f53, %f54;
	mul.wide.s32 	%rd61, %r76, 4;
	add.s64 	%rd62, %rd1, %rd61;
	st.global.f32 	[%rd62], %f55;
	add.s32 	%r80, %r80, %r3;
	setp.lt.s32 	%p13, %r80, %r32;
	@%p13 bra 	$L__BB11_3;
	bra.uni 	$L__BB11_20;
$L__BB11_4:
	shl.b32 	%r6, %r31, 3;
	shl.b32 	%r7, %r32, 3;
	mul.wide.s32 	%rd49, %r32, 4;
	mul.wide.s32 	%rd51, %r31, 4;
$L__BB11_5:
	ld.param.u32 	%r78, [_Z19gpuTemplateApplyXx5IfEvPT_S1_S1_iiiiiii_param_9];
	div.s32 	%r40, %r80, %r31;
	mul.lo.s32 	%r41, %r40, %r31;
	sub.s32 	%r9, %r80, %r41;
	div.s32 	%r42, %r9, %r29;
	mul.lo.s32 	%r43, %r42, %r29;
	sub.s32 	%r44, %r9, %r43;
	mul.wide.s32 	%rd10, %r80, 4;
	add.s64 	%rd4, %rd3, %rd10;
	mad.lo.s32 	%r45, %r40, %r34, %r44;
	mad.lo.s32 	%r10, %r42, %r78, %r45;
	mov.b32 	%r82, 0;
$L__BB11_6:
	ld.param.u32 	%r77, [_Z19gpuTemplateApplyXx5IfEvPT_S1_S1_iiiiiii_param_7];
	add.s32 	%r47, %r30, -2;
	setp.lt.u32 	%p4, %r47, 7;
	ld.global.f32 	%f9, [%rd4];
	mad.lo.s32 	%r48, %r82, %r77, %r9;
	mul.wide.s32 	%rd11, %r48, 4;
	add.s64 	%rd5, %rd2, %rd11;
	ld.global.f32 	%f10, [%rd5];
	mul.f32 	%f58, %f9, %f10;
	mad.lo.s32 	%r49, %r82, %r29, %r10;
	mul.wide.s32 	%rd12, %r49, 4;
	add.s64 	%rd6, %rd1, %rd12;
	st.global.f32 	[%rd6], %f58;
	mov.b32 	%r88, 1;
	@%p4 bra 	$L__BB11_10;
	add.s32 	%r51, %r30, -1;
	and.b32  	%r52, %r51, -8;
	neg.s32 	%r86, %r52;
	mov.b32 	%r85, 0;
	mov.u32 	%r83, %r32;
	mov.u32 	%r84, %r31;
$L__BB11_8:
	.pragma "nounroll";
	mul.wide.s32 	%rd13, %r83, 4;
	add.s64 	%rd14, %rd4, %rd13;
	ld.global.f32 	%f11, [%rd14];
	mul.wide.s32 	%rd15, %r84, 4;
	add.s64 	%rd16, %rd5, %rd15;
	ld.global.f32 	%f12, [%rd16];
	fma.rn.f32 	%f13, %f11, %f12, %f58;
	st.global.f32 	[%rd6], %f13;
	mul.wide.s32 	%rd17, %r32, 4;
	add.s64 	%rd18, %rd14, %rd17;
	ld.global.f32 	%f14, [%rd18];
	mul.wide.s32 	%rd19, %r31, 4;
	add.s64 	%rd20, %rd16, %rd19;
	ld.global.f32 	%f15, [%rd20];
	fma.rn.f32 	%f16, %f14, %f15, %f13;
	st.global.f32 	[%rd6], %f16;
	add.s64 	%rd21, %rd18, %rd17;
	ld.global.f32 	%f17, [%rd21];
	add.s64 	%rd22, %rd20, %rd19;
	ld.global.f32 	%f18, [%rd22];
	fma.rn.f32 	%f19, %f17, %f18, %f16;
	st.global.f32 	[%rd6], %f19;
	add.s64 	%rd23, %rd21, %rd17;
	ld.global.f32 	%f20, [%rd23];
	add.s64 	%rd24, %rd22, %rd19;
	ld.global.f32 	%f21, [%rd24];
	fma.rn.f32 	%f22, %f20, %f21, %f19;
	st.global.f32 	[%rd6], %f22;
	add.s64 	%rd25, %rd23, %rd17;
	ld.global.f32 	%f23, [%rd25];
	add.s64 	%rd26, %rd24, %rd19;
	ld.global.f32 	%f24, [%rd26];
	fma.rn.f32 	%f25, %f23, %f24, %f22;
	st.global.f32 	[%rd6], %f25;
	add.s64 	%rd27, %rd25, %rd17;
	ld.global.f32 	%f26, [%rd27];
	add.s64 	%rd28, %rd26, %rd19;
	ld.global.f32 	%f27, [%rd28];
	fma.rn.f32 	%f28, %f26, %f27, %f25;
	st.global.f32 	[%rd6], %f28;
	add.s64 	%rd29, %rd27, %rd17;
	ld.global.f32 	%f29, [%rd29];
	add.s64 	%rd30, %rd28, %rd19;
	ld.global.f32 	%f30, [%rd30];
	fma.rn.f32 	%f31, %f29, %f30, %f28;
	st.global.f32 	[%rd6], %f31;
	add.s64 	%rd31, %rd29, %rd17;
	ld.global.f32 	%f32, [%rd31];
	add.s64 	%rd32, %rd30, %rd19;
	ld.global.f32 	%f33, [%rd32];
	fma.rn.f32 	%f58, %f32, %f33, %f31;
	st.global.f32 	[%rd6], %f58;
	add.s32 	%r86, %r86, 8;
	add.s32 	%r85, %r85, 8;
	add.s32 	%r84, %r84, %r6;
	add.s32 	%r83, %r83, %r7;
	setp.ne.s32 	%p5, %r86, 0;
	@%p5 bra 	$L__BB11_8;
	add.s32 	%r88, %r85, 1;
$L__BB11_10:
	add.s32 	%r53, %r30, -1;
	and.b32  	%r54, %r53, 7;
	setp.eq.s32 	%p6, %r54, 0;
	@%p6 bra 	$L__BB11_18;
	add.s32 	%r57, %r54, -1;
	setp.lt.u32 	%p7, %r57, 3;
	@%p7 bra 	$L__BB11_13;
	mul.lo.s32 	%r58, %r88, %r32;
	mul.wide.s32 	%rd33, %r58, 4;
	add.s64 	%rd34, %rd4, %rd33;
	ld.global.f32 	%f34, [%rd34];
	mul.lo.s32 	%r59, %r88, %r31;
	mul.wide.s32 	%rd35, %r59, 4;
	add.s64 	%rd36, %rd5, %rd35;
	ld.global.f32 	%f35, [%rd36];
	fma.rn.f32 	%f36, %f34, %f35, %f58;
	st.global.f32 	[%rd6], %f36;
	add.s64 	%rd38, %rd34, %rd49;
	ld.global.f32 	%f37, [%rd38];
	add.s64 	%rd40, %rd36, %rd51;
	ld.global.f32 	%f38, [%rd40];
	fma.rn.f32 	%f39, %f37, %f38, %f36;
	st.global.f32 	[%rd6], %f39;
	add.s64 	%rd41, %rd38, %rd49;
	ld.global.f32 	%f40, [%rd41];
	add.s64 	%rd42, %rd40, %rd51;
	ld.global.f32 	%f41, [%rd42];
	fma.rn.f32 	%f42, %f40, %f41, %f39;
	st.global.f32 	[%rd6], %f42;
	add.s64 	%rd43, %rd41, %rd49;
	ld.global.f32 	%f43, [%rd43];
	add.s64 	%rd44, %rd42, %rd51;
	ld.global.f32 	%f44, [%rd44];
	fma.rn.f32 	%f58, %f43, %f44, %f42;
	st.global.f32 	[%rd6], %f58;
	add.s32 	%r88, %r88, 4;
$L__BB11_13:
	and.b32  	%r61, %r53, 3;
	setp.eq.s32 	%p8, %r61, 0;
	@%p8 bra 	$L__BB11_18;
	setp.eq.s32 	%p9, %r61, 1;
	@%p9 bra 	$L__BB11_16;
	mul.lo.s32 	%r64, %r88, %r32;
	mul.wide.s32 	%rd45, %r64, 4;
	add.s64 	%rd46, %rd4, %rd45;
	ld.global.f32 	%f45, [%rd46];
	mul.lo.s32 	%r65, %r88, %r31;
	mul.wide.s32 	%rd47, %r65, 4;
	add.s64 	%rd48, %rd5, %rd47;
	ld.global.f32 	%f46, [%rd48];
	fma.rn.f32 	%f47, %f45, %f46, %f58;
	st.global.f32 	[%rd6], %f47;
	add.s64 	%rd50, %rd46, %rd49;
	ld.global.f32 	%f48, [%rd50];
	add.s64 	%rd52, %rd48, %rd51;
	ld.global.f32 	%f49, [%rd52];
	fma.rn.f32 	%f58, %f48, %f49, %f47;
	st.global.f32 	[%rd6], %f58;
	add.s32 	%r88, %r88, 2;
$L__BB11_16:
	and.b32  	%r66, %r30, 1;
	setp.eq.b32 	%p10, %r66, 1;
	@%p10 bra 	$L__BB11_18;
	mul.lo.s32 	%r67, %r88, %r32;
	mul.wide.s32 	%rd53, %r67, 4;
	add.s64 	%rd54, %rd4, %rd53;
	ld.global.f32 	%f50, [%rd54];
	mul.lo.s32 	%r68, %r88, %r31;
	mul.wide.s32 	%rd55, %r68, 4;
	add.s64 	%rd56, %rd5, %rd55;
	ld.global.f32 	%f51, [%rd56];
	fma.rn.f32 	%f52, %f50, %f51, %f58;
	st.global.f32 	[%rd6], %f52;
$L__BB11_18:
	add.s32 	%r82, %r82, 1;
	setp.ne.s32 	%p11, %r82, %r30;
	@%p11 bra 	$L__BB11_6;
	add.s32 	%r80, %r80, %r3;
	setp.lt.s32 	%p12, %r80, %r32;
	@%p12 bra 	$L__BB11_5;
$L__BB11_20:
	ret;

}
	// .globl	_Z19gpuTemplateApplyJacIdEvPT_S1_S1_iiiii
.visible .entry _Z19gpuTemplateApplyJacIdEvPT_S1_S1_iiiii(
	.param .u64 .ptr .align 1 _Z19gpuTemplateApplyJacIdEvPT_S1_S1_iiiii_param_0,
	.param .u64 .ptr .align 1 _Z19gpuTemplateApplyJacIdEvPT_S1_S1_iiiii_param_1,
	.param .u64 .ptr .align 1 _Z19gpuTemplateApplyJacIdEvPT_S1_S1_iiiii_param_2,
	.param .u32 _Z19gpuTemplateApplyJacIdEvPT_S1_S1_iiiii_param_3,
	.param .u32 _Z19gpuTemplateApplyJacIdEvPT_S1_S1_iiiii_param_4,
	.param .u32 _Z19gpuTemplateApplyJacIdEvPT_S1_S1_iiiii_param_5,
	.param .u32 _Z19gpuTemplateApplyJacIdEvPT_S1_S1_iiiii_param_6,
	.param .u32 _Z19gpuTemplateApplyJacIdEvPT_S1_S1_iiiii_param_7
)
{
	.reg .pred 	%p<3>;
	.reg .b32 	%r<22>;
	.reg .b64 	%rd<13>;
	.reg .b64 	%fd<4>;

	ld.param.u64 	%rd4, [_Z19gpuTemplateApplyJacIdEvPT_S1_S1_iiiii_param_0];
	ld.param.u64 	%rd5, [_Z19gpuTemplateApplyJacIdEvPT_S1_S1_iiiii_param_1];
	ld.param.u64 	%rd6, [_Z19gpuTemplateApplyJacIdEvPT_S1_S1_iiiii_param_2];
	ld.param.u32 	%r6, [_Z19gpuTemplateApplyJacIdEvPT_S1_S1_iiiii_param_3];
	ld.param.u32 	%r7, [_Z19gpuTemplateApplyJacIdEvPT_S1_S1_iiiii_param_5];
	ld.param.u32 	%r8, [_Z19gpuTemplateApplyJacIdEvPT_S1_S1_iiiii_param_6];
	ld.param.u32 	%r9, [_Z19gpuTemplateApplyJacIdEvPT_S1_S1_iiiii_param_7];
	mov.u32 	%r10, %tid.x;
	mov.u32 	%r11, %ctaid.x;
	mov.u32 	%r1, %ntid.x;
	mad.lo.s32 	%r21, %r11, %r1, %r10;
	setp.ge.s32 	%p1, %r21, %r9;
	@%p1 bra 	$L__BB12_3;
	mov.u32 	%r12, %nctaid.x;
	mul.lo.s32 	%r3, %r1, %r12;
	cvta.to.global.u64 	%rd1, %rd5;
	cvta.to.global.u64 	%rd2, %rd6;
	cvta.to.global.u64 	%rd3, %rd4;
$L__BB12_2:
	div.s32 	%r13, %r21, %r6;
	mul.lo.s32 	%r14, %r13, %r6;
	sub.s32 	%r15, %r21, %r14;
	div.s32 	%r16, %r15, %r7;
	mul.lo.s32 	%r17, %r16, %r7;
	sub.s32 	%r18, %r15, %r17;
	mul.wide.s32 	%rd7, %r21, 8;
	add.s64 	%rd8, %rd1, %rd7;
	ld.global.f64 	%fd1, [%rd8];
	mul.wide.s32 	%rd9, %r15, 8;
	add.s64 	%rd10, %rd2, %rd9;
	ld.global.f64 	%fd2, [%rd10];
	mul.f64 	%fd3, %fd1, %fd2;
	mad.lo.s32 	%r19, %r13, %r7, %r18;
	mad.lo.s32 	%r20, %r16, %r8, %r19;
	mul.wide.s32 	%rd11, %r20, 8;
	add.s64 	%rd12, %rd3, %rd11;
	st.global.f64 	[%rd12], %fd3;
	add.s32 	%r21, %r21, %r3;
	setp.lt.s32 	%p2, %r21, %r9;
	@%p2 bra 	$L__BB12_2;
$L__BB12_3:
	ret;

}
	// .globl	_Z19gpuTemplateApplyJacIfEvPT_S1_S1_iiiii
.visible .entry _Z19gpuTemplateApplyJacIfEvPT_S1_S1_iiiii(
	.param .u64 .ptr .align 1 _Z19gpuTemplateApplyJacIfEvPT_S1_S1_iiiii_param_0,
	.param .u64 .ptr .align 1 _Z19gpuTemplateApplyJacIfEvPT_S1_S1_iiiii_param_1,
	.param .u64 .ptr .align 1 _Z19gpuTemplateApplyJacIfEvPT_S1_S1_iiiii_param_2,
	.param .u32 _Z19gpuTemplateApplyJacIfEvPT_S1_S1_iiiii_param_3,
	.param .u32 _Z19gpuTemplateApplyJacIfEvPT_S1_S1_iiiii_param_4,
	.param .u32 _Z19gpuTemplateApplyJacIfEvPT_S1_S1_iiiii_param_5,
	.param .u32 _Z19gpuTemplateApplyJacIfEvPT_S1_S1_iiiii_param_6,
	.param .u32 _Z19gpuTemplateApplyJacIfEvPT_S1_S1_iiiii_param_7
)
{
	.reg .pred 	%p<3>;
	.reg .b32 	%r<22>;
	.reg .b32 	%f<4>;
	.reg .b64 	%rd<13>;

	ld.param.u64 	%rd4, [_Z19gpuTemplateApplyJacIfEvPT_S1_S1_iiiii_param_0];
	ld.param.u64 	%rd5, [_Z19gpuTemplateApplyJacIfEvPT_S1_S1_iiiii_param_1];
	ld.param.u64 	%rd6, [_Z19gpuTemplateApplyJacIfEvPT_S1_S1_iiiii_param_2];
	ld.param.u32 	%r6, [_Z19gpuTemplateApplyJacIfEvPT_S1_S1_iiiii_param_3];
	ld.param.u32 	%r7, [_Z19gpuTemplateApplyJacIfEvPT_S1_S1_iiiii_param_5];
	ld.param.u32 	%r8, [_Z19gpuTemplateApplyJacIfEvPT_S1_S1_iiiii_param_6];
	ld.param.u32 	%r9, [_Z19gpuTemplateApplyJacIfEvPT_S1_S1_iiiii_param_7];
	mov.u32 	%r10, %tid.x;
	mov.u32 	%r11, %ctaid.x;
	mov.u32 	%r1, %ntid.x;
	mad.lo.s32 	%r21, %r11, %r1, %r10;
	setp.ge.s32 	%p1, %r21, %r9;
	@%p1 bra 	$L__BB13_3;
	mov.u32 	%r12, %nctaid.x;
	mul.lo.s32 	%r3, %r1, %r12;
	cvta.to.global.u64 	%rd1, %rd5;
	cvta.to.global.u64 	%rd2, %rd6;
	cvta.to.global.u64 	%rd3, %rd4;
$L__BB13_2:
	div.s32 	%r13, %r21, %r6;
	mul.lo.s32 	%r14, %r13, %r6;
	sub.s32 	%r15, %r21, %r14;
	div.s32 	%r16, %r15, %r7;
	mul.lo.s32 	%r17, %r16, %r7;
	sub.s32 	%r18, %r15, %r17;
	mul.wide.s32 	%rd7, %r21, 4;
	add.s64 	%rd8, %rd1, %rd7;
	ld.global.f32 	%f1, [%rd8];
	mul.wide.s32 	%rd9, %r15, 4;
	add.s64 	%rd10, %rd2, %rd9;
	ld.global.f32 	%f2, [%rd10];
	mul.f32 	%f3, %f1, %f2;
	mad.lo.s32 	%r19, %r13, %r7, %r18;
	mad.lo.s32 	%r20, %r16, %r8, %r19;
	mul.wide.s32 	%rd11, %r20, 4;
	add.s64 	%rd12, %rd3, %rd11;
	st.global.f32 	[%rd12], %f3;
	add.s32 	%r21, %r21, %r3;
	setp.lt.s32 	%p2, %r21, %r9;
	@%p2 bra 	$L__BB13_2;
$L__BB13_3:
	ret;

}
	// .globl	_Z20gpuTemplateApplyJac1IdEvPT_S1_ii
.visible .entry _Z20gpuTemplateApplyJac1IdEvPT_S1_ii(
	.param .u64 .ptr .align 1 _Z20gpuTemplateApplyJac1IdEvPT_S1_ii_param_0,
	.param .u64 .ptr .align 1 _Z20gpuTemplateApplyJac1IdEvPT_S1_ii_param_1,
	.param .u32 _Z20gpuTemplateApplyJac1IdEvPT_S1_ii_param_2,
	.param .u32 _Z20gpuTemplateApplyJac1IdEvPT_S1_ii_param_3
)
{
	.reg .pred 	%p<3>;
	.reg .b32 	%r<13>;
	.reg .b64 	%rd<9>;
	.reg .b64 	%fd<4>;

	ld.param.u64 	%rd3, [_Z20gpuTemplateApplyJac1IdEvPT_S1_ii_param_0];
	ld.param.u64 	%rd4, [_Z20gpuTemplateApplyJac1IdEvPT_S1_ii_param_1];
	ld.param.u32 	%r6, [_Z20gpuTemplateApplyJac1IdEvPT_S1_ii_param_2];
	ld.param.u32 	%r7, [_Z20gpuTemplateApplyJac1IdEvPT_S1_ii_param_3];
	mov.u32 	%r8, %tid.x;
	mov.u32 	%r9, %ctaid.x;
	mov.u32 	%r1, %ntid.x;
	mad.lo.s32 	%r12, %r9, %r1, %r8;
	setp.ge.s32 	%p1, %r12, %r6;
	@%p1 bra 	$L__BB14_3;
	mov.u32 	%r10, %nctaid.x;
	mul.lo.s32 	%r3, %r1, %r10;
	cvta.to.global.u64 	%rd1, %rd3;
	cvta.to.global.u64 	%rd2, %rd4;
$L__BB14_2:
	rem.s32 	%r11, %r12, %r7;
	mul.wide.s32 	%rd5, %r12, 8;
	add.s64 	%rd6, %rd1, %rd5;
	ld.global.f64 	%fd1, [%rd6];
	mul.wide.s32 	%rd7, %r11, 8;
	add.s64 	%rd8, %rd2, %rd7;
	ld.global.f64 	%fd2, [%rd8];
	mul.f64 	%fd3, %fd1, %fd2;
	st.global.f64 	[%rd6], %fd3;
	add.s32 	%r12, %r12, %r3;
	setp.lt.s32 	%p2, %r12, %r6;
	@%p2 bra 	$L__BB14_2;
$L__BB14_3:
	ret;

}
	// .globl	_Z20gpuTemplateApplyJac1IfEvPT_S1_ii
.visible .entry _Z20gpuTemplateApplyJac1IfEvPT_S1_ii(
	.param .u64 .ptr .align 1 _Z20gpuTemplateApplyJac1IfEvPT_S1_ii_param_0,
	.param .u64 .ptr .align 1 _Z20gpuTemplateApplyJac1IfEvPT_S1_ii_param_1,
	.param .u32 _Z20gpuTemplateApplyJac1IfEvPT_S1_ii_param_2,
	.param .u32 _Z20gpuTemplateApplyJac1IfEvPT_S1_ii_param_3
)
{
	.reg .pred 	%p<3>;
	.reg .b32 	%r<13>;
	.reg .b32 	%f<4>;
	.reg .b64 	%rd<9>;

	ld.param.u64 	%rd3, [_Z20gpuTemplateApplyJac1IfEvPT_S1_ii_param_0];
	ld.param.u64 	%rd4, [_Z20gpuTemplateApplyJac1IfEvPT_S1_ii_param_1];
	ld.param.u32 	%r6, [_Z20gpuTemplateApplyJac1IfEvPT_S1_ii_param_2];
	ld.param.u32 	%r7, [_Z20gpuTemplateApplyJac1IfEvPT_S1_ii_param_3];
	mov.u32 	%r8, %tid.x;
	mov.u32 	%r9, %ctaid.x;
	mov.u32 	%r1, %ntid.x;
	mad.lo.s32 	%r12, %r9, %r1, %r8;
	setp.ge.s32 	%p1, %r12, %r6;
	@%p1 bra 	$L__BB15_3;
	mov.u32 	%r10, %nctaid.x;
	mul.lo.s32 	%r3, %r1, %r10;
	cvta.to.global.u64 	%rd1, %rd3;
	cvta.to.global.u64 	%rd2, %rd4;
$L__BB15_2:
	rem.s32 	%r11, %r12, %r7;
	mul.wide.s32 	%rd5, %r12, 4;
	add.s64 	%rd6, %rd1, %rd5;
	ld.global.f32 	%f1, [%rd6];
	mul.wide.s32 	%rd7, %r11, 4;
	add.s64 	%rd8, %rd2, %rd7;
	ld.global.f32 	%f2, [%rd8];
	mul.f32 	%f3, %f1, %f2;
	st.global.f32 	[%rd6], %f3;
	add.s32 	%r12, %r12, %r3;
	setp.lt.s32 	%p2, %r12, %r6;
	@%p2 bra 	$L__BB15_2;
$L__BB15_3:
	ret;

}
	// .globl	_Z20gpuTemplateApplyJac2IdEvPT_S1_S1_S1_S1_ii
.visible .entry _Z20gpuTemplateApplyJac2IdEvPT_S1_S1_S1_S1_ii(
	.param .u64 .ptr .align 1 _Z20gpuTemplateApplyJac2IdEvPT_S1_S1_S1_S1_ii_param_0,
	.param .u64 .ptr .align 1 _Z20gpuTemplateApplyJac2IdEvPT_S1_S1_S1_S1_ii_param_1,
	.param .u64 .ptr .align 1 _Z20gpuTemplateApplyJac2IdEvPT_S1_S1_S1_S1_ii_param_2,
	.param .u64 .ptr .align 1 _Z20gpuTemplateApplyJac2IdEvPT_S1_S1_S1_S1_ii_param_3,
	.param .u64 .ptr .align 1 _Z20gpuTemplateApplyJac2IdEvPT_S1_S1_S1_S1_ii_param_4,
	.param .u32 _Z20gpuTemplateApplyJac2IdEvPT_S1_S1_S1_S1_ii_param_5,
	.param .u32 _Z20gpuTemplateApplyJac2IdEvPT_S1_S1_S1_S1_ii_param_6
)
{
	.reg .pred 	%p<3>;
	.reg .b32 	%r<15>;
	.reg .b64 	%rd<19>;
	.reg .b64 	%fd<10>;

	ld.param.u64 	%rd6, [_Z20gpuTemplateApplyJac2IdEvPT_S1_S1_S1_S1_ii_param_0];
	ld.param.u64 	%rd7, [_Z20gpuTemplateApplyJac2IdEvPT_S1_S1_S1_S1_ii_param_1];
	ld.param.u64 	%rd8, [_Z20gpuTemplateApplyJac2IdEvPT_S1_S1_S1_S1_ii_param_2];
	ld.param.u64 	%rd9, [_Z20gpuTemplateApplyJac2IdEvPT_S1_S1_S1_S1_ii_param_3];
	ld.param.u64 	%rd10, [_Z20gpuTemplateApplyJac2IdEvPT_S1_S1_S1_S1_ii_param_4];
	ld.param.u32 	%r6, [_Z20gpuTemplateApplyJac2IdEvPT_S1_S1_S1_S1_ii_param_5];
	ld.param.u32 	%r7, [_Z20gpuTemplateApplyJac2IdEvPT_S1_S1_S1_S1_ii_param_6];
	mov.u32 	%r8, %tid.x;
	mov.u32 	%r9, %ctaid.x;
	mov.u32 	%r1, %ntid.x;
	mad.lo.s32 	%r14, %r9, %r1, %r8;
	setp.ge.s32 	%p1, %r14, %r6;
	@%p1 bra 	$L__BB16_3;
	mov.u32 	%r10, %nctaid.x;
	mul.lo.s32 	%r3, %r1, %r10;
	cvta.to.global.u64 	%rd1, %rd6;
	cvta.to.global.u64 	%rd2, %rd9;
	cvta.to.global.u64 	%rd3, %rd8;
	cvta.to.global.u64 	%rd4, %rd10;
	cvta.to.global.u64 	%rd5, %rd7;
$L__BB16_2:
	div.s32 	%r11, %r14, %r7;
	mul.lo.s32 	%r12, %r11, %r7;
	sub.s32 	%r13, %r14, %r12;
	mul.wide.s32 	%rd11, %r14, 8;
	add.s64 	%rd12, %rd1, %rd11;
	ld.global.f64 	%fd1, [%rd12];
	add.s64 	%rd13, %rd2, %rd11;
	ld.global.f64 	%fd2, [%rd13];
	add.f64 	%fd3, %fd1, %fd2;
	add.s64 	%rd14, %rd3, %rd11;
	ld.global.f64 	%fd4, [%rd14];
	mul.wide.s32 	%rd15, %r11, 8;
	add.s64 	%rd16, %rd4, %rd15;
	ld.global.f64 	%fd5, [%rd16];
	mul.f64 	%fd6, %fd4, %fd5;
	sub.f64 	%fd7, %fd3, %fd6;
	mul.wide.s32 	%rd17, %r13, 8;
	add.s64 	%rd18, %rd5, %rd17;
	ld.global.f64 	%fd8, [%rd18];
	mul.f64 	%fd9, %fd8, %fd7;
	st.global.f64 	[%rd12], %fd9;
	add.s32 	%r14, %r14, %r3;
	setp.lt.s32 	%p2, %r14, %r6;
	@%p2 bra 	$L__BB16_2;
$L__BB16_3:
	ret;

}
	// .globl	_Z20gpuTemplateApplyJac2IfEvPT_S1_S1_S1_S1_ii
.visible .entry _Z20gpuTemplateApplyJac2IfEvPT_S1_S1_S1_S1_ii(
	.param .u64 .ptr .align 1 _Z20gpuTemplateApplyJac2IfEvPT_S1_S1_S1_S1_ii_param_0,
	.param .u64 .ptr .align 1 _Z20gpuTemplateApplyJac2IfEvPT_S1_S1_S1_S1_ii_param_1,
	.param .u64 .ptr .align 1 _Z20gpuTemplateApplyJac2IfEvPT_S1_S1_S1_S1_ii_param_2,
	.param .u64 .ptr .align 1 _Z20gpuTemplateApplyJac2IfEvPT_S1_S1_S1_S1_ii_param_3,
	.param .u64 .ptr .align 1 _Z20gpuTemplateApplyJac2IfEvPT_S1_S1_S1_S1_ii_param_4,
	.param .u32 _Z20gpuTemplateApplyJac2IfEvPT_S1_S1_S1_S1_ii_param_5,
	.param .u32 _Z20gpuTemplateApplyJac2IfEvPT_S1_S1_S1_S1_ii_param_6
)
{
	.reg .pred 	%p<3>;
	.reg .b32 	%r<15>;
	.reg .b32 	%f<10>;
	.reg .b64 	%rd<19>;

	ld.param.u64 	%rd6, [_Z20gpuTemplateApplyJac2IfEvPT_S1_S1_S1_S1_ii_param_0];
	ld.param.u64 	%rd7, [_Z20gpuTemplateApplyJac2IfEvPT_S1_S1_S1_S1_ii_param_1];
	ld.param.u64 	%rd8, [_Z20gpuTemplateApplyJac2IfEvPT_S1_S1_S1_S1_ii_param_2];
	ld.param.u64 	%rd9, [_Z20gpuTemplateApplyJac2IfEvPT_S1_S1_S1_S1_ii_param_3];
	ld.param.u64 	%rd10, [_Z20gpuTemplateApplyJac2IfEvPT_S1_S1_S1_S1_ii_param_4];
	ld.param.u32 	%r6, [_Z20gpuTemplateApplyJac2IfEvPT_S1_S1_S1_S1_ii_param_5];
	ld.param.u32 	%r7, [_Z20gpuTemplateApplyJac2IfEvPT_S1_S1_S1_S1_ii_param_6];
	mov.u32 	%r8, %tid.x;
	mov.u32 	%r9, %ctaid.x;
	mov.u32 	%r1, %ntid.x;
	mad.lo.s32 	%r14, %r9, %r1, %r8;
	setp.ge.s32 	%p1, %r14, %r6;
	@%p1 bra 	$L__BB17_3;
	mov.u32 	%r10, %nctaid.x;
	mul.lo.s32 	%r3, %r1, %r10;
	cvta.to.global.u64 	%rd1, %rd6;
	cvta.to.global.u64 	%rd2, %rd9;
	cvta.to.global.u64 	%rd3, %rd8;
	cvta.to.global.u64 	%rd4, %rd10;
	cvta.to.global.u64 	%rd5, %rd7;
$L__BB17_2:
	div.s32 	%r11, %r14, %r7;
	mul.lo.s32 	%r12, %r11, %r7;
	sub.s32 	%r13, %r14, %r12;
	mul.wide.s32 	%rd11, %r14, 4;
	add.s64 	%rd12, %rd1, %rd11;
	ld.global.f32 	%f1, [%rd12];
	add.s64 	%rd13, %rd2, %rd11;
	ld.global.f32 	%f2, [%rd13];
	add.f32 	%f3, %f1, %f2;
	add.s64 	%rd14, %rd3, %rd11;
	ld.global.f32 	%f4, [%rd14];
	mul.wide.s32 	%rd15, %r11, 4;
	add.s64 	%rd16, %rd4, %rd15;
	ld.global.f32 	%f5, [%rd16];
	mul.f32 	%f6, %f4, %f5;
	sub.f32 	%f7, %f3, %f6;
	mul.wide.s32 	%rd17, %r13, 4;
	add.s64 	%rd18, %rd5, %rd17;
	ld.global.f32 	%f8, [%rd18];
	mul.f32 	%f9, %f8, %f7;
	st.global.f32 	[%rd12], %f9;
	add.s32 	%r14, %r14, %r3;
	setp.lt.s32 	%p2, %r14, %r6;
	@%p2 bra 	$L__BB17_2;
$L__BB17_3:
	ret;

}
	// .globl	_Z22gpuTemplateApplyNormalIdEvPT_S1_S1_iiii
.visible .entry _Z22gpuTemplateApplyNormalIdEvPT_S1_S1_iiii(
	.param .u64 .ptr .align 1 _Z22gpuTemplateApplyNormalIdEvPT_S1_S1_iiii_param_0,
	.param .u64 .ptr .align 1 _Z22gpuTemplateApplyNormalIdEvPT_S1_S1_iiii_param_1,
	.param .u64 .ptr .align 1 _Z22gpuTemplateApplyNormalIdEvPT_S1_S1_iiii_param_2,
	.param .u32 _Z22gpuTemplateApplyNormalIdEvPT_S1_S1_iiii_param_3,
	.param .u32 _Z22gpuTemplateApplyNormalIdEvPT_S1_S1_iiii_param_4,
	.param .u32 _Z22gpuTemplateApplyNormalIdEvPT_S1_S1_iiii_param_5,
	.param .u32 _Z22gpuTemplateApplyNormalIdEvPT_S1_S1_iiii_param_6
)
{
	.reg .pred 	%p<12>;
	.reg .b32 	%r<46>;
	.reg .b64 	%rd<54>;
	.reg .b64 	%fd<46>;

	ld.param.u64 	%rd5, [_Z22gpuTemplateApplyNormalIdEvPT_S1_S1_iiii_param_0];
	ld.param.u64 	%rd6, [_Z22gpuTemplateApplyNormalIdEvPT_S1_S1_iiii_param_2];
	ld.param.u32 	%r21, [_Z22gpuTemplateApplyNormalIdEvPT_S1_S1_iiii_param_3];
	ld.param.u32 	%r22, [_Z22gpuTemplateApplyNormalIdEvPT_S1_S1_iiii_param_4];
	ld.param.u32 	%r23, [_Z22gpuTemplateApplyNormalIdEvPT_S1_S1_iiii_param_6];
	cvta.to.global.u64 	%rd1, %rd5;
	cvta.to.global.u64 	%rd2, %rd6;
	mov.u32 	%r24, %tid.x;
	mov.u32 	%r25, %ctaid.x;
	mov.u32 	%r1, %ntid.x;
	mad.lo.s32 	%r39, %r25, %r1, %r24;
	setp.ge.s32 	%p1, %r39, %r21;
	@%p1 bra 	$L__BB18_15;
	setp.lt.s32 	%p2, %r23, 1;
	@%p2 bra 	$L__BB18_15;
	and.b32  	%r3, %r23, 7;
	and.b32  	%r4, %r23, 2147483640;
	neg.s32 	%r5, %r4;
	mov.u32 	%r26, %nctaid.x;
	mul.lo.s32 	%r6, %r1, %r26;
	mul.wide.s32 	%rd45, %r22, 8;
	mul.wide.s32 	%rd47, %r21, 8;
$L__BB18_3:
	ld.param.u64 	%rd53, [_Z22gpuTemplateApplyNormalIdEvPT_S1_S1_iiii_param_1];
	setp.lt.u32 	%p3, %r23, 8;
	rem.s32 	%r8, %r39, %r22;
	cvta.to.global.u64 	%rd7, %rd53;
	mul.wide.s32 	%rd8, %r39, 8;
	add.s64 	%rd3, %rd7, %rd8;
	mov.b32 	%r44, 0;
	@%p3 bra 	$L__BB18_6;
	mov.u32 	%r40, %r8;
	mov.u32 	%r41, %r39;
	mov.u32 	%r42, %r5;
$L__BB18_5:
	.pragma "nounroll";
	ld.global.f64 	%fd1, [%rd3];
	mul.wide.s32 	%rd9, %r40, 8;
	add.s64 	%rd10, %rd2, %rd9;
	ld.global.f64 	%fd2, [%rd10];
	mul.f64 	%fd3, %fd1, %fd2;
	mul.wide.s32 	%rd11, %r41, 8;
	add.s64 	%rd12, %rd1, %rd11;
	st.global.f64 	[%rd12], %fd3;
	ld.global.f64 	%fd4, [%rd3];
	mul.wide.s32 	%rd13, %r22, 8;
	add.s64 	%rd14, %rd10, %rd13;
	ld.global.f64 	%fd5, [%rd14];
	mul.f64 	%fd6, %fd4, %fd5;
	mul.wide.s32 	%rd15, %r21, 8;
	add.s64 	%rd16, %rd12, %rd15;
	st.global.f64 	[%rd16], %fd6;
	ld.global.f64 	%fd7, [%rd3];
	add.s64 	%rd17, %rd14, %rd13;
	ld.global.f64 	%fd8, [%rd17];
	mul.f64 	%fd9, %fd7, %fd8;
	add.s64 	%rd18, %rd16, %rd15;
	st.global.f64 	[%rd18], %fd9;
	ld.global.f64 	%fd10, [%rd3];
	add.s64 	%rd19, %rd17, %rd13;
	ld.global.f64 	%fd11, [%rd19];
	mul.f64 	%fd12, %fd10, %fd11;
	add.s64 	%rd20, %rd18, %rd15;
	st.global.f64 	[%rd20], %fd12;
	ld.global.f64 	%fd13, [%rd3];
	add.s64 	%rd21, %rd19, %rd13;
	ld.global.f64 	%fd14, [%rd21];
	mul.f64 	%fd15, %fd13, %fd14;
	add.s64 	%rd22, %rd20, %rd15;
	st.global.f64 	[%rd22], %fd15;
	ld.global.f64 	%fd16, [%rd3];
	add.s64 	%rd23, %rd21, %rd13;
	ld.global.f64 	%fd17, [%rd23];
	mul.f64 	%fd18, %fd16, %fd17;
	add.s64 	%rd24, %rd22, %rd15;
	st.global.f64 	[%rd24], %fd18;
	ld.global.f64 	%fd19, [%rd3];
	add.s64 	%rd25, %rd23, %rd13;
	ld.global.f64 	%fd20, [%rd25];
	mul.f64 	%fd21, %fd19, %fd20;
	add.s64 	%rd26, %rd24, %rd15;
	st.global.f64 	[%rd26], %fd21;
	ld.global.f64 	%fd22, [%rd3];
	add.s64 	%rd27, %rd25, %rd13;
	ld.global.f64 	%fd23, [%rd27];
	mul.f64 	%fd24, %fd22, %fd23;
	add.s64 	%rd28, %rd26, %rd15;
	st.global.f64 	[%rd28], %fd24;
	add.s32 	%r42, %r42, 8;
	shl.b32 	%r28, %r21, 3;
	add.s32 	%r41, %r41, %r28;
	shl.b32 	%r29, %r22, 3;
	add.s32 	%r40, %r40, %r29;
	setp.ne.s32 	%p4, %r42, 0;
	mov.u32 	%r44, %r4;
	@%p4 bra 	$L__BB18_5;
$L__BB18_6:
	setp.eq.s32 	%p5, %r3, 0;
	@%p5 bra 	$L__BB18_14;
	add.s32 	%r30, %r3, -1;
	setp.lt.u32 	%p6, %r30, 3;
	@%p6 bra 	$L__BB18_9;
	ld.global.f64 	%fd25, [%rd3];
	mad.lo.s32 	%r31, %r44, %r22, %r8;
	mul.wide.s32 	%rd29, %r31, 8;
	add.s64 	%rd30, %rd2, %rd29;
	ld.global.f64 	%fd26, [%rd30];
	mul.f64 	%fd27, %fd25, %fd26;
	mad.lo.s32 	%r32, %r44, %r21, %r39;
	mul.wide.s32 	%rd31, %r32, 8;
	add.s64 	%rd32, %rd1, %rd31;
	st.global.f64 	[%rd32], %fd27;
	ld.global.f64 	%fd28, [%rd3];
	add.s64 	%rd34, %rd30, %rd45;
	ld.global.f64 	%fd29, [%rd34];
	mul.f64 	%fd30, %fd28, %fd29;
	add.s64 	%rd36, %rd32, %rd47;
	st.global.f64 	[%rd36], %fd30;
	ld.global.f64 	%fd31, [%rd3];
	add.s64 	%rd37, %rd34, %rd45;
	ld.global.f64 	%fd32, [%rd37];
	mul.f64 	%fd33, %fd31, %fd32;
	add.s64 	%rd38, %rd36, %rd47;
	st.global.f64 	[%rd38], %fd33;
	ld.global.f64 	%fd34, [%rd3];
	add.s64 	%rd39, %rd37, %rd45;
	ld.global.f64 	%fd35, [%rd39];
	mul.f64 	%fd36, %fd34, %fd35;
	add.s64 	%rd40, %rd38, %rd47;
	st.global.f64 	[%rd40], %fd36;
	add.s32 	%r44, %r44, 4;
$L__BB18_9:
	and.b32  	%r33, %r23, 3;
	setp.eq.s32 	%p7, %r33, 0;
	@%p7 bra 	$L__BB18_14;
	setp.eq.s32 	%p8, %r33, 1;
	@%p8 bra 	$L__BB18_12;
	ld.global.f64 	%fd37, [%rd3];
	mad.lo.s32 	%r34, %r44, %r22, %r8;
	mul.wide.s32 	%rd41, %r34, 8;
	add.s64 	%rd42, %rd2, %rd41;
	ld.global.f64 	%fd38, [%rd42];
	mul.f64 	%fd39, %fd37, %fd38;
	mad.lo.s32 	%r35, %r44, %r21, %r39;
	mul.wide.s32 	%rd43, %r35, 8;
	add.s64 	%rd44, %rd1, %rd43;
	st.global.f64 	[%rd44], %fd39;
	ld.global.f64 	%fd40, [%rd3];
	add.s64 	%rd46, %rd42, %rd45;
	ld.global.f64 	%fd41, [%rd46];
	mul.f64 	%fd42, %fd40, %fd41;
	add.s64 	%rd48, %rd44, %rd47;
	st.global.f64 	[%rd48], %fd42;
	add.s32 	%r44, %r44, 2;
$L__BB18_12:
	and.b32  	%r36, %r23, 1;
	setp.eq.b32 	%p9, %r36, 1;
	not.pred 	%p10, %p9;
	@%p10 bra 	$L__BB18_14;
	ld.global.f64 	%fd43, [%rd3];
	mad.lo.s32 	%r37, %r44, %r22, %r8;
	mul.wide.s32 	%rd49, %r37, 8;
	add.s64 	%rd50, %rd2, %rd49;
	ld.global.f64 	%fd44, [%rd50];
	mul.f64 	%fd45, %fd43, %fd44;
	mad.lo.s32 	%r38, %r44, %r21, %r39;
	mul.wide.s32 	%rd51, %r38, 8;
	add.s64 	%rd52, %rd1, %rd51;
	st.global.f64 	[%rd52], %fd45;
$L__BB18_14:
	add.s32 	%r39, %r39, %r6;
	setp.lt.s32 	%p11, %r39, %r21;
	@%p11 bra 	$L__BB18_3;
$L__BB18_15:
	ret;

}
	// .globl	_Z22gpuTemplateApplyNormalIfEvPT_S1_S1_iiii
.visible .entry _Z22gpuTemplateApplyNormalIfEvPT_S1_S1_iiii(
	.param .u64 .ptr .align 1 _Z22gpuTemplateApplyNormalIfEvPT_S1_S1_iiii_param_0,
	.param .u64 .ptr .align 1 _Z22gpuTemplateApplyNormalIfEvPT_S1_S1_iiii_param_1,
	.param .u64 .ptr .align 1 _Z22gpuTemplateApplyNormalIfEvPT_S1_S1_iiii_param_2,
	.param .u32 _Z22gpuTemplateApplyNormalIfEvPT_S1_S1_iiii_param_3,
	.param .u32 _Z22gpuTemplateApplyNormalIfEvPT_S1_S1_iiii_param_4,
	.param .u32 _Z22gpuTemplateApplyNormalIfEvPT_S1_S1_iiii_param_5,
	.param .u32 _Z22gpuTemplateApplyNormalIfEvPT_S1_S1_iiii_param_6
)
{
	.reg .pred 	%p<11>;
	.reg .b32 	%r<46>;
	.reg .b32 	%f<46>;
	.reg .b64 	%rd<54>;

	ld.param.u64 	%rd5, [_Z22gpuTemplateApplyNormalIfEvPT_S1_S1_iiii_param_0];
	ld.param.u64 	%rd6, [_Z22gpuTemplateApplyNormalIfEvPT_S1_S1_iiii_param_2];
	ld.param.u32 	%r24, [_Z22gpuTemplateApplyNormalIfEvPT_S1_S1_iiii_param_3];
	ld.param.u32 	%r25, [_Z22gpuTemplateApplyNormalIfEvPT_S1_S1_iiii_param_4];
	ld.param.u32 	%r26, [_Z22gpuTemplateApplyNormalIfEvPT_S1_S1_iiii_param_6];
	cvta.to.global.u64 	%rd1, %rd5;
	cvta.to.global.u64 	%rd2, %rd6;
	mov.u32 	%r27, %tid.x;
	mov.u32 	%r28, %ctaid.x;
	mov.u32 	%r1, %ntid.x;
	mad.lo.s32 	%r39, %r28, %r1, %r27;
	setp.ge.s32 	%p1, %r39, %r24;
	@%p1 bra 	$L__BB19_15;
	setp.lt.s32 	%p2, %r26, 1;
	@%p2 bra 	$L__BB19_15;
	and.b32  	%r3, %r26, 7;
	and.b32  	%r4, %r26, 2147483640;
	and.b32  	%r5, %r26, 1;
	neg.s32 	%r6, %r4;
	shl.b32 	%r7, %r24, 3;
	shl.b32 	%r8, %r25, 3;
	mov.u32 	%r29, %nctaid.x;
	mul.lo.s32 	%r9, %r1, %r29;
	mul.wide.s32 	%rd45, %r25, 4;
	mul.wide.s32 	%rd47, %r24, 4;
$L__BB19_3:
	ld.param.u64 	%rd53, [_Z22gpuTemplateApplyNormalIfEvPT_S1_S1_iiii_param_1];
	setp.lt.u32 	%p3, %r26, 8;
	rem.s32 	%r11, %r39, %r25;
	cvta.to.global.u64 	%rd7, %rd53;
	mul.wide.s32 	%rd8, %r39, 4;
	add.s64 	%rd3, %rd7, %rd8;
	mov.b32 	%r44, 0;
	@%p3 bra 	$L__BB19_6;
	mov.u32 	%r40, %r11;
	mov.u32 	%r41, %r39;
	mov.u32 	%r42, %r6;
$L__BB19_5:
	.pragma "nounroll";
	ld.global.f32 	%f1, [%rd3];
	mul.wide.s32 	%rd9, %r40, 4;
	add.s64 	%rd10, %rd2, %rd9;
	ld.global.f32 	%f2, [%rd10];
	mul.f32 	%f3, %f1, %f2;
	mul.wide.s32 	%rd11, %r41, 4;
	add.s64 	%rd12, %rd1, %rd11;
	st.global.f32 	[%rd12], %f3;
	ld.global.f32 	%f4, [%rd3];
	mul.wide.s32 	%rd13, %r25, 4;
	add.s64 	%rd14, %rd10, %rd13;
	ld.global.f32 	%f5, [%rd14];
	mul.f32 	%f6, %f4, %f5;
	mul.wide.s32 	%rd15, %r24, 4;
	add.s64 	%rd16, %rd12, %rd15;
	st.global.f32 	[%rd16], %f6;
	ld.global.f32 	%f7, [%rd3];
	add.s64 	%rd17, %rd14, %rd13;
	ld.global.f32 	%f8, [%rd17];
	mul.f32 	%f9, %f7, %f8;
	add.s64 	%rd18, %rd16, %rd15;
	st.global.f32 	[%rd18], %f9;
	ld.global.f32 	%f10, [%rd3];
	add.s64 	%rd19, %rd17, %rd13;
	ld.global.f32 	%f11, [%rd19];
	mul.f32 	%f12, %f10, %f11;
	add.s64 	%rd20, %rd18, %rd15;
	st.global.f32 	[%rd20], %f12;
	ld.global.f32 	%f13, [%rd3];
	add.s64 	%rd21, %rd19, %rd13;
	ld.global.f32 	%f14, [%rd21];
	mul.f32 	%f15, %f13, %f14;
	add.s64 	%rd22, %rd20, %rd15;
	st.global.f32 	[%rd22], %f15;
	ld.global.f32 	%f16, [%rd3];
	add.s64 	%rd23, %rd21, %rd13;
	ld.global.f32 	%f17, [%rd23];
	mul.f32 	%f18, %f16, %f17;
	add.s64 	%rd24, %rd22, %rd15;
	st.global.f32 	[%rd24], %f18;
	ld.global.f32 	%f19, [%rd3];
	add.s64 	%rd25, %rd23, %rd13;
	ld.global.f32 	%f20, [%rd25];
	mul.f32 	%f21, %f19, %f20;
	add.s64 	%rd26, %rd24, %rd15;
	st.global.f32 	[%rd26], %f21;
	ld.global.f32 	%f22, [%rd3];
	add.s64 	%rd27, %rd25, %rd13;
	ld.global.f32 	%f23, [%rd27];
	mul.f32 	%f24, %f22, %f23;
	add.s64 	%rd28, %rd26, %rd15;
	st.global.f32 	[%rd28], %f24;
	add.s32 	%r42, %r42, 8;
	add.s32 	%r41, %r41, %r7;
	add.s32 	%r40, %r40, %r8;
	setp.ne.s32 	%p4, %r42, 0;
	mov.u32 	%r44, %r4;
	@%p4 bra 	$L__BB19_5;
$L__BB19_6:
	setp.eq.s32 	%p5, %r3, 0;
	@%p5 bra 	$L__BB19_14;
	add.s32 	%r31, %r3, -1;
	setp.lt.u32 	%p6, %r31, 3;
	@%p6 bra 	$L__BB19_9;
	ld.global.f32 	%f25, [%rd3];
	mad.lo.s32 	%r32, %r44, %r25, %r11;
	mul.wide.s32 	%rd29, %r32, 4;
	add.s64 	%rd30, %rd2, %rd29;
	ld.global.f32 	%f26, [%rd30];
	mul.f32 	%f27, %f25, %f26;
	mad.lo.s32 	%r33, %r44, %r24, %r39;
	mul.wide.s32 	%rd31, %r33, 4;
	add.s64 	%rd32, %rd1, %rd31;
	st.global.f32 	[%rd32], %f27;
	ld.global.f32 	%f28, [%rd3];
	add.s64 	%rd34, %rd30, %rd45;
	ld.global.f32 	%f29, [%rd34];
	mul.f32 	%f30, %f28, %f29;
	add.s64 	%rd36, %rd32, %rd47;
	st.global.f32 	[%rd36], %f30;
	ld.global.f32 	%f31, [%rd3];
	add.s64 	%rd37, %rd34, %rd45;
	ld.global.f32 	%f32, [%rd37];
	mul.f32 	%f33, %f31, %f32;
	add.s64 	%rd38, %rd36, %rd47;
	st.global.f32 	[%rd38], %f33;
	ld.global.f32 	%f34, [%rd3];
	add.s64 	%rd39, %rd37, %rd45;
	ld.global.f32 	%f35, [%rd39];
	mul.f32 	%f36, %f34, %f35;
	add.s64 	%rd40, %rd38, %rd47;
	st.global.f32 	[%rd40], %f36;
	add.s32 	%r44, %r44, 4;
$L__BB19_9:
	and.b32  	%r34, %r26, 3;
	setp.eq.s32 	%p7, %r34, 0;
	@%p7 bra 	$L__BB19_14;
	setp.eq.s32 	%p8, %r34, 1;
	@%p8 bra 	$L__BB19_12;
	ld.global.f32 	%f37, [%rd3];
	mad.lo.s32 	%r35, %r44, %r25, %r11;
	mul.wide.s32 	%rd41, %r35, 4;
	add.s64 	%rd42, %rd2, %rd41;
	ld.global.f32 	%f38, [%rd42];
	mul.f32 	%f39, %f37, %f38;
	mad.lo.s32 	%r36, %r44, %r24, %r39;
	mul.wide.s32 	%rd43, %r36, 4;
	add.s64 	%rd44, %rd1, %rd43;
	st.global.f32 	[%rd44], %f39;
	ld.global.f32 	%f40, [%rd3];
	add.s64 	%rd46, %rd42, %rd45;
	ld.global.f32 	%f41, [%rd46];
	mul.f32 	%f42, %f40, %f41;
	add.s64 	%rd48, %rd44, %rd47;
	st.global.f32 	[%rd48], %f42;
	add.s32 	%r44, %r44, 2;
$L__BB19_12:
	setp.eq.s32 	%p9, %r5, 0;
	@%p9 bra 	$L__BB19_14;
	ld.global.f32 	%f43, [%rd3];
	mad.lo.s32 	%r37, %r44, %r25, %r11;
	mul.wide.s32 	%rd49, %r37, 4;
	add.s64 	%rd50, %rd2, %rd49;
	ld.global.f32 	%f44, [%rd50];
	mul.f32 	%f45, %f43, %f44;
	mad.lo.s32 	%r38, %r44, %r24, %r39;
	mul.wide.s32 	%rd51, %r38, 4;
	add.s64 	%rd52, %rd1, %rd51;
	st.global.f32 	[%rd52], %f45;
$L__BB19_14:
	add.s32 	%r39, %r39, %r9;
	setp.lt.s32 	%p10, %r39, %r24;
	@%p10 bra 	$L__BB19_3;
$L__BB19_15:
	ret;

}
	// .globl	_Z25gpuTemplateApplyJacNormalIdEvPT_S1_S1_S1_iiii
.visible .entry _Z25gpuTemplateApplyJacNormalIdEvPT_S1_S1_S1_iiii(
	.param .u64 .ptr .align 1 _Z25gpuTemplateApplyJacNormalIdEvPT_S1_S1_S1_iiii_param_0,
	.param .u64 .ptr .align 1 _Z25gpuTemplateApplyJacNormalIdEvPT_S1_S1_S1_iiii_param_1,
	.param .u64 .ptr .align 1 _Z25gpuTemplateApplyJacNormalIdEvPT_S1_S1_S1_iiii_param_2,
	.param .u64 .ptr .align 1 _Z25gpuTemplateApplyJacNormalIdEvPT_S1_S1_S1_iiii_param_3,
	.param .u32 _Z25gpuTemplateApplyJacNormalIdEvPT_S1_S1_S1_iiii_param_4,
	.param .u32 _Z25gpuTemplateApplyJacNormalIdEvPT_S1_S1_S1_iiii_param_5,
	.param .u32 _Z25gpuTemplateApplyJacNormalIdEvPT_S1_S1_S1_iiii_param_6,
	.param .u32 _Z25gpuTemplateApplyJacNormalIdEvPT_S1_S1_S1_iiii_param_7
)
{
	.reg .pred 	%p<11>;
	.reg .b32 	%r<46>;
	.reg .b64 	%rd<58>;
	.reg .b64 	%fd<76>;

	ld.param.u64 	%rd8, [_Z25gpuTemplateApplyJacNormalIdEvPT_S1_S1_S1_iiii_param_0];
	ld.param.u64 	%rd9, [_Z25gpuTemplateApplyJacNormalIdEvPT_S1_S1_S1_iiii_param_2];
	ld.param.u64 	%rd7, [_Z25gpuTemplateApplyJacNormalIdEvPT_S1_S1_S1_iiii_param_3];
	ld.param.u32 	%r25, [_Z25gpuTemplateApplyJacNormalIdEvPT_S1_S1_S1_iiii_param_4];
	ld.param.u32 	%r26, [_Z25gpuTemplateApplyJacNormalIdEvPT_S1_S1_S1_iiii_param_5];
	ld.param.u32 	%r27, [_Z25gpuTemplateApplyJacNormalIdEvPT_S1_S1_S1_iiii_param_7];
	cvta.to.global.u64 	%rd1, %rd8;
	cvta.to.global.u64 	%rd2, %rd9;
	mov.u32 	%r28, %tid.x;
	mov.u32 	%r29, %ctaid.x;
	mov.u32 	%r1, %ntid.x;
	mad.lo.s32 	%r39, %r29, %r1, %r28;
	setp.ge.s32 	%p1, %r39, %r25;
	@%p1 bra 	$L__BB20_15;
	setp.lt.s32 	%p2, %r27, 1;
	@%p2 bra 	$L__BB20_15;
	and.b32  	%r3, %r27, 7;
	and.b32  	%r4, %r27, 3;
	and.b32  	%r5, %r27, 2147483640;
	and.b32  	%r6, %r27, 1;
	neg.s32 	%r7, %r5;
	shl.b32 	%r8, %r25, 3;
	shl.b32 	%r9, %r26, 3;
	cvta.to.global.u64 	%rd3, %rd7;
	mov.u32 	%r30, %nctaid.x;
	mul.lo.s32 	%r10, %r1, %r30;
	mul.wide.s32 	%rd49, %r26, 8;
	mul.wide.s32 	%rd51, %r25, 8;
$L__BB20_3:
	ld.param.u64 	%rd57, [_Z25gpuTemplateApplyJacNormalIdEvPT_S1_S1_S1_iiii_param_1];
	setp.lt.u32 	%p3, %r27, 8;
	rem.s32 	%r12, %r39, %r26;
	cvta.to.global.u64 	%rd10, %rd57;
	mul.wide.s32 	%rd11, %r39, 8;
	add.s64 	%rd4, %rd10, %rd11;
	mul.wide.s32 	%rd12, %r12, 8;
	add.s64 	%rd5, %rd3, %rd12;
	mov.b32 	%r44, 0;
	@%p3 bra 	$L__BB20_6;
	mov.u32 	%r40, %r12;
	mov.u32 	%r41, %r39;
	mov.u32 	%r42, %r7;
$L__BB20_5:
	.pragma "nounroll";
	ld.global.f64 	%fd1, [%rd4];
	mul.wide.s32 	%rd13, %r40, 8;
	add.s64 	%rd14, %rd2, %rd13;
	ld.global.f64 	%fd2, [%rd14];
	mul.f64 	%fd3, %fd1, %fd2;
	ld.global.f64 	%fd4, [%rd5];
	mul.f64 	%fd5, %fd3, %fd4;
	mul.wide.s32 	%rd15, %r41, 8;
	add.s64 	%rd16, %rd1, %rd15;
	st.global.f64 	[%rd16], %fd5;
	ld.global.f64 	%fd6, [%rd4];
	mul.wide.s32 	%rd17, %r26, 8;
	add.s64 	%rd18, %rd14, %rd17;
	ld.global.f64 	%fd7, [%rd18];
	mul.f64 	%fd8, %fd6, %fd7;
	ld.global.f64 	%fd9, [%rd5];
	mul.f64 	%fd10, %fd8, %fd9;
	mul.wide.s32 	%rd19, %r25, 8;
	add.s64 	%rd20, %rd16, %rd19;
	st.global.f64 	[%rd20], %fd10;
	ld.global.f64 	%fd11, [%rd4];
	add.s64 	%rd21, %rd18, %rd17;
	ld.global.f64 	%fd12, [%rd21];
	mul.f64 	%fd13, %fd11, %fd12;
	ld.global.f64 	%fd14, [%rd5];
	mul.f64 	%fd15, %fd13, %fd14;
	add.s64 	%rd22, %rd20, %rd19;
	st.global.f64 	[%rd22], %fd15;
	ld.global.f64 	%fd16, [%rd4];
	add.s64 	%rd23, %rd21, %rd17;
	ld.global.f64 	%fd17, [%rd23];
	mul.f64 	%fd18, %fd16, %fd17;
	ld.global.f64 	%fd19, [%rd5];
	mul.f64 	%fd20, %fd18, %fd19;
	add.s64 	%rd24, %rd22, %rd19;
	st.global.f64 	[%rd24], %fd20;
	ld.global.f64 	%fd21, [%rd4];
	add.s64 	%rd25, %rd23, %rd17;
	ld.global.f64 	%fd22, [%rd25];
	mul.f64 	%fd23, %fd21, %fd22;
	ld.global.f64 	%fd24, [%rd5];
	mul.f64 	%fd25, %fd23, %fd24;
	add.s64 	%rd26, %rd24, %rd19;
	st.global.f64 	[%rd26], %fd25;
	ld.global.f64 	%fd26, [%rd4];
	add.s64 	%rd27, %rd25, %rd17;
	ld.global.f64 	%fd27, [%rd27];
	mul.f64 	%fd28, %fd26, %fd27;
	ld.global.f64 	%fd29, [%rd5];
	mul.f64 	%fd30, %fd28, %fd29;
	add.s64 	%rd28, %rd26, %rd19;
	st.global.f64 	[%rd28], %fd30;
	ld.global.f64 	%fd31, [%rd4];
	add.s64 	%rd29, %rd27, %rd17;
	ld.global.f64 	%fd32, [%rd29];
	mul.f64 	%fd33, %fd31, %fd32;
	ld.global.f64 	%fd34, [%rd5];
	mul.f64 	%fd35, %fd33, %fd34;
	add.s64 	%rd30, %rd28, %rd19;
	st.global.f64 	[%rd30], %fd35;
	ld.global.f64 	%fd36, [%rd4];
	add.s64 	%rd31, %rd29, %rd17;
	ld.global.f64 	%fd37, [%rd31];
	mul.f64 	%fd38, %fd36, %fd37;
	ld.global.f64 	%fd39, [%rd5];
	mul.f64 	%fd40, %fd38, %fd39;
	add.s64 	%rd32, %rd30, %rd19;
	st.global.f64 	[%rd32], %fd40;
	add.s32 	%r42, %r42, 8;
	add.s32 	%r41, %r41, %r8;
	add.s32 	%r40, %r40, %r9;
	setp.ne.s32 	%p4, %r42, 0;
	mov.u32 	%r44, %r5;
	@%p4 bra 	$L__BB20_5;
$L__BB20_6:
	setp.eq.s32 	%p5, %r3, 0;
	@%p5 bra 	$L__BB20_14;
	add.s32 	%r32, %r3, -1;
	setp.lt.u32 	%p6, %r32, 3;
	@%p6 bra 	$L__BB20_9;
	ld.global.f64 	%fd41, [%rd4];
	mad.lo.s32 	%r33, %r44, %r26, %r12;
	mul.wide.s32 	%rd33, %r33, 8;
	add.s64 	%rd34, %rd2, %rd33;
	ld.global.f64 	%fd42, [%rd34];
	mul.f64 	%fd43, %fd41, %fd42;
	ld.global.f64 	%fd44, [%rd5];
	mul.f64 	%fd45, %fd43, %fd44;
	mad.lo.s32 	%r34, %r44, %r25, %r39;
	mul.wide.s32 	%rd35, %r34, 8;
	add.s64 	%rd36, %rd1, %rd35;
	st.global.f64 	[%rd36], %fd45;
	ld.global.f64 	%fd46, [%rd4];
	add.s64 	%rd38, %rd34, %rd49;
	ld.global.f64 	%fd47, [%rd38];
	mul.f64 	%fd48, %fd46, %fd47;
	ld.global.f64 	%fd49, [%rd5];
	mul.f64 	%fd50, %fd48, %fd49;
	add.s64 	%rd40, %rd36, %rd51;
	st.global.f64 	[%rd40], %fd50;
	ld.global.f64 	%fd51, [%rd4];
	add.s64 	%rd41, %rd38, %rd49;
	ld.global.f64 	%fd52, [%rd41];
	mul.f64 	%fd53, %fd51, %fd52;
	ld.global.f64 	%fd54, [%rd5];
	mul.f64 	%fd55, %fd53, %fd54;
	add.s64 	%rd42, %rd40, %rd51;
	st.global.f64 	[%rd42], %fd55;
	ld.global.f64 	%fd56, [%rd4];
	add.s64 	%rd43, %rd41, %rd49;
	ld.global.f64 	%fd57, [%rd43];
	mul.f64 	%fd58, %fd56, %fd57;
	ld.global.f64 	%fd59, [%rd5];
	mul.f64 	%fd60, %fd58, %fd59;
	add.s64 	%rd44, %rd42, %rd51;
	st.global.f64 	[%rd44], %fd60;
	add.s32 	%r44, %r44, 4;
$L__BB20_9:
	setp.eq.s32 	%p7, %r4, 0;
	@%p7 bra 	$L__BB20_14;
	setp.eq.s32 	%p8, %r4, 1;
	@%p8 bra 	$L__BB20_12;
	ld.global.f64 	%fd61, [%rd4];
	mad.lo.s32 	%r35, %r44, %r26, %r12;
	mul.wide.s32 	%rd45, %r35, 8;
	add.s64 	%rd46, %rd2, %rd45;
	ld.global.f64 	%fd62, [%rd46];
	mul.f64 	%fd63, %fd61, %fd62;
	ld.global.f64 	%fd64, [%rd5];
	mul.f64 	%fd65, %fd63, %fd64;
	mad.lo.s32 	%r36, %r44, %r25, %r39;
	mul.wide.s32 	%rd47, %r36, 8;
	add.s64 	%rd48, %rd1, %rd47;
	st.global.f64 	[%rd48], %fd65;
	ld.global.f64 	%fd66, [%rd4];
	add.s64 	%rd50, %rd46, %rd49;
	ld.global.f64 	%fd67, [%rd50];
	mul.f64 	%fd68, %fd66, %fd67;
	ld.global.f64 	%fd69, [%rd5];
	mul.f64 	%fd70, %fd68, %fd69;
	add.s64 	%rd52, %rd48, %rd51;
	st.global.f64 	[%rd52], %fd70;
	add.s32 	%r44, %r44, 2;
$L__BB20_12:
	setp.eq.s32 	%p9, %r6, 0;
	@%p9 bra 	$L__BB20_14;
	ld.global.f64 	%fd71, [%rd4];
	mad.lo.s32 	%r37, %r44, %r26, %r12;
	mul.wide.s32 	%rd53, %r37, 8;
	add.s64 	%rd54, %rd2, %rd53;
	ld.global.f64 	%fd72, [%rd54];
	mul.f64 	%fd73, %fd71, %fd72;
	ld.global.f64 	%fd74, [%rd5];
	mul.f64 	%fd75, %fd73, %fd74;
	mad.lo.s32 	%r38, %r44, %r25, %r39;
	mul.wide.s32 	%rd55, %r38, 8;
	add.s64 	%rd56, %rd1, %rd55;
	st.global.f64 	[%rd56], %fd75;
$L__BB20_14:
	add.s32 	%r39, %r39, %r10;
	setp.lt.s32 	%p10, %r39, %r25;
	@%p10 bra 	$L__BB20_3;
$L__BB20_15:
	ret;

}
	// .globl	_Z25gpuTemplateApplyJacNormalIfEvPT_S1_S1_S1_iiii
.visible .entry _Z25gpuTemplateApplyJacNormalIfEvPT_S1_S1_S1_iiii(
	.param .u64 .ptr .align 1 _Z25gpuTemplateApplyJacNormalIfEvPT_S1_S1_S1_iiii_param_0,
	.param .u64 .ptr .align 1 _Z25gpuTemplateApplyJacNormalIfEvPT_S1_S1_S1_iiii_param_1,
	.param .u64 .ptr .align 1 _Z25gpuTemplateApplyJacNormalIfEvPT_S1_S1_S1_iiii_param_2,
	.param .u64 .ptr .align 1 _Z25gpuTemplateApplyJacNormalIfEvPT_S1_S1_S1_iiii_param_3,
	.param .u32 _Z25gpuTemplateApplyJacNormalIfEvPT_S1_S1_S1_iiii_param_4,
	.param .u32 _Z25gpuTemplateApplyJacNormalIfEvPT_S1_S1_S1_iiii_param_5,
	.param .u32 _Z25gpuTemplateApplyJacNormalIfEvPT_S1_S1_S1_iiii_param_6,
	.param .u32 _Z25gpuTemplateApplyJacNormalIfEvPT_S1_S1_S1_iiii_param_7
)
{
	.reg .pred 	%p<12>;
	.reg .b32 	%r<46>;
	.reg .b32 	%f<76>;
	.reg .b64 	%rd<59>;

	ld.param.u64 	%rd7, [_Z25gpuTemplateApplyJacNormalIfEvPT_S1_S1_S1_iiii_param_0];
	ld.param.u64 	%rd8, [_Z25gpuTemplateApplyJacNormalIfEvPT_S1_S1_S1_iiii_param_2];
	ld.param.u32 	%r22, [_Z25gpuTemplateApplyJacNormalIfEvPT_S1_S1_S1_iiii_param_4];
	ld.param.u32 	%r23, [_Z25gpuTemplateApplyJacNormalIfEvPT_S1_S1_S1_iiii_param_5];
	ld.param.u32 	%r24, [_Z25gpuTemplateApplyJacNormalIfEvPT_S1_S1_S1_iiii_param_7];
	cvta.to.global.u64 	%rd1, %rd7;
	cvta.to.global.u64 	%rd2, %rd8;
	mov.u32 	%r25, %tid.x;
	mov.u32 	%r26, %ctaid.x;
	mov.u32 	%r1, %ntid.x;
	mad.lo.s32 	%r39, %r26, %r1, %r25;
	setp.ge.s32 	%p1, %r39, %r22;
	@%p1 bra 	$L__BB21_15;
	setp.lt.s32 	%p2, %r24, 1;
	@%p2 bra 	$L__BB21_15;
	and.b32  	%r3, %r24, 7;
	and.b32  	%r4, %r24, 2147483640;
	neg.s32 	%r5, %r4;
	shl.b32 	%r6, %r22, 3;
	mov.u32 	%r27, %nctaid.x;
	mul.lo.s32 	%r7, %r1, %r27;
	mul.wide.s32 	%rd49, %r23, 4;
	mul.wide.s32 	%rd51, %r22, 4;
$L__BB21_3:
	ld.param.u64 	%rd58, [_Z25gpuTemplateApplyJacNormalIfEvPT_S1_S1_S1_iiii_param_3];
	ld.param.u64 	%rd57, [_Z25gpuTemplateApplyJacNormalIfEvPT_S1_S1_S1_iiii_param_1];
	setp.lt.u32 	%p3, %r24, 8;
	rem.s32 	%r9, %r39, %r23;
	cvta.to.global.u64 	%rd9, %rd57;
	mul.wide.s32 	%rd10, %r39, 4;
	add.s64 	%rd3, %rd9, %rd10;
	cvta.to.global.u64 	%rd11, %rd58;
	mul.wide.s32 	%rd12, %r9, 4;
	add.s64 	%rd4, %rd11, %rd12;
	mov.b32 	%r44, 0;
	@%p3 bra 	$L__BB21_6;
	mov.u32 	%r40, %r9;
	mov.u32 	%r41, %r39;
	mov.u32 	%r42, %r5;
$L__BB21_5:
	.pragma "nounroll";
	ld.global.f32 	%f1, [%rd3];
	mul.wide.s32 	%rd13, %r40, 4;
	add.s64 	%rd14, %rd2, %rd13;
	ld.global.f32 	%f2, [%rd14];
	mul.f32 	%f3, %f1, %f2;
	ld.global.f32 	%f4, [%rd4];
	mul.f32 	%f5, %f3, %f4;
	mul.wide.s32 	%rd15, %r41, 4;
	add.s64 	%rd16, %rd1, %rd15;
	st.global.f32 	[%rd16], %f5;
	ld.global.f32 	%f6, [%rd3];
	mul.wide.s32 	%rd17, %r23, 4;
	add.s64 	%rd18, %rd14, %rd17;
	ld.global.f32 	%f7, [%rd18];
	mul.f32 	%f8, %f6, %f7;
	ld.global.f32 	%f9, [%rd4];
	mul.f32 	%f10, %f8, %f9;
	mul.wide.s32 	%rd19, %r22, 4;
	add.s64 	%rd20, %rd16, %rd19;
	st.global.f32 	[%rd20], %f10;
	ld.global.f32 	%f11, [%rd3];
	add.s64 	%rd21, %rd18, %rd17;
	ld.global.f32 	%f12, [%rd21];
	mul.f32 	%f13, %f11, %f12;
	ld.global.f32 	%f14, [%rd4];
	mul.f32 	%f15, %f13, %f14;
	add.s64 	%rd22, %rd20, %rd19;
	st.global.f32 	[%rd22], %f15;
	ld.global.f32 	%f16, [%rd3];
	add.s64 	%rd23, %rd21, %rd17;
	ld.global.f32 	%f17, [%rd23];
	mul.f32 	%f18, %f16, %f17;
	ld.global.f32 	%f19, [%rd4];
	mul.f32 	%f20, %f18, %f19;
	add.s64 	%rd24, %rd22, %rd19;
	st.global.f32 	[%rd24], %f20;
	ld.global.f32 	%f21, [%rd3];
	add.s64 	%rd25, %rd23, %rd17;
	ld.global.f32 	%f22, [%rd25];
	mul.f32 	%f23, %f21, %f22;
	ld.global.f32 	%f24, [%rd4];
	mul.f32 	%f25, %f23, %f24;
	add.s64 	%rd26, %rd24, %rd19;
	st.global.f32 	[%rd26], %f25;
	ld.global.f32 	%f26, [%rd3];
	add.s64 	%rd27, %rd25, %rd17;
	ld.global.f32 	%f27, [%rd27];
	mul.f32 	%f28, %f26, %f27;
	ld.global.f32 	%f29, [%rd4];
	mul.f32 	%f30, %f28, %f29;
	add.s64 	%rd28, %rd26, %rd19;
	st.global.f32 	[%rd28], %f30;
	ld.global.f32 	%f31, [%rd3];
	add.s64 	%rd29, %rd27, %rd17;
	ld.global.f32 	%f32, [%rd29];
	mul.f32 	%f33, %f31, %f32;
	ld.global.f32 	%f34, [%rd4];
	mul.f32 	%f35, %f33, %f34;
	add.s64 	%rd30, %rd28, %rd19;
	st.global.f32 	[%rd30], %f35;
	ld.global.f32 	%f36, [%rd3];
	add.s64 	%rd31, %rd29, %rd17;
	ld.global.f32 	%f37, [%rd31];
	mul.f32 	%f38, %f36, %f37;
	ld.global.f32 	%f39, [%rd4];
	mul.f32 	%f40, %f38, %f39;
	add.s64 	%rd32, %rd30, %rd19;
	st.global.f32 	[%rd32], %f40;
	add.s32 	%r42, %r42, 8;
	add.s32 	%r41, %r41, %r6;
	shl.b32 	%r29, %r23, 3;
	add.s32 	%r40, %r40, %r29;
	setp.ne.s32 	%p4, %r42, 0;
	mov.u32 	%r44, %r4;
	@%p4 bra 	$L__BB21_5;
$L__BB21_6:
	setp.eq.s32 	%p5, %r3, 0;
	@%p5 bra 	$L__BB21_14;
	add.s32 	%r30, %r3, -1;
	setp.lt.u32 	%p6, %r30, 3;
	@%p6 bra 	$L__BB21_9;
	ld.global.f32 	%f41, [%rd3];
	mad.lo.s32 	%r31, %r44, %r23, %r9;
	mul.wide.s32 	%rd33, %r31, 4;
	add.s64 	%rd34, %rd2, %rd33;
	ld.global.f32 	%f42, [%rd34];
	mul.f32 	%f43, %f41, %f42;
	ld.global.f32 	%f44, [%rd4];
	mul.f32 	%f45, %f43, %f44;
	mad.lo.s32 	%r32, %r44, %r22, %r39;
	mul.wide.s32 	%rd35, %r32, 4;
	add.s64 	%rd36, %rd1, %rd35;
	st.global.f32 	[%rd36], %f45;
	ld.global.f32 	%f46, [%rd3];
	add.s64 	%rd38, %rd34, %rd49;
	ld.global.f32 	%f47, [%rd38];
	mul.f32 	%f48, %f46, %f47;
	ld.global.f32 	%f49, [%rd4];
	mul.f32 	%f50, %f48, %f49;
	add.s64 	%rd40, %rd36, %rd51;
	st.global.f32 	[%rd40], %f50;
	ld.global.f32 	%f51, [%rd3];
	add.s64 	%rd41, %rd38, %rd49;
	ld.global.f32 	%f52, [%rd41];
	mul.f32 	%f53, %f51, %f52;
	ld.global.f32 	%f54, [%rd4];
	mul.f32 	%f55, %f53, %f54;
	add.s64 	%rd42, %rd40, %rd51;
	st.global.f32 	[%rd42], %f55;
	ld.global.f32 	%f56, [%rd3];
	add.s64 	%rd43, %rd41, %rd49;
	ld.global.f32 	%f57, [%rd43];
	mul.f32 	%f58, %f56, %f57;
	ld.global.f32 	%f59, [%rd4];
	mul.f32 	%f60, %f58, %f59;
	add.s64 	%rd44, %rd42, %rd51;
	st.global.f32 	[%rd44], %f60;
	add.s32 	%r44, %r44, 4;
$L__BB21_9:
	and.b32  	%r33, %r24, 3;
	setp.eq.s32 	%p7, %r33, 0;
	@%p7 bra 	$L__BB21_14;
	setp.eq.s32 	%p8, %r33, 1;
	@%p8 bra 	$L__BB21_12;
	ld.global.f32 	%f61, [%rd3];
	mad.lo.s32 	%r34, %r44, %r23, %r9;
	mul.wide.s32 	%rd45, %r34, 4;
	add.s64 	%rd46, %rd2, %rd45;
	ld.global.f32 	%f62, [%rd46];
	mul.f32 	%f63, %f61, %f62;
	ld.global.f32 	%f64, [%rd4];
	mul.f32 	%f65, %f63, %f64;
	mad.lo.s32 	%r35, %r44, %r22, %r39;
	mul.wide.s32 	%rd47, %r35, 4;
	add.s64 	%rd48, %rd1, %rd47;
	st.global.f32 	[%rd48], %f65;
	ld.global.f32 	%f66, [%rd3];
	add.s64 	%rd50, %rd46, %rd49;
	ld.global.f32 	%f67, [%rd50];
	mul.f32 	%f68, %f66, %f67;
	ld.global.f32 	%f69, [%rd4];
	mul.f32 	%f70, %f68, %f69;
	add.s64 	%rd52, %rd48, %rd51;
	st.global.f32 	[%rd52], %f70;
	add.s32 	%r44, %r44, 2;
$L__BB21_12:
	and.b32  	%r36, %r24, 1;
	setp.eq.b32 	%p9, %r36, 1;
	not.pred 	%p10, %p9;
	@%p10 bra 	$L__BB21_14;
	ld.global.f32 	%f71, [%rd3];
	mad.lo.s32 	%r37, %r44, %r23, %r9;
	mul.wide.s32 	%rd53, %r37, 4;
	add.s64 	%rd54, %rd2, %rd53;
	ld.global.f32 	%f72, [%rd54];
	mul.f32 	%f73, %f71, %f72;
	ld.global.f32 	%f74, [%rd4];
	mul.f32 	%f75, %f73, %f74;
	mad.lo.s32 	%r38, %r44, %r22, %r39;
	mul.wide.s32 	%rd55, %r38, 4;
	add.s64 	%rd56, %rd1, %rd55;
	st.global.f32 	[%rd56], %f75;
$L__BB21_14:
	add.s32 	%r39, %r39, %r7;
	setp.lt.s32 	%p11, %r39, %r22;
	@%p11 bra 	$L__BB21_3;
$L__BB21_15:
	ret;

}
	// .globl	_Z25gpuTemplateApplyJacNormalIdEvPT_S1_S1_S1_iiiiiii
.visible .entry _Z25gpuTemplateApplyJacNormalIdEvPT_S1_S1_S1_iiiiiii(
	.param .u64 .ptr .align 1 _Z25gpuTemplateApplyJacNormalIdEvPT_S1_S1_S1_iiiiiii_param_0,
	.param .u64 .ptr .align 1 _Z25gpuTemplateApplyJacNormalIdEvPT_S1_S1_S1_iiiiiii_param_1,
	.param .u64 .ptr .align 1 _Z25gpuTemplateApplyJacNormalIdEvPT_S1_S1_S1_iiiiiii_param_2,
	.param .u64 .ptr .align 1 _Z25gpuTemplateApplyJacNormalIdEvPT_S1_S1_S1_iiiiiii_param_3,
	.param .u32 _Z25gpuTemplateApplyJacNormalIdEvPT_S1_S1_S1_iiiiiii_param_4,
	.param .u32 _Z25gpuTemplateApplyJacNormalIdEvPT_S1_S1_S1_iiiiiii_param_5,
	.param .u32 _Z25gpuTemplateApplyJacNormalIdEvPT_S1_S1_S1_iiiiiii_param_6,
	.param .u32 _Z25gpuTemplateApplyJacNormalIdEvPT_S1_S1_S1_iiiiiii_param_7,
	.param .u32 _Z25gpuTemplateApplyJacNormalIdEvPT_S1_S1_S1_iiiiiii_param_8,
	.param .u32 _Z25gpuTemplateApplyJacNormalIdEvPT_S1_S1_S1_iiiiiii_param_9,
	.param .u32 _Z25gpuTemplateApplyJacNormalIdEvPT_S1_S1_S1_iiiiiii_param_10
)
{
	.reg .pred 	%p<11>;
	.reg .b32 	%r<58>;
	.reg .b64 	%rd<59>;
	.reg .b64 	%fd<76>;

	ld.param.u64 	%rd7, [_Z25gpuTemplateApplyJacNormalIdEvPT_S1_S1_S1_iiiiiii_param_0];
	ld.param.u64 	%rd8, [_Z25gpuTemplateApplyJacNormalIdEvPT_S1_S1_S1_iiiiiii_param_2];
	ld.param.u32 	%r26, [_Z25gpuTemplateApplyJacNormalIdEvPT_S1_S1_S1_iiiiiii_param_4];
	ld.param.u32 	%r27, [_Z25gpuTemplateApplyJacNormalIdEvPT_S1_S1_S1_iiiiiii_param_5];
	ld.param.u32 	%r29, [_Z25gpuTemplateApplyJacNormalIdEvPT_S1_S1_S1_iiiiiii_param_7];
	ld.param.u32 	%r30, [_Z25gpuTemplateApplyJacNormalIdEvPT_S1_S1_S1_iiiiiii_param_9];
	cvta.to.global.u64 	%rd1, %rd7;
	cvta.to.global.u64 	%rd2, %rd8;
	mov.u32 	%r32, %tid.x;
	mov.u32 	%r33, %ctaid.x;
	mov.u32 	%r1, %ntid.x;
	mad.lo.s32 	%r51, %r33, %r1, %r32;
	setp.ge.s32 	%p1, %r51, %r26;
	@%p1 bra 	$L__BB22_15;
	setp.lt.s32 	%p2, %r30, 1;
	@%p2 bra 	$L__BB22_15;
	and.b32  	%r3, %r30, 7;
	and.b32  	%r4, %r30, 3;
	and.b32  	%r5, %r30, 2147483640;
	and.b32  	%r6, %r30, 1;
	neg.s32 	%r7, %r5;
	shl.b32 	%r8, %r27, 3;
	shl.b32 	%r9, %r29, 3;
	mov.u32 	%r34, %nctaid.x;
	mul.lo.s32 	%r10, %r1, %r34;
	mul.wide.s32 	%rd49, %r29, 8;
	mul.wide.s32 	%rd51, %r27, 8;
$L__BB22_3:
	ld.param.u32 	%r50, [_Z25gpuTemplateApplyJacNormalIdEvPT_S1_S1_S1_iiiiiii_param_10];
	ld.param.u32 	%r49, [_Z25gpuTemplateApplyJacNormalIdEvPT_S1_S1_S1_iiiiiii_param_6];
	ld.param.u64 	%rd58, [_Z25gpuTemplateApplyJacNormalIdEvPT_S1_S1_S1_iiiiiii_param_3];
	ld.param.u64 	%rd57, [_Z25gpuTemplateApplyJacNormalIdEvPT_S1_S1_S1_iiiiiii_param_1];
	setp.lt.u32 	%p3, %r30, 8;
	div.s32 	%r36, %r51, %r29;
	mul.lo.s32 	%r37, %r36, %r29;
	sub.s32 	%r12, %r51, %r37;
	div.s32 	%r38, %r12, %r50;
	mul.lo.s32 	%r39, %r38, %r50;
	sub.s32 	%r40, %r12, %r39;
	cvta.to.global.u64 	%rd9, %rd57;
	mul.wide.s32 	%rd10, %r51, 8;
	add.s64 	%rd3, %rd9, %rd10;
	cvta.to.global.u64 	%rd11, %rd58;
	mul.wide.s32 	%rd12, %r12, 8;
	add.s64 	%rd4, %rd11, %rd12;
	mad.lo.s32 	%r41, %r36, %r50, %r40;
	mad.lo.s32 	%r13, %r38, %r49, %r41;
	mov.b32 	%r56, 0;
	@%p3 bra 	$L__BB22_6;
	mov.u32 	%r52, %r12;
	mov.u32 	%r53, %r13;
	mov.u32 	%r54, %r7;
$L__BB22_5:
	.pragma "nounroll";
	ld.global.f64 	%fd1, [%rd3];
	mul.wide.s32 	%rd13, %r52, 8;
	add.s64 	%rd14, %rd2, %rd13;
	ld.global.f64 	%fd2, [%rd14];
	mul.f64 	%fd3, %fd1, %fd2;
	ld.global.f64 	%fd4, [%rd4];
	mul.f64 	%fd5, %fd3, %fd4;
	mul.wide.s32 	%rd15, %r53, 8;
	add.s64 	%rd16, %rd1, %rd15;
	st.global.f64 	[%rd16], %fd5;
	ld.global.f64 	%fd6, [%rd3];
	mul.wide.s32 	%rd17, %r29, 8;
	add.s64 	%rd18, %rd14, %rd17;
	ld.global.f64 	%fd7, [%rd18];
	mul.f64 	%fd8, %fd6, %fd7;
	ld.global.f64 	%fd9, [%rd4];
	mul.f64 	%fd10, %fd8, %fd9;
	mul.wide.s32 	%rd19, %r27, 8;
	add.s64 	%rd20, %rd16, %rd19;
	st.global.f64 	[%rd20], %fd10;
	ld.global.f64 	%fd11, [%rd3];
	add.s64 	%rd21, %rd18, %rd17;
	ld.global.f64 	%fd12, [%rd21];
	mul.f64 	%fd13, %fd11, %fd12;
	ld.global.f64 	%fd14, [%rd4];
	mul.f64 	%fd15, %fd13, %fd14;
	add.s64 	%rd22, %rd20, %rd19;
	st.global.f64 	[%rd22], %fd15;
	ld.global.f64 	%fd16, [%rd3];
	add.s64 	%rd23, %rd21, %rd17;
	ld.global.f64 	%fd17, [%rd23];
	mul.f64 	%fd18, %fd16, %fd17;
	ld.global.f64 	%fd19, [%rd4];
	mul.f64 	%fd20, %fd18, %fd19;
	add.s64 	%rd24, %rd22, %rd19;
	st.global.f64 	[%rd24], %fd20;
	ld.global.f64 	%fd21, [%rd3];
	add.s64 	%rd25, %rd23, %rd17;
	ld.global.f64 	%fd22, [%rd25];
	mul.f64 	%fd23, %fd21, %fd22;
	ld.global.f64 	%fd24, [%rd4];
	mul.f64 	%fd25, %fd23, %fd24;
	add.s64 	%rd26, %rd24, %rd19;
	st.global.f64 	[%rd26], %fd25;
	ld.global.f64 	%fd26, [%rd3];
	add.s64 	%rd27, %rd25, %rd17;
	ld.global.f64 	%fd27, [%rd27];
	mul.f64 	%fd28, %fd26, %fd27;
	ld.global.f64 	%fd29, [%rd4];
	mul.f64 	%fd30, %fd28, %fd29;
	add.s64 	%rd28, %rd26, %rd19;
	st.global.f64 	[%rd28], %fd30;
	ld.global.f64 	%fd31, [%rd3];
	add.s64 	%rd29, %rd27, %rd17;
	ld.global.f64 	%fd32, [%rd29];
	mul.f64 	%fd33, %fd31, %fd32;
	ld.global.f64 	%fd34, [%rd4];
	mul.f64 	%fd35, %fd33, %fd34;
	add.s64 	%rd30, %rd28, %rd19;
	st.global.f64 	[%rd30], %fd35;
	ld.global.f64 	%fd36, [%rd3];
	add.s64 	%rd31, %rd29, %rd17;
	ld.global.f64 	%fd37, [%rd31];
	mul.f64 	%fd38, %fd36, %fd37;
	ld.global.f64 	%fd39, [%rd4];
	mul.f64 	%fd40, %fd38, %fd39;
	add.s64 	%rd32, %rd30, %rd19;
	st.global.f64 	[%rd32], %fd40;
	add.s32 	%r54, %r54, 8;
	add.s32 	%r53, %r53, %r8;
	add.s32 	%r52, %r52, %r9;
	setp.ne.s32 	%p4, %r54, 0;
	mov.u32 	%r56, %r5;
	@%p4 bra 	$L__BB22_5;
$L__BB22_6:
	setp.eq.s32 	%p5, %r3, 0;
	@%p5 bra 	$L__BB22_14;
	add.s32 	%r42, %r3, -1;
	setp.lt.u32 	%p6, %r42, 3;
	@%p6 bra 	$L__BB22_9;
	ld.global.f64 	%fd41, [%rd3];
	mad.lo.s32 	%r43, %r56, %r29, %r12;
	mul.wide.s32 	%rd33, %r43, 8;
	add.s64 	%rd34, %rd2, %rd33;
	ld.global.f64 	%fd42, [%rd34];
	mul.f64 	%fd43, %fd41, %fd42;
	ld.global.f64 	%fd44, [%rd4];
	mul.f64 	%fd45, %fd43, %fd44;
	mad.lo.s32 	%r44, %r56, %r27, %r13;
	mul.wide.s32 	%rd35, %r44, 8;
	add.s64 	%rd36, %rd1, %rd35;
	st.global.f64 	[%rd36], %fd45;
	ld.global.f64 	%fd46, [%rd3];
	add.s64 	%rd38, %rd34, %rd49;
	ld.global.f64 	%fd47, [%rd38];
	mul.f64 	%fd48, %fd46, %fd47;
	ld.global.f64 	%fd49, [%rd4];
	mul.f64 	%fd50, %fd48, %fd49;
	add.s64 	%rd40, %rd36, %rd51;
	st.global.f64 	[%rd40], %fd50;
	ld.global.f64 	%fd51, [%rd3];
	add.s64 	%rd41, %rd38, %rd49;
	ld.global.f64 	%fd52, [%rd41];
	mul.f64 	%fd53, %fd51, %fd52;
	ld.global.f64 	%fd54, [%rd4];
	mul.f64 	%fd55, %fd53, %fd54;
	add.s64 	%rd42, %rd40, %rd51;
	st.global.f64 	[%rd42], %fd55;
	ld.global.f64 	%fd56, [%rd3];
	add.s64 	%rd43, %rd41, %rd49;
	ld.global.f64 	%fd57, [%rd43];
	mul.f64 	%fd58, %fd56, %fd57;
	ld.global.f64 	%fd59, [%rd4];
	mul.f64 	%fd60, %fd58, %fd59;
	add.s64 	%rd44, %rd42, %rd51;
	st.global.f64 	[%rd44], %fd60;
	add.s32 	%r56, %r56, 4;
$L__BB22_9:
	setp.eq.s32 	%p7, %r4, 0;
	@%p7 bra 	$L__BB22_14;
	setp.eq.s32 	%p8, %r4, 1;
	@%p8 bra 	$L__BB22_12;
	ld.global.f64 	%fd61, [%rd3];
	mad.lo.s32 	%r45, %r56, %r29, %r12;
	mul.wide.s32 	%rd45, %r45, 8;
	add.s64 	%rd46, %rd2, %rd45;
	ld.global.f64 	%fd62, [%rd46];
	mul.f64 	%fd63, %fd61, %fd62;
	ld.global.f64 	%fd64, [%rd4];
	mul.f64 	%fd65, %fd63, %fd64;
	mad.lo.s32 	%r46, %r56, %r27, %r13;
	mul.wide.s32 	%rd47, %r46, 8;
	add.s64 	%rd48, %rd1, %rd47;
	st.global.f64 	[%rd48], %fd65;
	ld.global.f64 	%fd66, [%rd3];
	add.s64 	%rd50, %rd46, %rd49;
	ld.global.f64 	%fd67, [%rd50];
	mul.f64 	%fd68, %fd66, %fd67;
	ld.global.f64 	%fd69, [%rd4];
	mul.f64 	%fd70, %fd68, %fd69;
	add.s64 	%rd52, %rd48, %rd51;
	st.global.f64 	[%rd52], %fd70;
	add.s32 	%r56, %r56, 2;
$L__BB22_12:
	setp.eq.s32 	%p9, %r6, 0;
	@%p9 bra 	$L__BB22_14;
	ld.global.f64 	%fd71, [%rd3];
	mad.lo.s32 	%r47, %r56, %r29, %r12;
	mul.wide.s32 	%rd53, %r47, 8;
	add.s64 	%rd54, %rd2, %rd53;
	ld.global.f64 	%fd72, [%rd54];
	mul.f64 	%fd73, %fd71, %fd72;
	ld.global.f64 	%fd74, [%rd4];
	mul.f64 	%fd75, %fd73, %fd74;
	mad.lo.s32 	%r48, %r56, %r27, %r13;
	mul.wide.s32 	%rd55, %r48, 8;
	add.s64 	%rd56, %rd1, %rd55;
	st.global.f64 	[%rd56], %fd75;
$L__BB22_14:
	add.s32 	%r51, %r51, %r10;
	setp.lt.s32 	%p10, %r51, %r26;
	@%p10 bra 	$L__BB22_3;
$L__BB22_15:
	ret;

}
	// .globl	_Z25gpuTemplateApplyJacNormalIfEvPT_S1_S1_S1_iiiiiii
.visible .entry _Z25gpuTemplateApplyJacNormalIfEvPT_S1_S1_S1_iiiiiii(
	.param .u64 .ptr .align 1 _Z25gpuTemplateApplyJacNormalIfEvPT_S1_S1_S1_iiiiiii_param_0,
	.param .u64 .ptr .align 1 _Z25gpuTemplateApplyJacNormalIfEvPT_S1_S1_S1_iiiiiii_param_1,
	.param .u64 .ptr .align 1 _Z25gpuTemplateApplyJacNormalIfEvPT_S1_S1_S1_iiiiiii_param_2,
	.param .u64 .ptr .align 1 _Z25gpuTemplateApplyJacNormalIfEvPT_S1_S1_S1_iiiiiii_param_3,
	.param .u32 _Z25gpuTemplateApplyJacNormalIfEvPT_S1_S1_S1_iiiiiii_param_4,
	.param .u32 _Z25gpuTemplateApplyJacNormalIfEvPT_S1_S1_S1_iiiiiii_param_5,
	.param .u32 _Z25gpuTemplateApplyJacNormalIfEvPT_S1_S1_S1_iiiiiii_param_6,
	.param .u32 _Z25gpuTemplateApplyJacNormalIfEvPT_S1_S1_S1_iiiiiii_param_7,
	.param .u32 _Z25gpuTemplateApplyJacNormalIfEvPT_S1_S1_S1_iiiiiii_param_8,
	.param .u32 _Z25gpuTemplateApplyJacNormalIfEvPT_S1_S1_S1_iiiiiii_param_9,
	.param .u32 _Z25gpuTemplateApplyJacNormalIfEvPT_S1_S1_S1_iiiiiii_param_10
)
{
	.reg .pred 	%p<11>;
	.reg .b32 	%r<58>;
	.reg .b32 	%f<76>;
	.reg .b64 	%rd<58>;

	ld.param.u64 	%rd8, [_Z25gpuTemplateApplyJacNormalIfEvPT_S1_S1_S1_iiiiiii_param_0];
	ld.param.u64 	%rd9, [_Z25gpuTemplateApplyJacNormalIfEvPT_S1_S1_S1_iiiiiii_param_2];
	ld.param.u64 	%rd7, [_Z25gpuTemplateApplyJacNormalIfEvPT_S1_S1_S1_iiiiiii_param_3];
	ld.param.u32 	%r26, [_Z25gpuTemplateApplyJacNormalIfEvPT_S1_S1_S1_iiiiiii_param_4];
	ld.param.u32 	%r27, [_Z25gpuTemplateApplyJacNormalIfEvPT_S1_S1_S1_iiiiiii_param_5];
	ld.param.u32 	%r29, [_Z25gpuTemplateApplyJacNormalIfEvPT_S1_S1_S1_iiiiiii_param_7];
	ld.param.u32 	%r30, [_Z25gpuTemplateApplyJacNormalIfEvPT_S1_S1_S1_iiiiiii_param_9];
	cvta.to.global.u64 	%rd1, %rd8;
	cvta.to.global.u64 	%rd2, %rd9;
	mov.u32 	%r32, %tid.x;
	mov.u32 	%r33, %ctaid.x;
	mov.u32 	%r1, %ntid.x;
	mad.lo.s32 	%r51, %r33, %r1, %r32;
	setp.ge.s32 	%p1, %r51, %r26;
	@%p1 bra 	$L__BB23_15;
	setp.lt.s32 	%p2, %r30, 1;
	@%p2 bra 	$L__BB23_15;
	and.b32  	%r3, %r30, 7;
	and.b32  	%r4, %r30, 3;
	and.b32  	%r5, %r30, 2147483640;
	and.b32  	%r6, %r30, 1;
	neg.s32 	%r7, %r5;
	shl.b32 	%r8, %r27, 3;
	shl.b32 	%r9, %r29, 3;
	cvta.to.global.u64 	%rd3, %rd7;
	mov.u32 	%r34, %nctaid.x;
	mul.lo.s32 	%r10, %r1, %r34;
	mul.wide.s32 	%rd49, %r29, 4;
	mul.wide.s32 	%rd51, %r27, 4;
$L__BB23_3:
	ld.param.u32 	%r50, [_Z25gpuTemplateApplyJacNormalIfEvPT_S1_S1_S1_iiiiiii_param_10];
	ld.param.u32 	%r49, [_Z25gpuTemplateApplyJacNormalIfEvPT_S1_S1_S1_iiiiiii_param_6];
	ld.param.u64 	%rd57, [_Z25gpuTemplateApplyJacNormalIfEvPT_S1_S1_S1_iiiiiii_param_1];
	setp.lt.u32 	%p3, %r30, 8;
	div.s32 	%r36, %r51, %r29;
	mul.lo.s32 	%r37, %r36, %r29;
	sub.s32 	%r12, %r51, %r37;
	div.s32 	%r38, %r12, %r50;
	mul.lo.s32 	%r39, %r38, %r50;
	sub.s32 	%r40, %r12, %r39;
	cvta.to.global.u64 	%rd10, %rd57;
	mul.wide.s32 	%rd11, %r51, 4;
	add.s64 	%rd4, %rd10, %rd11;
	mul.wide.s32 	%rd12, %r12, 4;
	add.s64 	%rd5, %rd3, %rd12;
	mad.lo.s32 	%r41, %r36, %r50, %r40;
	mad.lo.s32 	%r13, %r38, %r49, %r41;
	mov.b32 	%r56, 0;
	@%p3 bra 	$L__BB23_6;
	mov.u32 	%r52, %r12;
	mov.u32 	%r53, %r13;
	mov.u32 	%r54, %r7;
$L__BB23_5:
	.pragma "nounroll";
	ld.global.f32 	%f1, [%rd4];
	mul.wide.s32 	%rd13, %r52, 4;
	add.s64 	%rd14, %rd2, %rd13;
	ld.global.f32 	%f2, [%rd14];
	mul.f32 	%f3, %f1, %f2;
	ld.global.f32 	%f4, [%rd5];
	mul.f32 	%f5, %f3, %f4;
	mul.wide.s32 	%rd15, %r53, 4;
	add.s64 	%rd16, %rd1, %rd15;
	st.global.f32 	[%rd16], %f5;
	ld.global.f32 	%f6, [%rd4];
	mul.wide.s32 	%rd17, %r29, 4;
	add.s64 	%rd18, %rd14, %rd17;
	ld.global.f32 	%f7, [%rd18];
	mul.f32 	%f8, %f6, %f7;
	ld.global.f32 	%f9, [%rd5];
	mul.f32 	%f10, %f8, %f9;
	mul.wide.s32 	%rd19, %r27, 4;
	add.s64 	%rd20, %rd16, %rd19;
	st.global.f32 	[%rd20], %f10;
	ld.global.f32 	%f11, [%rd4];
	add.s64 	%rd21, %rd18, %rd17;
	ld.global.f32 	%f12, [%rd21];
	mul.f32 	%f13, %f11, %f12;
	ld.global.f32 	%f14, [%rd5];
	mul.f32 	%f15, %f13, %f14;
	add.s64 	%rd22, %rd20, %rd19;
	st.global.f32 	[%rd22], %f15;
	ld.global.f32 	%f16, [%rd4];
	add.s64 	%rd23, %rd21, %rd17;
	ld.global.f32 	%f17, [%rd23];
	mul.f32 	%f18, %f16, %f17;
	ld.global.f32 	%f19, [%rd5];
	mul.f32 	%f20, %f18, %f19;
	add.s64 	%rd24, %rd22, %rd19;
	st.global.f32 	[%rd24], %f20;
	ld.global.f32 	%f21, [%rd4];
	add.s64 	%rd25, %rd23, %rd17;
	ld.global.f32 	%f22, [%rd25];
	mul.f32 	%f23, %f21, %f22;
	ld.global.f32 	%f24, [%rd5];
	mul.f32 	%f25, %f23, %f24;
	add.s64 	%rd26, %rd24, %rd19;
	st.global.f32 	[%rd26], %f25;
	ld.global.f32 	%f26, [%rd4];
	add.s64 	%rd27, %rd25, %rd17;
	ld.global.f32 	%f27, [%rd27];
	mul.f32 	%f28, %f26, %f27;
	ld.global.f32 	%f29, [%rd5];
	mul.f32 	%f30, %f28, %f29;
	add.s64 	%rd28, %rd26, %rd19;
	st.global.f32 	[%rd28], %f30;
	ld.global.f32 	%f31, [%rd4];
	add.s64 	%rd29, %rd27, %rd17;
	ld.global.f32 	%f32, [%rd29];
	mul.f32 	%f33, %f31, %f32;
	ld.global.f32 	%f34, [%rd5];
	mul.f32 	%f35, %f33, %f34;
	add.s64 	%rd30, %rd28, %rd19;
	st.global.f32 	[%rd30], %f35;
	ld.global.f32 	%f36, [%rd4];
	add.s64 	%rd31, %rd29, %rd17;
	ld.global.f32 	%f37, [%rd31];
	mul.f32 	%f38, %f36, %f37;
	ld.global.f32 	%f39, [%rd5];
	mul.f32 	%f40, %f38, %f39;
	add.s64 	%rd32, %rd30, %rd19;
	st.global.f32 	[%rd32], %f40;
	add.s32 	%r54, %r54, 8;
	add.s32 	%r53, %r53, %r8;
	add.s32 	%r52, %r52, %r9;
	setp.ne.s32 	%p4, %r54, 0;
	mov.u32 	%r56, %r5;
	@%p4 bra 	$L__BB23_5;
$L__BB23_6:
	setp.eq.s32 	%p5, %r3, 0;
	@%p5 bra 	$L__BB23_14;
	add.s32 	%r42, %r3, -1;
	setp.lt.u32 	%p6, %r42, 3;
	@%p6 bra 	$L__BB23_9;
	ld.global.f32 	%f41, [%rd4];
	mad.lo.s32 	%r43, %r56, %r29, %r12;
	mul.wide.s32 	%rd33, %r43, 4;
	add.s64 	%rd34, %rd2, %rd33;
	ld.global.f32 	%f42, [%rd34];
	mul.f32 	%f43, %f41, %f42;
	ld.global.f32 	%f44, [%rd5];
	mul.f32 	%f45, %f43, %f44;
	mad.lo.s32 	%r44, %r56, %r27, %r13;
	mul.wide.s32 	%rd35, %r44, 4;
	add.s64 	%rd36, %rd1, %rd35;
	st.global.f32 	[%rd36], %f45;
	ld.global.f32 	%f46, [%rd4];
	add.s64 	%rd38, %rd34, %rd49;
	ld.global.f32 	%f47, [%rd38];
	mul.f32 	%f48, %f46, %f47;
	ld.global.f32 	%f49, [%rd5];
	mul.f32 	%f50, %f48, %f49;
	add.s64 	%rd40, %rd36, %rd51;
	st.global.f32 	[%rd40], %f50;
	ld.global.f32 	%f51, [%rd4];
	add.s64 	%rd41, %rd38, %rd49;
	ld.global.f32 	%f52, [%rd41];
	mul.f32 	%f53, %f51, %f52;
	ld.global.f32 	%f54, [%rd5];
	mul.f32 	%f55, %f53, %f54;
	add.s64 	%rd42, %rd40, %rd51;
	st.global.f32 	[%rd42], %f55;
	ld.global.f32 	%f56, [%rd4];
	add.s64 	%rd43, %rd41, %rd49;
	ld.global.f32 	%f57, [%rd43];
	mul.f32 	%f58, %f56, %f57;
	ld.global.f32 	%f59, [%rd5];
	mul.f32 	%f60, %f58, %f59;
	add.s64 	%rd44, %rd42, %rd51;
	st.global.f32 	[%rd44], %f60;
	add.s32 	%r56, %r56, 4;
$L__BB23_9:
	setp.eq.s32 	%p7, %r4, 0;
	@%p7 bra 	$L__BB23_14;
	setp.eq.s32 	%p8, %r4, 1;
	@%p8 bra 	$L__BB23_12;
	ld.global.f32 	%f61, [%rd4];
	mad.lo.s32 	%r45, %r56, %r29, %r12;
	mul.wide.s32 	%rd45, %r45, 4;
	add.s64 	%rd46, %rd2, %rd45;
	ld.global.f32 	%f62, [%rd46];
	mul.f32 	%f63, %f61, %f62;
	ld.global.f32 	%f64, [%rd5];
	mul.f32 	%f65, %f63, %f64;
	mad.lo.s32 	%r46, %r56, %r27, %r13;
	mul.wide.s32 	%rd47, %r46, 4;
	add.s64 	%rd48, %rd1, %rd47;
	st.global.f32 	[%rd48], %f65;
	ld.global.f32 	%f66, [%rd4];
	add.s64 	%rd50, %rd46, %rd49;
	ld.global.f32 	%f67, [%rd50];
	mul.f32 	%f68, %f66, %f67;
	ld.global.f32 	%f69, [%rd5];
	mul.f32 	%f70, %f68, %f69;
	add.s64 	%rd52, %rd48, %rd51;
	st.global.f32 	[%rd52], %f70;
	add.s32 	%r56, %r56, 2;
$L__BB23_12:
	setp.eq.s32 	%p9, %r6, 0;
	@%p9 bra 	$L__BB23_14;
	ld.global.f32 	%f71, [%rd4];
	mad.lo.s32 	%r47, %r56, %r29, %r12;
	mul.wide.s32 	%rd53, %r47, 4;
	add.s64 	%rd54, %rd2, %rd53;
	ld.global.f32 	%f72, [%rd54];
	mul.f32 	%f73, %f71, %f72;
	ld.global.f32 	%f74, [%rd5];
	mul.f32 	%f75, %f73, %f74;
	mad.lo.s32 	%r48, %r56, %r27, %r13;
	mul.wide.s32 	%rd55, %r48, 4;
	add.s64 	%rd56, %rd1, %rd55;
	st.global.f32 	[%rd56], %f75;
$L__BB23_14:
	add.s32 	%r51, %r51, %r10;
	setp.lt.s32 	%p10, %r51, %r26;
	@%p10 bra 	$L__BB23_3;
$L__BB23_15:
	ret;

}
	// .globl	_Z27gpuTemplateShapJacDetNormalIdEvPT_S1_S1_S1_iiiiiii
.visible .entry _Z27gpuTemplateShapJacDetNormalIdEvPT_S1_S1_S1_iiiiiii(
	.param .u64 .ptr .align 1 _Z27gpuTemplateShapJacDetNormalIdEvPT_S1_S1_S1_iiiiiii_param_0,
	.param .u64 .ptr .align 1 _Z27gpuTemplateShapJacDetNormalIdEvPT_S1_S1_S1_iiiiiii_param_1,
	.param .u64 .ptr .align 1 _Z27gpuTemplateShapJacDetNormalIdEvPT_S1_S1_S1_iiiiiii_param_2,
	.param .u64 .ptr .align 1 _Z27gpuTemplateShapJacDetNormalIdEvPT_S1_S1_S1_iiiiiii_param_3,
	.param .u32 _Z27gpuTemplateShapJacDetNormalIdEvPT_S1_S1_S1_iiiiiii_param_4,
	.param .u32 _Z27gpuTemplateShapJacDetNormalIdEvPT_S1_S1_S1_iiiiiii_param_5,
	.param .u32 _Z27gpuTemplateShapJacDetNormalIdEvPT_S1_S1_S1_iiiiiii_param_6,
	.param .u32 _Z27gpuTemplateShapJacDetNormalIdEvPT_S1_S1_S1_iiiiiii_param_7,
	.param .u32 _Z27gpuTemplateShapJacDetNormalIdEvPT_S1_S1_S1_iiiiiii_param_8,
	.param .u32 _Z27gpuTemplateShapJacDetNormalIdEvPT_S1_S1_S1_iiiiiii_param_9,
	.param .u32 _Z27gpuTemplateShapJacDetNormalIdEvPT_S1_S1_S1_iiiiiii_param_10
)
{
	.reg .pred 	%p<11>;
	.reg .b32 	%r<58>;
	.reg .b64 	%rd<59>;
	.reg .b64 	%fd<76>;

	ld.param.u64 	%rd7, [_Z27gpuTemplateShapJacDetNormalIdEvPT_S1_S1_S1_iiiiiii_param_0];
	ld.param.u64 	%rd8, [_Z27gpuTemplateShapJacDetNormalIdEvPT_S1_S1_S1_iiiiiii_param_2];
	ld.param.u32 	%r26, [_Z27gpuTemplateShapJacDetNormalIdEvPT_S1_S1_S1_iiiiiii_param_4];
	ld.param.u32 	%r27, [_Z27gpuTemplateShapJacDetNormalIdEvPT_S1_S1_S1_iiiiiii_param_5];
	ld.param.u32 	%r29, [_Z27gpuTemplateShapJacDetNormalIdEvPT_S1_S1_S1_iiiiiii_param_7];
	ld.param.u32 	%r30, [_Z27gpuTemplateShapJacDetNormalIdEvPT_S1_S1_S1_iiiiiii_param_9];
	cvta.to.global.u64 	%rd1, %rd7;
	cvta.to.global.u64 	%rd2, %rd8;
	mov.u32 	%r32, %tid.x;
	mov.u32 	%r33, %ctaid.x;
	mov.u32 	%r1, %ntid.x;
	mad.lo.s32 	%r51, %r33, %r1, %r32;
	setp.ge.s32 	%p1, %r51, %r26;
	@%p1 bra 	$L__BB24_15;
	setp.lt.s32 	%p2, %r30, 1;
	@%p2 bra 	$L__BB24_15;
	and.b32  	%r3, %r30, 7;
	and.b32  	%r4, %r30, 3;
	and.b32  	%r5, %r30, 2147483640;
	and.b32  	%r6, %r30, 1;
	neg.s32 	%r7, %r5;
	shl.b32 	%r8, %r27, 3;
	shl.b32 	%r9, %r29, 3;
	mov.u32 	%r34, %nctaid.x;
	mul.lo.s32 	%r10, %r1, %r34;
	mul.wide.s32 	%rd49, %r29, 8;
	mul.wide.s32 	%rd51, %r27, 8;
$L__BB24_3:
	ld.param.u32 	%r50, [_Z27gpuTemplateShapJacDetNormalIdEvPT_S1_S1_S1_iiiiiii_param_10];
	ld.param.u32 	%r49, [_Z27gpuTemplateShapJacDetNormalIdEvPT_S1_S1_S1_iiiiiii_param_6];
	ld.param.u64 	%rd58, [_Z27gpuTemplateShapJacDetNormalIdEvPT_S1_S1_S1_iiiiiii_param_3];
	ld.param.u64 	%rd57, [_Z27gpuTemplateShapJacDetNormalIdEvPT_S1_S1_S1_iiiiiii_param_1];
	setp.lt.u32 	%p3, %r30, 8;
	div.s32 	%r36, %r51, %r29;
	mul.lo.s32 	%r37, %r36, %r29;
	sub.s32 	%r12, %r51, %r37;
	div.s32 	%r38, %r12, %r50;
	mul.lo.s32 	%r39, %r38, %r50;
	sub.s32 	%r40, %r12, %r39;
	mad.lo.s32 	%r41, %r36, %r50, %r40;
	cvta.to.global.u64 	%rd9, %rd57;
	mul.wide.s32 	%rd10, %r41, 8;
	add.s64 	%rd3, %rd9, %rd10;
	cvta.to.global.u64 	%rd11, %rd58;
	mul.wide.s32 	%rd12, %r12, 8;
	add.s64 	%rd4, %rd11, %rd12;
	mad.lo.s32 	%r13, %r38, %r49, %r41;
	mov.b32 	%r56, 0;
	@%p3 bra 	$L__BB24_6;
	mov.u32 	%r52, %r12;
	mov.u32 	%r53, %r13;
	mov.u32 	%r54, %r7;
$L__BB24_5:
	.pragma "nounroll";
	ld.global.f64 	%fd1, [%rd3];
	mul.wide.s32 	%rd13, %r52, 8;
	add.s64 	%rd14, %rd2, %rd13;
	ld.global.f64 	%fd2, [%rd14];
	mul.f64 	%fd3, %fd1, %fd2;
	ld.global.f64 	%fd4, [%rd4];
	mul.f64 	%fd5, %fd3, %fd4;
	mul.wide.s32 	%rd15, %r53, 8;
	add.s64 	%rd16, %rd1, %rd15;
	st.global.f64 	[%rd16], %fd5;
	ld.global.f64 	%fd6, [%rd3];
	mul.wide.s32 	%rd17, %r29, 8;
	add.s64 	%rd18, %rd14, %rd17;
	ld.global.f64 	%fd7, [%rd18];
	mul.f64 	%fd8, %fd6, %fd7;
	ld.global.f64 	%fd9, [%rd4];
	mul.f64 	%fd10, %fd8, %fd9;
	mul.wide.s32 	%rd19, %r27, 8;
	add.s64 	%rd20, %rd16, %rd19;
	st.global.f64 	[%rd20], %fd10;
	ld.global.f64 	%fd11, [%rd3];
	add.s64 	%rd21, %rd18, %rd17;
	ld.global.f64 	%fd12, [%rd21];
	mul.f64 	%fd13, %fd11, %fd12;
	ld.global.f64 	%fd14, [%rd4];
	mul.f64 	%fd15, %fd13, %fd14;
	add.s64 	%rd22, %rd20, %rd19;
	st.global.f64 	[%rd22], %fd15;
	ld.global.f64 	%fd16, [%rd3];
	add.s64 	%rd23, %rd21, %rd17;
	ld.global.f64 	%fd17, [%rd23];
	mul.f64 	%fd18, %fd16, %fd17;
	ld.global.f64 	%fd19, [%rd4];
	mul.f64 	%fd20, %fd18, %fd19;
	add.s64 	%rd24, %rd22, %rd19;
	st.global.f64 	[%rd24], %fd20;
	ld.global.f64 	%fd21, [%rd3];
	add.s64 	%rd25, %rd23, %rd17;
	ld.global.f64 	%fd22, [%rd25];
	mul.f64 	%fd23, %fd21, %fd22;
	ld.global.f64 	%fd24, [%rd4];
	mul.f64 	%fd25, %fd23, %fd24;
	add.s64 	%rd26, %rd24, %rd19;
	st.global.f64 	[%rd26], %fd25;
	ld.global.f64 	%fd26, [%rd3];
	add.s64 	%rd27, %rd25, %rd17;
	ld.global.f64 	%fd27, [%rd27];
	mul.f64 	%fd28, %fd26, %fd27;
	ld.global.f64 	%fd29, [%rd4];
	mul.f64 	%fd30, %fd28, %fd29;
	add.s64 	%rd28, %rd26, %rd19;
	st.global.f64 	[%rd28], %fd30;
	ld.global.f64 	%fd31, [%rd3];
	add.s64 	%rd29, %rd27, %rd17;
	ld.global.f64 	%fd32, [%rd29];
	mul.f64 	%fd33, %fd31, %fd32;
	ld.global.f64 	%fd34, [%rd4];
	mul.f64 	%fd35, %fd33, %fd34;
	add.s64 	%rd30, %rd28, %rd19;
	st.global.f64 	[%rd30], %fd35;
	ld.global.f64 	%fd36, [%rd3];
	add.s64 	%rd31, %rd29, %rd17;
	ld.global.f64 	%fd37, [%rd31];
	mul.f64 	%fd38, %fd36, %fd37;
	ld.global.f64 	%fd39, [%rd4];
	mul.f64 	%fd40, %fd38, %fd39;
	add.s64 	%rd32, %rd30, %rd19;
	st.global.f64 	[%rd32], %fd40;
	add.s32 	%r54, %r54, 8;
	add.s32 	%r53, %r53, %r8;
	add.s32 	%r52, %r52, %r9;
	setp.ne.s32 	%p4, %r54, 0;
	mov.u32 	%r56, %r5;
	@%p4 bra 	$L__BB24_5;
$L__BB24_6:
	setp.eq.s32 	%p5, %r3, 0;
	@%p5 bra 	$L__BB24_14;
	add.s32 	%r42, %r3, -1;
	setp.lt.u32 	%p6, %r42, 3;
	@%p6 bra 	$L__BB24_9;
	ld.global.f64 	%fd41, [%rd3];
	mad.lo.s32 	%r43, %r56, %r29, %r12;
	mul.wide.s32 	%rd33, %r43, 8;
	add.s64 	%rd34, %rd2, %rd33;
	ld.global.f64 	%fd42, [%rd34];
	mul.f64 	%fd43, %fd41, %fd42;
	ld.global.f64 	%fd44, [%rd4];
	mul.f64 	%fd45, %fd43, %fd44;
	mad.lo.s32 	%r44, %r56, %r27, %r13;
	mul.wide.s32 	%rd35, %r44, 8;
	add.s64 	%rd36, %rd1, %rd35;
	st.global.f64 	[%rd36], %fd45;
	ld.global.f64 	%fd46, [%rd3];
	add.s64 	%rd38, %rd34, %rd49;
	ld.global.f64 	%fd47, [%rd38];
	mul.f64 	%fd48, %fd46, %fd47;
	ld.global.f64 	%fd49, [%rd4];
	mul.f64 	%fd50, %fd48, %fd49;
	add.s64 	%rd40, %rd36, %rd51;
	st.global.f64 	[%rd40], %fd50;
	ld.global.f64 	%fd51, [%rd3];
	add.s64 	%rd41, %rd38, %rd49;
	ld.global.f64 	%fd52, [%rd41];
	mul.f64 	%fd53, %fd51, %fd52;
	ld.global.f64 	%fd54, [%rd4];
	mul.f64 	%fd55, %fd53, %fd54;
	add.s64 	%rd42, %rd40, %rd51;
	st.global.f64 	[%rd42], %fd55;
	ld.global.f64 	%fd56, [%rd3];
	add.s64 	%rd43, %rd41, %rd49;
	ld.global.f64 	%fd57, [%rd43];
	mul.f64 	%fd58, %fd56, %fd57;
	ld.global.f64 	%fd59, [%rd4];
	mul.f64 	%fd60, %fd58, %fd59;
	add.s64 	%rd44, %rd42, %rd51;
	st.global.f64 	[%rd44], %fd60;
	add.s32 	%r56, %r56, 4;
$L__BB24_9:
	setp.eq.s32 	%p7, %r4, 0;
	@%p7 bra 	$L__BB24_14;
	setp.eq.s32 	%p8, %r4, 1;
	@%p8 bra 	$L__BB24_12;
	ld.global.f64 	%fd61, [%rd3];
	mad.lo.s32 	%r45, %r56, %r29, %r12;
	mul.wide.s32 	%rd45, %r45, 8;
	add.s64 	%rd46, %rd2, %rd45;
	ld.global.f64 	%fd62, [%rd46];
	mul.f64 	%fd63, %fd61, %fd62;
	ld.global.f64 	%fd64, [%rd4];
	mul.f64 	%fd65, %fd63, %fd64;
	mad.lo.s32 	%r46, %r56, %r27, %r13;
	mul.wide.s32 	%rd47, %r46, 8;
	add.s64 	%rd48, %rd1, %rd47;
	st.global.f64 	[%rd48], %fd65;
	ld.global.f64 	%fd66, [%rd3];
	add.s64 	%rd50, %rd46, %rd49;
	ld.global.f64 	%fd67, [%rd50];
	mul.f64 	%fd68, %fd66, %fd67;
	ld.global.f64 	%fd69, [%rd4];
	mul.f64 	%fd70, %fd68, %fd69;
	add.s64 	%rd52, %rd48, %rd51;
	st.global.f64 	[%rd52], %fd70;
	add.s32 	%r56, %r56, 2;
$L__BB24_12:
	setp.eq.s32 	%p9, %r6, 0;
	@%p9 bra 	$L__BB24_14;
	ld.global.f64 	%fd71, [%rd3];
	mad.lo.s32 	%r47, %r56, %r29, %r12;
	mul.wide.s32 	%rd53, %r47, 8;
	add.s64 	%rd54, %rd2, %rd53;
	ld.global.f64 	%fd72, [%rd54];
	mul.f64 	%fd73, %fd71, %fd72;
	ld.global.f64 	%fd74, [%rd4];
	mul.f64 	%fd75, %fd73, %fd74;
	mad.lo.s32 	%r48, %r56, %r27, %r13;
	mul.wide.s32 	%rd55, %r48, 8;
	add.s64 	%rd56, %rd1, %rd55;
	st.global.f64 	[%rd56], %fd75;
$L__BB24_14:
	add.s32 	%r51, %r51, %r10;
	setp.lt.s32 	%p10, %r51, %r26;
	@%p10 bra 	$L__BB24_3;
$L__BB24_15:
	ret;

}
	// .globl	_Z27gpuTemplateShapJacDetNormalIfEvPT_S1_S1_S1_iiiiiii
.visible .entry _Z27gpuTemplateShapJacDetNormalIfEvPT_S1_S1_S1_iiiiiii(
	.param .u64 .ptr .align 1 _Z27gpuTemplateShapJacDetNormalIfEvPT_S1_S1_S1_iiiiiii_param_0,
	.param .u64 .ptr .align 1 _Z27gpuTemplateShapJacDetNormalIfEvPT_S1_S1_S1_iiiiiii_param_1,
	.param .u64 .ptr .align 1 _Z27gpuTemplateShapJacDetNormalIfEvPT_S1_S1_S1_iiiiiii_param_2,
	.param .u64 .ptr .align 1 _Z27gpuTemplateShapJacDetNormalIfEvPT_S1_S1_S1_iiiiiii_param_3,
	.param .u32 _Z27gpuTemplateShapJacDetNormalIfEvPT_S1_S1_S1_iiiiiii_param_4,
	.param .u32 _Z27gpuTemplateShapJacDetNormalIfEvPT_S1_S1_S1_iiiiiii_param_5,
	.param .u32 _Z27gpuTemplateShapJacDetNormalIfEvPT_S1_S1_S1_iiiiiii_param_6,
	.param .u32 _Z27gpuTemplateShapJacDetNormalIfEvPT_S1_S1_S1_iiiiiii_param_7,
	.param .u32 _Z27gpuTemplateShapJacDetNormalIfEvPT_S1_S1_S1_iiiiiii_param_8,
	.param .u32 _Z27gpuTemplateShapJacDetNormalIfEvPT_S1_S1_S1_iiiiiii_param_9,
	.param .u32 _Z27gpuTemplateShapJacDetNormalIfEvPT_S1_S1_S1_iiiiiii_param_10
)
{
	.reg .pred 	%p<11>;
	.reg .b32 	%r<58>;
	.reg .b32 	%f<76>;
	.reg .b64 	%rd<58>;

	ld.param.u64 	%rd8, [_Z27gpuTemplateShapJacDetNormalIfEvPT_S1_S1_S1_iiiiiii_param_0];
	ld.param.u64 	%rd9, [_Z27gpuTemplateShapJacDetNormalIfEvPT_S1_S1_S1_iiiiiii_param_2];
	ld.param.u64 	%rd7, [_Z27gpuTemplateShapJacDetNormalIfEvPT_S1_S1_S1_iiiiiii_param_3];
	ld.param.u32 	%r26, [_Z27gpuTemplateShapJacDetNormalIfEvPT_S1_S1_S1_iiiiiii_param_4];
	ld.param.u32 	%r27, [_Z27gpuTemplateShapJacDetNormalIfEvPT_S1_S1_S1_iiiiiii_param_5];
	ld.param.u32 	%r29, [_Z27gpuTemplateShapJacDetNormalIfEvPT_S1_S1_S1_iiiiiii_param_7];
	ld.param.u32 	%r30, [_Z27gpuTemplateShapJacDetNormalIfEvPT_S1_S1_S1_iiiiiii_param_9];
	cvta.to.global.u64 	%rd1, %rd8;
	cvta.to.global.u64 	%rd2, %rd9;
	mov.u32 	%r32, %tid.x;
	mov.u32 	%r33, %ctaid.x;
	mov.u32 	%r1, %ntid.x;
	mad.lo.s32 	%r51, %r33, %r1, %r32;
	setp.ge.s32 	%p1, %r51, %r26;
	@%p1 bra 	$L__BB25_15;
	setp.lt.s32 	%p2, %r30, 1;
	@%p2 bra 	$L__BB25_15;
	and.b32  	%r3, %r30, 7;
	and.b32  	%r4, %r30, 3;
	and.b32  	%r5, %r30, 2147483640;
	and.b32  	%r6, %r30, 1;
	neg.s32 	%r7, %r5;
	shl.b32 	%r8, %r27, 3;
	shl.b32 	%r9, %r29, 3;
	cvta.to.global.u64 	%rd3, %rd7;
	mov.u32 	%r34, %nctaid.x;
	mul.lo.s32 	%r10, %r1, %r34;
	mul.wide.s32 	%rd49, %r29, 4;
	mul.wide.s32 	%rd51, %r27, 4;
$L__BB25_3:
	ld.param.u32 	%r50, [_Z27gpuTemplateShapJacDetNormalIfEvPT_S1_S1_S1_iiiiiii_param_10];
	ld.param.u32 	%r49, [_Z27gpuTemplateShapJacDetNormalIfEvPT_S1_S1_S1_iiiiiii_param_6];
	ld.param.u64 	%rd57, [_Z27gpuTemplateShapJacDetNormalIfEvPT_S1_S1_S1_iiiiiii_param_1];
	setp.lt.u32 	%p3, %r30, 8;
	div.s32 	%r36, %r51, %r29;
	mul.lo.s32 	%r37, %r36, %r29;
	sub.s32 	%r12, %r51, %r37;
	div.s32 	%r38, %r12, %r50;
	mul.lo.s32 	%r39, %r38, %r50;
	sub.s32 	%r40, %r12, %r39;
	mad.lo.s32 	%r41, %r36, %r50, %r40;
	cvta.to.global.u64 	%rd10, %rd57;
	mul.wide.s32 	%rd11, %r41, 4;
	add.s64 	%rd4, %rd10, %rd11;
	mul.wide.s32 	%rd12, %r12, 4;
	add.s64 	%rd5, %rd3, %rd12;
	mad.lo.s32 	%r13, %r38, %r49, %r41;
	mov.b32 	%r56, 0;
	@%p3 bra 	$L__BB25_6;
	mov.u32 	%r52, %r12;
	mov.u32 	%r53, %r13;
	mov.u32 	%r54, %r7;
$L__BB25_5:
	.pragma "nounroll";
	ld.global.f32 	%f1, [%rd4];
	mul.wide.s32 	%rd13, %r52, 4;
	add.s64 	%rd14, %rd2, %rd13;
	ld.global.f32 	%f2, [%rd14];
	mul.f32 	%f3, %f1, %f2;
	ld.global.f32 	%f4, [%rd5];
	mul.f32 	%f5, %f3, %f4;
	mul.wide.s32 	%rd15, %r53, 4;
	add.s64 	%rd16, %rd1, %rd15;
	st.global.f32 	[%rd16], %f5;
	ld.global.f32 	%f6, [%rd4];
	mul.wide.s32 	%rd17, %r29, 4;
	add.s64 	%rd18, %rd14, %rd17;
	ld.global.f32 	%f7, [%rd18];
	mul.f32 	%f8, %f6, %f7;
	ld.global.f32 	%f9, [%rd5];
	mul.f32 	%f10, %f8, %f9;
	mul.wide.s32 	%rd19, %r27, 4;
	add.s64 	%rd20, %rd16, %rd19;
	st.global.f32 	[%rd20], %f10;
	ld.global.f32 	%f11, [%rd4];
	add.s64 	%rd21, %rd18, %rd17;
	ld.global.f32 	%f12, [%rd21];
	mul.f32 	%f13, %f11, %f12;
	ld.global.f32 	%f14, [%rd5];
	mul.f32 	%f15, %f13, %f14;
	add.s64 	%rd22, %rd20, %rd19;
	st.global.f32 	[%rd22], %f15;
	ld.global.f32 	%f16, [%rd4];
	add.s64 	%rd23, %rd21, %rd17;
	ld.global.f32 	%f17, [%rd23];
	mul.f32 	%f18, %f16, %f17;
	ld.global.f32 	%f19, [%rd5];
	mul.f32 	%f20, %f18, %f19;
	add.s64 	%rd24, %rd22, %rd19;
	st.global.f32 	[%rd24], %f20;
	ld.global.f32 	%f21, [%rd4];
	add.s64 	%rd25, %rd23, %rd17;
	ld.global.f32 	%f22, [%rd25];
	mul.f32 	%f23, %f21, %f22;
	ld.global.f32 	%f24, [%rd5];
	mul.f32 	%f25, %f23, %f24;
	add.s64 	%rd26, %rd24, %rd19;
	st.global.f32 	[%rd26], %f25;
	ld.global.f32 	%f26, [%rd4];
	add.s64 	%rd27, %rd25, %rd17;
	ld.global.f32 	%f27, [%rd27];
	mul.f32 	%f28, %f26, %f27;
	ld.global.f32 	%f29, [%rd5];
	mul.f32 	%f30, %f28, %f29;
	add.s64 	%rd28, %rd26, %rd19;
	st.global.f32 	[%rd28], %f30;
	ld.global.f32 	%f31, [%rd4];
	add.s64 	%rd29, %rd27, %rd17;
	ld.global.f32 	%f32, [%rd29];
	mul.f32 	%f33, %f31, %f32;
	ld.global.f32 	%f34, [%rd5];
	mul.f32 	%f35, %f33, %f34;
	add.s64 	%rd30, %rd28, %rd19;
	st.global.f32 	[%rd30], %f35;
	ld.global.f32 	%f36, [%rd4];
	add.s64 	%rd31, %rd29, %rd17;
	ld.global.f32 	%f37, [%rd31];
	mul.f32 	%f38, %f36, %f37;
	ld.global.f32 	%f39, [%rd5];
	mul.f32 	%f40, %f38, %f39;
	add.s64 	%rd32, %rd30, %rd19;
	st.global.f32 	[%rd32], %f40;
	add.s32 	%r54, %r54, 8;
	add.s32 	%r53, %r53, %r8;
	add.s32 	%r52, %r52, %r9;
	setp.ne.s32 	%p4, %r54, 0;
	mov.u32 	%r56, %r5;
	@%p4 bra 	$L__BB25_5;
$L__BB25_6:
	setp.eq.s32 	%p5, %r3, 0;
	@%p5 bra 	$L__BB25_14;
	add.s32 	%r42, %r3, -1;
	setp.lt.u32 	%p6, %r42, 3;
	@%p6 bra 	$L__BB25_9;
	ld.global.f32 	%f41, [%rd4];
	mad.lo.s32 	%r43, %r56, %r29, %r12;
	mul.wide.s32 	%rd33, %r43, 4;
	add.s64 	%rd34, %rd2, %rd33;
	ld.global.f32 	%f42, [%rd34];
	mul.f32 	%f43, %f41, %f42;
	ld.global.f32 	%f44, [%rd5];
	mul.f32 	%f45, %f43, %f44;
	mad.lo.s32 	%r44, %r56, %r27, %r13;
	mul.wide.s32 	%rd35, %r44, 4;
	add.s64 	%rd36, %rd1, %rd35;
	st.global.f32 	[%rd36], %f45;
	ld.global.f32 	%f46, [%rd4];
	add.s64 	%rd38, %rd34, %rd49;
	ld.global.f32 	%f47, [%rd38];
	mul.f32 	%f48, %f46, %f47;
	ld.global.f32 	%f49, [%rd5];
	mul.f32 	%f50, %f48, %f49;
	add.s64 	%rd40, %rd36, %rd51;
	st.global.f32 	[%rd40], %f50;
	ld.global.f32 	%f51, [%rd4];
	add.s64 	%rd41, %rd38, %rd49;
	ld.global.f32 	%f52, [%rd41];
	mul.f32 	%f53, %f51, %f52;
	ld.global.f32 	%f54, [%rd5];
	mul.f32 	%f55, %f53, %f54;
	add.s64 	%rd42, %rd40, %rd51;
	st.global.f32 	[%rd42], %f55;
	ld.global.f32 	%f56, [%rd4];
	add.s64 	%rd43, %rd41, %rd49;
	ld.global.f32 	%f57, [%rd43];
	mul.f32 	%f58, %f56, %f57;
	ld.global.f32 	%f59, [%rd5];
	mul.f32 	%f60, %f58, %f59;
	add.s64 	%rd44, %rd42, %rd51;
	st.global.f32 	[%rd44], %f60;
	add.s32 	%r56, %r56, 4;
$L__BB25_9:
	setp.eq.s32 	%p7, %r4, 0;
	@%p7 bra 	$L__BB25_14;
	setp.eq.s32 	%p8, %r4, 1;
	@%p8 bra 	$L__BB25_12;
	ld.global.f32 	%f61, [%rd4];
	mad.lo.s32 	%r45, %r56, %r29, %r12;
	mul.wide.s32 	%rd45, %r45, 4;
	add.s64 	%rd46, %rd2, %rd45;
	ld.global.f32 	%f62, [%rd46];
	mul.f32 	%f63, %f61, %f62;
	ld.global.f32 	%f64, [%rd5];
	mul.f32 	%f65, %f63, %f64;
	mad.lo.s32 	%r46, %r56, %r27, %r13;
	mul.wide.s32 	%rd47, %r46, 4;
	add.s64 	%rd48, %rd1, %rd47;
	st.global.f32 	[%rd48], %f65;
	ld.global.f32 	%f66, [%rd4];
	add.s64 	%rd50, %rd46, %rd49;
	ld.global.f32 	%f67, [%rd50];
	mul.f32 	%f68, %f66, %f67;
	ld.global.f32 	%f69, [%rd5];
	mul.f32 	%f70, %f68, %f69;
	add.s64 	%rd52, %rd48, %rd51;
	st.global.f32 	[%rd52], %f70;
	add.s32 	%r56, %r56, 2;
$L__BB25_12:
	setp.eq.s32 	%p9, %r6, 0;
	@%p9 bra 	$L__BB25_14;
	ld.global.f32 	%f71, [%rd4];
	mad.lo.s32 	%r47, %r56, %r29, %r12;
	mul.wide.s32 	%rd53, %r47, 4;
	add.s64 	%rd54, %rd2, %rd53;
	ld.global.f32 	%f72, [%rd54];
	mul.f32 	%f73, %f71, %f72;
	ld.global.f32 	%f74, [%rd5];
	mul.f32 	%f75, %f73, %f74;
	mad.lo.s32 	%r48, %r56, %r27, %r13;
	mul.wide.s32 	%rd55, %r48, 4;
	add.s64 	%rd56, %rd1, %rd55;
	st.global.f32 	[%rd56], %f75;
$L__BB25_14:
	add.s32 	%r51, %r51, %r10;
	setp.lt.s32 	%p10, %r51, %r26;
	@%p10 bra 	$L__BB25_3;
$L__BB25_15:
	ret;

}
	// .globl	_Z22gpuTemplateApplyFactorIdEvPT_S1_S1_iii
.visible .entry _Z22gpuTemplateApplyFactorIdEvPT_S1_S1_iii(
	.param .u64 .ptr .align 1 _Z22gpuTemplateApplyFactorIdEvPT_S1_S1_iii_param_0,
	.param .u64 .ptr .align 1 _Z22gpuTemplateApplyFactorIdEvPT_S1_S1_iii_param_1,
	.param .u64 .ptr .align 1 _Z22gpuTemplateApplyFactorIdEvPT_S1_S1_iii_param_2,
	.param .u32 _Z22gpuTemplateApplyFactorIdEvPT_S1_S1_iii_param_3,
	.param .u32 _Z22gpuTemplateApplyFactorIdEvPT_S1_S1_iii_param_4,
	.param .u32 _Z22gpuTemplateApplyFactorIdEvPT_S1_S1_iii_param_5
)
{
	.reg .pred 	%p<3>;
	.reg .b32 	%r<15>;
	.reg .b64 	%rd<12>;
	.reg .b64 	%fd<4>;

	ld.param.u64 	%rd4, [_Z22gpuTemplateApplyFactorIdEvPT_S1_S1_iii_param_0];
	ld.param.u64 	%rd5, [_Z22gpuTemplateApplyFactorIdEvPT_S1_S1_iii_param_1];
	ld.param.u64 	%rd6, [_Z22gpuTemplateApplyFactorIdEvPT_S1_S1_iii_param_2];
	ld.param.u32 	%r6, [_Z22gpuTemplateApplyFactorIdEvPT_S1_S1_iii_param_3];
	ld.param.u32 	%r7, [_Z22gpuTemplateApplyFactorIdEvPT_S1_S1_iii_param_4];
	ld.param.u32 	%r8, [_Z22gpuTemplateApplyFactorIdEvPT_S1_S1_iii_param_5];
	mov.u32 	%r9, %tid.x;
	mov.u32 	%r10, %ctaid.x;
	mov.u32 	%r1, %ntid.x;
	mad.lo.s32 	%r14, %r10, %r1, %r9;
	setp.ge.s32 	%p1, %r14, %r8;
	@%p1 bra 	$L__BB26_3;
	mov.u32 	%r11, %nctaid.x;
	mul.lo.s32 	%r3, %r1, %r11;
	cvta.to.global.u64 	%rd1, %rd5;
	cvta.to.global.u64 	%rd2, %rd6;
	cvta.to.global.u64 	%rd3, %rd4;
$L__BB26_2:
	rem.s32 	%r12, %r14, %r7;
	div.s32 	%r13, %r12, %r6;
	mul.wide.s32 	%rd7, %r14, 8;
	add.s64 	%rd8, %rd1, %rd7;
	ld.global.f64 	%fd1, [%rd8];
	mul.wide.s32 	%rd9, %r13, 8;
	add.s64 	%rd10, %rd2, %rd9;
	ld.global.f64 	%fd2, [%rd10];
	div.rn.f64 	%fd3, %fd1, %fd2;
	add.s64 	%rd11, %rd3, %rd7;
	st.global.f64 	[%rd11], %fd3;
	add.s32 	%r14, %r14, %r3;
	setp.lt.s32 	%p2, %r14, %r8;
	@%p2 bra 	$L__BB26_2;
$L__BB26_3:
	ret;

}
	// .globl	_Z22gpuTemplateApplyFactorIfEvPT_S1_S1_iii
.visible .entry _Z22gpuTemplateApplyFactorIfEvPT_S1_S1_iii(
	.param .u64 .ptr .align 1 _Z22gpuTemplateApplyFactorIfEvPT_S1_S1_iii_param_0,
	.param .u64 .ptr .align 1 _Z22gpuTemplateApplyFactorIfEvPT_S1_S1_iii_param_1,
	.param .u64 .ptr .align 1 _Z22gpuTemplateApplyFactorIfEvPT_S1_S1_iii_param_2,
	.param .u32 _Z22gpuTemplateApplyFactorIfEvPT_S1_S1_iii_param_3,
	.param .u32 _Z22gpuTemplateApplyFactorIfEvPT_S1_S1_iii_param_4,
	.param .u32 _Z22gpuTemplateApplyFactorIfEvPT_S1_S1_iii_param_5
)
{
	.reg .pred 	%p<3>;
	.reg .b32 	%r<15>;
	.reg .b32 	%f<4>;
	.reg .b64 	%rd<12>;

	ld.param.u64 	%rd4, [_Z22gpuTemplateApplyFactorIfEvPT_S1_S1_iii_param_0];
	ld.param.u64 	%rd5, [_Z22gpuTemplateApplyFactorIfEvPT_S1_S1_iii_param_1];
	ld.param.u64 	%rd6, [_Z22gpuTemplateApplyFactorIfEvPT_S1_S1_iii_param_2];
	ld.param.u32 	%r6, [_Z22gpuTemplateApplyFactorIfEvPT_S1_S1_iii_param_3];
	ld.param.u32 	%r7, [_Z22gpuTemplateApplyFactorIfEvPT_S1_S1_iii_param_4];
	ld.param.u32 	%r8, [_Z22gpuTemplateApplyFactorIfEvPT_S1_S1_iii_param_5];
	mov.u32 	%r9, %tid.x;
	mov.u32 	%r10, %ctaid.x;
	mov.u32 	%r1, %ntid.x;
	mad.lo.s32 	%r14, %r10, %r1, %r9;
	setp.ge.s32 	%p1, %r14, %r8;
	@%p1 bra 	$L__BB27_3;
	mov.u32 	%r11, %nctaid.x;
	mul.lo.s32 	%r3, %r1, %r11;
	cvta.to.global.u64 	%rd1, %rd5;
	cvta.to.global.u64 	%rd2, %rd6;
	cvta.to.global.u64 	%rd3, %rd4;
$L__BB27_2:
	rem.s32 	%r12, %r14, %r7;
	div.s32 	%r13, %r12, %r6;
	mul.wide.s32 	%rd7, %r14, 4;
	add.s64 	%rd8, %rd1, %rd7;
	ld.global.f32 	%f1, [%rd8];
	mul.wide.s32 	%rd9, %r13, 4;
	add.s64 	%rd10, %rd2, %rd9;
	ld.global.f32 	%f2, [%rd10];
	div.rn.f32 	%f3, %f1, %f2;
	add.s64 	%rd11, %rd3, %rd7;
	st.global.f32 	[%rd11], %f3;
	add.s32 	%r14, %r14, %r3;
	setp.lt.s32 	%p2, %r14, %r8;
	@%p2 bra 	$L__BB27_2;
$L__BB27_3:
	ret;

}
	// .globl	_Z19gpuTemplateApplyJacIdEvPT_S1_S1_ii
.visible .entry _Z19gpuTemplateApplyJacIdEvPT_S1_S1_ii(
	.param .u64 .ptr .align 1 _Z19gpuTemplateApplyJacIdEvPT_S1_S1_ii_param_0,
	.param .u64 .ptr .align 1 _Z19gpuTemplateApplyJacIdEvPT_S1_S1_ii_param_1,
	.param .u64 .ptr .align 1 _Z19gpuTemplateApplyJacIdEvPT_S1_S1_ii_param_2,
	.param .u32 _Z19gpuTemplateApplyJacIdEvPT_S1_S1_ii_param_3,
	.param .u32 _Z19gpuTemplateApplyJacIdEvPT_S1_S1_ii_param_4
)
{
	.reg .pred 	%p<3>;
	.reg .b32 	%r<13>;
	.reg .b64 	%rd<12>;
	.reg .b64 	%fd<4>;

	ld.param.u64 	%rd4, [_Z19gpuTemplateApplyJacIdEvPT_S1_S1_ii_param_0];
	ld.param.u64 	%rd5, [_Z19gpuTemplateApplyJacIdEvPT_S1_S1_ii_param_1];
	ld.param.u64 	%rd6, [_Z19gpuTemplateApplyJacIdEvPT_S1_S1_ii_param_2];
	ld.param.u32 	%r6, [_Z19gpuTemplateApplyJacIdEvPT_S1_S1_ii_param_3];
	ld.param.u32 	%r7, [_Z19gpuTemplateApplyJacIdEvPT_S1_S1_ii_param_4];
	mov.u32 	%r8, %tid.x;
	mov.u32 	%r9, %ctaid.x;
	mov.u32 	%r1, %ntid.x;
	mad.lo.s32 	%r12, %r9, %r1, %r8;
	setp.ge.s32 	%p1, %r12, %r7;
	@%p1 bra 	$L__BB28_3;
	mov.u32 	%r10, %nctaid.x;
	mul.lo.s32 	%r3, %r1, %r10;
	cvta.to.global.u64 	%rd1, %rd5;
	cvta.to.global.u64 	%rd2, %rd6;
	cvta.to.global.u64 	%rd3, %rd4;
$L__BB28_2:
	div.s32 	%r11, %r12, %r6;
	mul.wide.s32 	%rd7, %r12, 8;
	add.s64 	%rd8, %rd1, %rd7;
	ld.global.f64 	%fd1, [%rd8];
	mul.wide.s32 	%rd9, %r11, 8;
	add.s64 	%rd10, %rd2, %rd9;
	ld.global.f64 	%fd2, [%rd10];
	mul.f64 	%fd3, %fd1, %fd2;
	add.s64 	%rd11, %rd3, %rd7;
	st.global.f64 	[%rd11], %fd3;
	add.s32 	%r12, %r12, %r3;
	setp.lt.s32 	%p2, %r12, %r7;
	@%p2 bra 	$L__BB28_2;
$L__BB28_3:
	ret;

}
	// .globl	_Z19gpuTemplateApplyJacIfEvPT_S1_S1_ii
.visible .entry _Z19gpuTemplateApplyJacIfEvPT_S1_S1_ii(
	.param .u64 .ptr .align 1 _Z19gpuTemplateApplyJacIfEvPT_S1_S1_ii_param_0,
	.param .u64 .ptr .align 1 _Z19gpuTemplateApplyJacIfEvPT_S1_S1_ii_param_1,
	.param .u64 .ptr .align 1 _Z19gpuTemplateApplyJacIfEvPT_S1_S1_ii_param_2,
	.param .u32 _Z19gpuTemplateApplyJacIfEvPT_S1_S1_ii_param_3,
	.param .u32 _Z19gpuTemplateApplyJacIfEvPT_S1_S1_ii_param_4
)
{
	.reg .pred 	%p<3>;
	.reg .b32 	%r<13>;
	.reg .b32 	%f<4>;
	.reg .b64 	%rd<12>;

	ld.param.u64 	%rd4, [_Z19gpuTemplateApplyJacIfEvPT_S1_S1_ii_param_0];
	ld.param.u64 	%rd5, [_Z19gpuTemplateApplyJacIfEvPT_S1_S1_ii_param_1];
	ld.param.u64 	%rd6, [_Z19gpuTemplateApplyJacIfEvPT_S1_S1_ii_param_2];
	ld.param.u32 	%r6, [_Z19gpuTemplateApplyJacIfEvPT_S1_S1_ii_param_3];
	ld.param.u32 	%r7, [_Z19gpuTemplateApplyJacIfEvPT_S1_S1_ii_param_4];
	mov.u32 	%r8, %tid.x;
	mov.u32 	%r9, %ctaid.x;
	mov.u32 	%r1, %ntid.x;
	mad.lo.s32 	%r12, %r9, %r1, %r8;
	setp.ge.s32 	%p1, %r12, %r7;
	@%p1 bra 	$L__BB29_3;
	mov.u32 	%r10, %nctaid.x;
	mul.lo.s32 	%r3, %r1, %r10;
	cvta.to.global.u64 	%rd1, %rd5;
	cvta.to.global.u64 	%rd2, %rd6;
	cvta.to.global.u64 	%rd3, %rd4;
$L__BB29_2:
	div.s32 	%r11, %r12, %r6;
	mul.wide.s32 	%rd7, %r12, 4;
	add.s64 	%rd8, %rd1, %rd7;
	ld.global.f32 	%f1, [%rd8];
	mul.wide.s32 	%rd9, %r11, 4;
	add.s64 	%rd10, %rd2, %rd9;
	ld.global.f32 	%f2, [%rd10];
	mul.f32 	%f3, %f1, %f2;
	add.s64 	%rd11, %rd3, %rd7;
	st.global.f32 	[%rd11], %f3;
	add.s32 	%r12, %r12, %r3;
	setp.lt.s32 	%p2, %r12, %r7;
	@%p2 bra 	$L__BB29_2;
$L__BB29_3:
	ret;

}
	// .globl	_Z22gpuTemplateApplyJacInvIdEvPT_S1_S1_ii
.visible .entry _Z22gpuTemplateApplyJacInvIdEvPT_S1_S1_ii(
	.param .u64 .ptr .align 1 _Z22gpuTemplateApplyJacInvIdEvPT_S1_S1_ii_param_0,
	.param .u64 .ptr .align 1 _Z22gpuTemplateApplyJacInvIdEvPT_S1_S1_ii_param_1,
	.param .u64 .ptr .align 1 _Z22gpuTemplateApplyJacInvIdEvPT_S1_S1_ii_param_2,
	.param .u32 _Z22gpuTemplateApplyJacInvIdEvPT_S1_S1_ii_param_3,
	.param .u32 _Z22gpuTemplateApplyJacInvIdEvPT_S1_S1_ii_param_4
)
{
	.reg .pred 	%p<3>;
	.reg .b32 	%r<13>;
	.reg .b64 	%rd<12>;
	.reg .b64 	%fd<4>;

	ld.param.u64 	%rd4, [_Z22gpuTemplateApplyJacInvIdEvPT_S1_S1_ii_param_0];
	ld.param.u64 	%rd5, [_Z22gpuTemplateApplyJacInvIdEvPT_S1_S1_ii_param_1];
	ld.param.u64 	%rd6, [_Z22gpuTemplateApplyJacInvIdEvPT_S1_S1_ii_param_2];
	ld.param.u32 	%r6, [_Z22gpuTemplateApplyJacInvIdEvPT_S1_S1_ii_param_3];
	ld.param.u32 	%r7, [_Z22gpuTemplateApplyJacInvIdEvPT_S1_S1_ii_param_4];
	mov.u32 	%r8, %tid.x;
	mov.u32 	%r9, %ctaid.x;
	mov.u32 	%r1, %ntid.x;
	mad.lo.s32 	%r12, %r9, %r1, %r8;
	setp.ge.s32 	%p1, %r12, %r7;
	@%p1 bra 	$L__BB30_3;
	mov.u32 	%r10, %nctaid.x;
	mul.lo.s32 	%r3, %r1, %r10;
	cvta.to.global.u64 	%rd1, %rd5;
	cvta.to.global.u64 	%rd2, %rd6;
	cvta.to.global.u64 	%rd3, %rd4;
$L__BB30_2:
	div.s32 	%r11, %r12, %r6;
	mul.wide.s32 	%rd7, %r12, 8;
	add.s64 	%rd8, %rd1, %rd7;
	ld.global.f64 	%fd1, [%rd8];
	mul.wide.s32 	%rd9, %r11, 8;
	add.s64 	%rd10, %rd2, %rd9;
	ld.global.f64 	%fd2, [%rd10];
	div.rn.f64 	%fd3, %fd1, %fd2;
	add.s64 	%rd11, %rd3, %rd7;
	st.global.f64 	[%rd11], %fd3;
	add.s32 	%r12, %r12, %r3;
	setp.lt.s32 	%p2, %r12, %r7;
	@%p2 bra 	$L__BB30_2;
$L__BB30_3:
	ret;

}
	// .globl	_Z22gpuTemplateApplyJacInvIfEvPT_S1_S1_ii
.visible .entry _Z22gpuTemplateApplyJacInvIfEvPT_S1_S1_ii(
	.param .u64 .ptr .align 1 _Z22gpuTemplateApplyJacInvIfEvPT_S1_S1_ii_param_0,
	.param .u64 .ptr .align 1 _Z22gpuTemplateApplyJacInvIfEvPT_S1_S1_ii_param_1,
	.param .u64 .ptr .align 1 _Z22gpuTemplateApplyJacInvIfEvPT_S1_S1_ii_param_2,
	.param .u32 _Z22gpuTemplateApplyJacInvIfEvPT_S1_S1_ii_param_3,
	.param .u32 _Z22gpuTemplateApplyJacInvIfEvPT_S1_S1_ii_param_4
)
{
	.reg .pred 	%p<3>;
	.reg .b32 	%r<13>;
	.reg .b32 	%f<4>;
	.reg .b64 	%rd<12>;

	ld.param.u64 	%rd4, [_Z22gpuTemplateApplyJacInvIfEvPT_S1_S1_ii_param_0];
	ld.param.u64 	%rd5, [_Z22gpuTemplateApplyJacInvIfEvPT_S1_S1_ii_param_1];
	ld.param.u64 	%rd6, [_Z22gpuTemplateApplyJacInvIfEvPT_S1_S1_ii_param_2];
	ld.param.u32 	%r6, [_Z22gpuTemplateApplyJacInvIfEvPT_S1_S1_ii_param_3];
	ld.param.u32 	%r7, [_Z22gpuTemplateApplyJacInvIfEvPT_S1_S1_ii_param_4];
	mov.u32 	%r8, %tid.x;
	mov.u32 	%r9, %ctaid.x;
	mov.u32 	%r1, %ntid.x;
	mad.lo.s32 	%r12, %r9, %r1, %r8;
	setp.ge.s32 	%p1, %r12, %r7;
	@%p1 bra 	$L__BB31_3;
	mov.u32 	%r10, %nctaid.x;
	mul.lo.s32 	%r3, %r1, %r10;
	cvta.to.global.u64 	%rd1, %rd5;
	cvta.to.global.u64 	%rd2, %rd6;
	cvta.to.global.u64 	%rd3, %rd4;
$L__BB31_2:
	div.s32 	%r11, %r12, %r6;
	mul.wide.s32 	%rd7, %r12, 4;
	add.s64 	%rd8, %rd1, %rd7;
	ld.global.f32 	%f1, [%rd8];
	mul.wide.s32 	%rd9, %r11, 4;
	add.s64 	%rd10, %rd2, %rd9;
	ld.global.f32 	%f2, [%rd10];
	div.rn.f32 	%f3, %f1, %f2;
	add.s64 	%rd11, %rd3, %rd7;
	st.global.f32 	[%rd11], %f3;
	add.s32 	%r12, %r12, %r3;
	setp.lt.s32 	%p2, %r12, %r7;
	@%p2 bra 	$L__BB31_2;
$L__BB31_3:
	ret;

}
	// .globl	_Z25gpuTemplateApplyFactorJacIdEvPT_S1_S1_S1_iii
.visible .entry _Z25gpuTemplateApplyFactorJacIdEvPT_S1_S1_S1_iii(
	.param .u64 .ptr .align 1 _Z25gpuTemplateApplyFactorJacIdEvPT_S1_S1_S1_iii_param_0,
	.param .u64 .ptr .align 1 _Z25gpuTemplateApplyFactorJacIdEvPT_S1_S1_S1_iii_param_1,
	.param .u64 .ptr .align 1 _Z25gpuTemplateApplyFactorJacIdEvPT_S1_S1_S1_iii_param_2,
	.param .u64 .ptr .align 1 _Z25gpuTemplateApplyFactorJacIdEvPT_S1_S1_S1_iii_param_3,
	.param .u32 _Z25gpuTemplateApplyFactorJacIdEvPT_S1_S1_S1_iii_param_4,
	.param .u32 _Z25gpuTemplateApplyFactorJacIdEvPT_S1_S1_S1_iii_param_5,
	.param .u32 _Z25gpuTemplateApplyFactorJacIdEvPT_S1_S1_S1_iii_param_6
)
{
	.reg .pred 	%p<3>;
	.reg .b32 	%r<17>;
	.reg .b64 	%rd<16>;
	.reg .b64 	%fd<6>;

	ld.param.u64 	%rd5, [_Z25gpuTemplateApplyFactorJacIdEvPT_S1_S1_S1_iii_param_0];
	ld.param.u64 	%rd6, [_Z25gpuTemplateApplyFactorJacIdEvPT_S1_S1_S1_iii_param_1];
	ld.param.u64 	%rd7, [_Z25gpuTemplateApplyFactorJacIdEvPT_S1_S1_S1_iii_param_2];
	ld.param.u64 	%rd8, [_Z25gpuTemplateApplyFactorJacIdEvPT_S1_S1_S1_iii_param_3];
	ld.param.u32 	%r6, [_Z25gpuTemplateApplyFactorJacIdEvPT_S1_S1_S1_iii_param_4];
	ld.param.u32 	%r7, [_Z25gpuTemplateApplyFactorJacIdEvPT_S1_S1_S1_iii_param_5];
	ld.param.u32 	%r8, [_Z25gpuTemplateApplyFactorJacIdEvPT_S1_S1_S1_iii_param_6];
	mov.u32 	%r9, %tid.x;
	mov.u32 	%r10, %ctaid.x;
	mov.u32 	%r1, %ntid.x;
	mad.lo.s32 	%r16, %r10, %r1, %r9;
	setp.ge.s32 	%p1, %r16, %r8;
	@%p1 bra 	$L__BB32_3;
	mov.u32 	%r11, %nctaid.x;
	mul.lo.s32 	%r3, %r1, %r11;
	cvta.to.global.u64 	%rd1, %rd6;
	cvta.to.global.u64 	%rd2, %rd7;
	cvta.to.global.u64 	%rd3, %rd8;
	cvta.to.global.u64 	%rd4, %rd5;
$L__BB32_2:
	div.s32 	%r12, %r16, %r7;
	mul.lo.s32 	%r13, %r12, %r7;
	sub.s32 	%r14, %r16, %r13;
	div.s32 	%r15, %r14, %r6;
	mul.wide.s32 	%rd9, %r16, 8;
	add.s64 	%rd10, %rd1, %rd9;
	ld.global.f64 	%fd1, [%rd10];
	mul.wide.s32 	%rd11, %r15, 8;
	add.s64 	%rd12, %rd2, %rd11;
	ld.global.f64 	%fd2, [%rd12];
	mul.wide.s32 	%rd13, %r12, 8;
	add.s64 	%rd14, %rd3, %rd13;
	ld.global.f64 	%fd3, [%rd14];
	mul.f64 	%fd4, %fd2, %fd3;
	div.rn.f64 	%fd5, %fd1, %fd4;
	add.s64 	%rd15, %rd4, %rd9;
	st.global.f64 	[%rd15], %fd5;
	add.s32 	%r16, %r16, %r3;
	setp.lt.s32 	%p2, %r16, %r8;
	@%p2 bra 	$L__BB32_2;
$L__BB32_3:
	ret;

}
	// .globl	_Z25gpuTemplateApplyFactorJacIfEvPT_S1_S1_S1_iii
.visible .entry _Z25gpuTemplateApplyFactorJacIfEvPT_S1_S1_S1_iii(
	.param .u64 .ptr .align 1 _Z25gpuTemplateApplyFactorJacIfEvPT_S1_S1_S1_iii_param_0,
	.param .u64 .ptr .align 1 _Z25gpuTemplateApplyFactorJacIfEvPT_S1_S1_S1_iii_param_1,
	.param .u64 .ptr .align 1 _Z25gpuTemplateApplyFactorJacIfEvPT_S1_S1_S1_iii_param_2,
	.param .u64 .ptr .align 1 _Z25gpuTemplateApplyFactorJacIfEvPT_S1_S1_S1_iii_param_3,
	.param .u32 _Z25gpuTemplateApplyFactorJacIfEvPT_S1_S1_S1_iii_param_4,
	.param .u32 _Z25gpuTemplateApplyFactorJacIfEvPT_S1_S1_S1_iii_param_5,
	.param .u32 _Z25gpuTemplateApplyFactorJacIfEvPT_S1_S1_S1_iii_param_6
)
{
	.reg .pred 	%p<3>;
	.reg .b32 	%r<17>;
	.reg .b32 	%f<6>;
	.reg .b64 	%rd<16>;

	ld.param.u64 	%rd5, [_Z25gpuTemplateApplyFactorJacIfEvPT_S1_S1_S1_iii_param_0];
	ld.param.u64 	%rd6, [_Z25gpuTemplateApplyFactorJacIfEvPT_S1_S1_S1_iii_param_1];
	ld.param.u64 	%rd7, [_Z25gpuTemplateApplyFactorJacIfEvPT_S1_S1_S1_iii_param_2];
	ld.param.u64 	%rd8, [_Z25gpuTemplateApplyFactorJacIfEvPT_S1_S1_S1_iii_param_3];
	ld.param.u32 	%r6, [_Z25gpuTemplateApplyFactorJacIfEvPT_S1_S1_S1_iii_param_4];
	ld.param.u32 	%r7, [_Z25gpuTemplateApplyFactorJacIfEvPT_S1_S1_S1_iii_param_5];
	ld.param.u32 	%r8, [_Z25gpuTemplateApplyFactorJacIfEvPT_S1_S1_S1_iii_param_6];
	mov.u32 	%r9, %tid.x;
	mov.u32 	%r10, %ctaid.x;
	mov.u32 	%r1, %ntid.x;
	mad.lo.s32 	%r16, %r10, %r1, %r9;
	setp.ge.s32 	%p1, %r16, %r8;
	@%p1 bra 	$L__BB33_3;
	mov.u32 	%r11, %nctaid.x;
	mul.lo.s32 	%r3, %r1, %r11;
	cvta.to.global.u64 	%rd1, %rd6;
	cvta.to.global.u64 	%rd2, %rd7;
	cvta.to.global.u64 	%rd3, %rd8;
	cvta.to.global.u64 	%rd4, %rd5;
$L__BB33_2:
	div.s32 	%r12, %r16, %r7;
	mul.lo.s32 	%r13, %r12, %r7;
	sub.s32 	%r14, %r16, %r13;
	div.s32 	%r15, %r14, %r6;
	mul.wide.s32 	%rd9, %r16, 4;
	add.s64 	%rd10, %rd1, %rd9;
	ld.global.f32 	%f1, [%rd10];
	mul.wide.s32 	%rd11, %r15, 4;
	add.s64 	%rd12, %rd2, %rd11;
	ld.global.f32 	%f2, [%rd12];
	mul.wide.s32 	%rd13, %r12, 4;
	add.s64 	%rd14, %rd3, %rd13;
	ld.global.f32 	%f3, [%rd14];
	mul.f32 	%f4, %f2, %f3;
	div.rn.f32 	%f5, %f1, %f4;
	add.s64 	%rd15, %rd4, %rd9;
	st.global.f32 	[%rd15], %f5;
	add.s32 	%r16, %r16, %r3;
	setp.lt.s32 	%p2, %r16, %r8;
	@%p2 bra 	$L__BB33_2;
$L__BB33_3:
	ret;

}
	// .globl	_Z18gpuTemplateShapJacIdEvPT_S1_S1_iii
.visible .entry _Z18gpuTemplateShapJacIdEvPT_S1_S1_iii(
	.param .u64 .ptr .align 1 _Z18gpuTemplateShapJacIdEvPT_S1_S1_iii_param_0,
	.param .u64 .ptr .align 1 _Z18gpuTemplateShapJacIdEvPT_S1_S1_iii_param_1,
	.param .u64 .ptr .align 1 _Z18gpuTemplateShapJacIdEvPT_S1_S1_iii_param_2,
	.param .u32 _Z18gpuTemplateShapJacIdEvPT_S1_S1_iii_param_3,
	.param .u32 _Z18gpuTemplateShapJacIdEvPT_S1_S1_iii_param_4,
	.param .u32 _Z18gpuTemplateShapJacIdEvPT_S1_S1_iii_param_5
)
{
	.reg .pred 	%p<3>;
	.reg .b32 	%r<18>;
	.reg .b64 	%rd<13>;
	.reg .b64 	%fd<4>;

	ld.param.u64 	%rd4, [_Z18gpuTemplateShapJacIdEvPT_S1_S1_iii_param_0];
	ld.param.u64 	%rd5, [_Z18gpuTemplateShapJacIdEvPT_S1_S1_iii_param_1];
	ld.param.u64 	%rd6, [_Z18gpuTemplateShapJacIdEvPT_S1_S1_iii_param_2];
	ld.param.u32 	%r6, [_Z18gpuTemplateShapJacIdEvPT_S1_S1_iii_param_3];
	ld.param.u32 	%r7, [_Z18gpuTemplateShapJacIdEvPT_S1_S1_iii_param_4];
	ld.param.u32 	%r8, [_Z18gpuTemplateShapJacIdEvPT_S1_S1_iii_param_5];
	mov.u32 	%r9, %tid.x;
	mov.u32 	%r10, %ctaid.x;
	mov.u32 	%r1, %ntid.x;
	mad.lo.s32 	%r17, %r10, %r1, %r9;
	setp.ge.s32 	%p1, %r17, %r8;
	@%p1 bra 	$L__BB34_3;
	mov.u32 	%r11, %nctaid.x;
	mul.lo.s32 	%r3, %r1, %r11;
	cvta.to.global.u64 	%rd1, %rd5;
	cvta.to.global.u64 	%rd2, %rd6;
	cvta.to.global.u64 	%rd3, %rd4;
$L__BB34_2:
	div.s32 	%r12, %r17, %r7;
	mul.lo.s32 	%r13, %r12, %r7;
	sub.s32 	%r14, %r17, %r13;
	rem.s32 	%r15, %r14, %r6;
	mul.wide.s32 	%rd7, %r14, 8;
	add.s64 	%rd8, %rd1, %rd7;
	ld.global.f64 	%fd1, [%rd8];
	mad.lo.s32 	%r16, %r12, %r6, %r15;
	mul.wide.s32 	%rd9, %r16, 8;
	add.s64 	%rd10, %rd2, %rd9;
	ld.global.f64 	%fd2, [%rd10];
	mul.f64 	%fd3, %fd1, %fd2;
	mul.wide.s32 	%rd11, %r17, 8;
	add.s64 	%rd12, %rd3, %rd11;
	st.global.f64 	[%rd12], %fd3;
	add.s32 	%r17, %r17, %r3;
	setp.lt.s32 	%p2, %r17, %r8;
	@%p2 bra 	$L__BB34_2;
$L__BB34_3:
	ret;

}
	// .globl	_Z18gpuTemplateShapJacIfEvPT_S1_S1_iii
.visible .entry _Z18gpuTemplateShapJacIfEvPT_S1_S1_iii(
	.param .u64 .ptr .align 1 _Z18gpuTemplateShapJacIfEvPT_S1_S1_iii_param_0,
	.param .u64 .ptr .align 1 _Z18gpuTemplateShapJacIfEvPT_S1_S1_iii_param_1,
	.param .u64 .ptr .align 1 _Z18gpuTemplateShapJacIfEvPT_S1_S1_iii_param_2,
	.param .u32 _Z18gpuTemplateShapJacIfEvPT_S1_S1_iii_param_3,
	.param .u32 _Z18gpuTemplateShapJacIfEvPT_S1_S1_iii_param_4,
	.param .u32 _Z18gpuTemplateShapJacIfEvPT_S1_S1_iii_param_5
)
{
	.reg .pred 	%p<3>;
	.reg .b32 	%r<18>;
	.reg .b32 	%f<4>;
	.reg .b64 	%rd<13>;

	ld.param.u64 	%rd4, [_Z18gpuTemplateShapJacIfEvPT_S1_S1_iii_param_0];
	ld.param.u64 	%rd5, [_Z18gpuTemplateShapJacIfEvPT_S1_S1_iii_param_1];
	ld.param.u64 	%rd6, [_Z18gpuTemplateShapJacIfEvPT_S1_S1_iii_param_2];
	ld.param.u32 	%r6, [_Z18gpuTemplateShapJacIfEvPT_S1_S1_iii_param_3];
	ld.param.u32 	%r7, [_Z18gpuTemplateShapJacIfEvPT_S1_S1_iii_param_4];
	ld.param.u32 	%r8, [_Z18gpuTemplateShapJacIfEvPT_S1_S1_iii_param_5];
	mov.u32 	%r9, %tid.x;
	mov.u32 	%r10, %ctaid.x;
	mov.u32 	%r1, %ntid.x;
	mad.lo.s32 	%r17, %r10, %r1, %r9;
	setp.ge.s32 	%p1, %r17, %r8;
	@%p1 bra 	$L__BB35_3;
	mov.u32 	%r11, %nctaid.x;
	mul.lo.s32 	%r3, %r1, %r11;
	cvta.to.global.u64 	%rd1, %rd5;
	cvta.to.global.u64 	%rd2, %rd6;
	cvta.to.global.u64 	%rd3, %rd4;
$L__BB35_2:
	div.s32 	%r12, %r17, %r7;
	mul.lo.s32 	%r13, %r12, %r7;
	sub.s32 	%r14, %r17, %r13;
	rem.s32 	%r15, %r14, %r6;
	mul.wide.s32 	%rd7, %r14, 4;
	add.s64 	%rd8, %rd1, %rd7;
	ld.global.f32 	%f1, [%rd8];
	mad.lo.s32 	%r16, %r12, %r6, %r15;
	mul.wide.s32 	%rd9, %r16, 4;
	add.s64 	%rd10, %rd2, %rd9;
	ld.global.f32 	%f2, [%rd10];
	mul.f32 	%f3, %f1, %f2;
	mul.wide.s32 	%rd11, %r17, 4;
	add.s64 	%rd12, %rd3, %rd11;
	st.global.f32 	[%rd12], %f3;
	add.s32 	%r17, %r17, %r3;
	setp.lt.s32 	%p2, %r17, %r8;
	@%p2 bra 	$L__BB35_2;
$L__BB35_3:
	ret;

}
	// .globl	_Z21gpuTemplateShapJacInvIdEvPT_S1_S1_iiiiiiii
.visible .entry _Z21gpuTemplateShapJacInvIdEvPT_S1_S1_iiiiiiii(
	.param .u64 .ptr .align 1 _Z21gpuTemplateShapJacInvIdEvPT_S1_S1_iiiiiiii_param_0,
	.param .u64 .ptr .align 1 _Z21gpuTemplateShapJacInvIdEvPT_S1_S1_iiiiiiii_param_1,
	.param .u64 .ptr .align 1 _Z21gpuTemplateShapJacInvIdEvPT_S1_S1_iiiiiiii_param_2,
	.param .u32 _Z21gpuTemplateShapJacInvIdEvPT_S1_S1_iiiiiiii_param_3,
	.param .u32 _Z21gpuTemplateShapJacInvIdEvPT_S1_S1_iiiiiiii_param_4,
	.param .u32 _Z21gpuTemplateShapJacInvIdEvPT_S1_S1_iiiiiiii_param_5,
	.param .u32 _Z21gpuTemplateShapJacInvIdEvPT_S1_S1_iiiiiiii_param_6,
	.param .u32 _Z21gpuTemplateShapJacInvIdEvPT_S1_S1_iiiiiiii_param_7,
	.param .u32 _Z21gpuTemplateShapJacInvIdEvPT_S1_S1_iiiiiiii_param_8,
	.param .u32 _Z21gpuTemplateShapJacInvIdEvPT_S1_S1_iiiiiiii_param_9,
	.param .u32 _Z21gpuTemplateShapJacInvIdEvPT_S1_S1_iiiiiiii_param_10
)
{
	.reg .pred 	%p<13>;
	.reg .b32 	%r<74>;
	.reg .b64 	%rd<54>;
	.reg .b64 	%fd<46>;

	ld.param.u64 	%rd5, [_Z21gpuTemplateShapJacInvIdEvPT_S1_S1_iiiiiiii_param_0];
	ld.param.u64 	%rd6, [_Z21gpuTemplateShapJacInvIdEvPT_S1_S1_iiiiiiii_param_2];
	ld.param.u32 	%r29, [_Z21gpuTemplateShapJacInvIdEvPT_S1_S1_iiiiiiii_param_3];
	ld.param.u32 	%r30, [_Z21gpuTemplateShapJacInvIdEvPT_S1_S1_iiiiiiii_param_4];
	ld.param.u32 	%r31, [_Z21gpuTemplateShapJacInvIdEvPT_S1_S1_iiiiiiii_param_5];
	ld.param.u32 	%r32, [_Z21gpuTemplateShapJacInvIdEvPT_S1_S1_iiiiiiii_param_6];
	ld.param.u32 	%r33, [_Z21gpuTemplateShapJacInvIdEvPT_S1_S1_iiiiiiii_param_7];
	ld.param.u32 	%r35, [_Z21gpuTemplateShapJacInvIdEvPT_S1_S1_iiiiiiii_param_9];
	cvta.to.global.u64 	%rd1, %rd5;
	cvta.to.global.u64 	%rd2, %rd6;
	mov.u32 	%r37, %tid.x;
	mov.u32 	%r38, %ctaid.x;
	mov.u32 	%r39, %ntid.x;
	mad.lo.s32 	%r66, %r38, %r39, %r37;
	setp.ge.s32 	%p1, %r66, %r32;
	@%p1 bra 	$L__BB36_17;
	setp.lt.s32 	%p2, %r30, 1;
	@%p2 bra 	$L__BB36_17;
	and.b32  	%r2, %r30, 7;
	and.b32  	%r3, %r30, 2147483640;
	shl.b32 	%r4, %r29, 3;
	shl.b32 	%r5, %r33, 3;
	mul.wide.s32 	%rd45, %r33, 8;
	mul.wide.s32 	%rd47, %r29, 8;
$L__BB36_3:
	ld.param.u32 	%r65, [_Z21gpuTemplateShapJacInvIdEvPT_S1_S1_iiiiiiii_param_10];
	ld.param.u32 	%r64, [_Z21gpuTemplateShapJacInvIdEvPT_S1_S1_iiiiiiii_param_8];
	ld.param.u64 	%rd53, [_Z21gpuTemplateShapJacInvIdEvPT_S1_S1_iiiiiiii_param_1];
	div.s32 	%r41, %r66, %r31;
	mul.lo.s32 	%r42, %r41, %r31;
	sub.s32 	%r7, %r66, %r42;
	div.s32 	%r43, %r7, %r29;
	mul.lo.s32 	%r44, %r43, %r29;
	sub.s32 	%r45, %r7, %r44;
	mad.lo.s32 	%r46, %r41, %r29, %r45;
	cvta.to.global.u64 	%rd7, %rd53;
	mul.wide.s32 	%rd8, %r46, 8;
	add.s64 	%rd3, %rd7, %rd8;
	mul.lo.s32 	%r47, %r41, %r64;
	mul.lo.s32 	%r48, %r43, %r65;
	add.s32 	%r49, %r47, %r45;
	add.s32 	%r8, %r49, %r48;
	add.s32 	%r50, %r45, %r48;
	add.s32 	%r9, %r50, %r47;
	mov.b32 	%r67, 0;
$L__BB36_4:
	setp.lt.u32 	%p3, %r30, 8;
	mad.lo.s32 	%r11, %r67, %r31, %r7;
	mul.lo.s32 	%r12, %r67, %r35;
	add.s32 	%r13, %r8, %r12;
	mov.b32 	%r72, 0;
	@%p3 bra 	$L__BB36_7;
	and.b32  	%r52, %r30, 2147483640;
	neg.s32 	%r70, %r52;
	add.s32 	%r69, %r9, %r12;
	mov.u32 	%r68, %r11;
$L__BB36_6:
	.pragma "nounroll";
	ld.global.f64 	%fd1, [%rd3];
	mul.wide.s32 	%rd9, %r68, 8;
	add.s64 	%rd10, %rd2, %rd9;
	ld.global.f64 	%fd2, [%rd10];
	mul.f64 	%fd3, %fd1, %fd2;
	mul.wide.s32 	%rd11, %r69, 8;
	add.s64 	%rd12, %rd1, %rd11;
	st.global.f64 	[%rd12], %fd3;
	ld.global.f64 	%fd4, [%rd3];
	mul.wide.s32 	%rd13, %r33, 8;
	add.s64 	%rd14, %rd10, %rd13;
	ld.global.f64 	%fd5, [%rd14];
	mul.f64 	%fd6, %fd4, %fd5;
	mul.wide.s32 	%rd15, %r29, 8;
	add.s64 	%rd16, %rd12, %rd15;
	st.global.f64 	[%rd16], %fd6;
	ld.global.f64 	%fd7, [%rd3];
	add.s64 	%rd17, %rd14, %rd13;
	ld.global.f64 	%fd8, [%rd17];
	mul.f64 	%fd9, %fd7, %fd8;
	add.s64 	%rd18, %rd16, %rd15;
	st.global.f64 	[%rd18], %fd9;
	ld.global.f64 	%fd10, [%rd3];
	add.s64 	%rd19, %rd17, %rd13;
	ld.global.f64 	%fd11, [%rd19];
	mul.f64 	%fd12, %fd10, %fd11;
	add.s64 	%rd20, %rd18, %rd15;
	st.global.f64 	[%rd20], %fd12;
	ld.global.f64 	%fd13, [%rd3];
	add.s64 	%rd21, %rd19, %rd13;
	ld.global.f64 	%fd14, [%rd21];
	mul.f64 	%fd15, %fd13, %fd14;
	add.s64 	%rd22, %rd20, %rd15;
	st.global.f64 	[%rd22], %fd15;
	ld.global.f64 	%fd16, [%rd3];
	add.s64 	%rd23, %rd21, %rd13;
	ld.global.f64 	%fd17, [%rd23];
	mul.f64 	%fd18, %fd16, %fd17;
	add.s64 	%rd24, %rd22, %rd15;
	st.global.f64 	[%rd24], %fd18;
	ld.global.f64 	%fd19, [%rd3];
	add.s64 	%rd25, %rd23, %rd13;
	ld.global.f64 	%fd20, [%rd25];
	mul.f64 	%fd21, %fd19, %fd20;
	add.s64 	%rd26, %rd24, %rd15;
	st.global.f64 	[%rd26], %fd21;
	ld.global.f64 	%fd22, [%rd3];
	add.s64 	%rd27, %rd25, %rd13;
	ld.global.f64 	%fd23, [%rd27];
	mul.f64 	%fd24, %fd22, %fd23;
	add.s64 	%rd28, %rd26, %rd15;
	st.global.f64 	[%rd28], %fd24;
	add.s32 	%r70, %r70, 8;
	add.s32 	%r69, %r69, %r4;
	add.s32 	%r68, %r68, %r5;
	setp.ne.s32 	%p4, %r70, 0;
	mov.u32 	%r72, %r3;
	@%p4 bra 	$L__BB36_6;
$L__BB36_7:
	setp.eq.s32 	%p5, %r2, 0;
	@%p5 bra 	$L__BB36_15;
	add.s32 	%r53, %r2, -1;
	setp.lt.u32 	%p6, %r53, 3;
	@%p6 bra 	$L__BB36_10;
	ld.global.f64 	%fd25, [%rd3];
	mad.lo.s32 	%r54, %r72, %r33, %r11;
	mul.wide.s32 	%rd29, %r54, 8;
	add.s64 	%rd30, %rd2, %rd29;
	ld.global.f64 	%fd26, [%rd30];
	mul.f64 	%fd27, %fd25, %fd26;
	mad.lo.s32 	%r55, %r72, %r29, %r13;
	mul.wide.s32 	%rd31, %r55, 8;
	add.s64 	%rd32, %rd1, %rd31;
	st.global.f64 	[%rd32], %fd27;
	ld.global.f64 	%fd28, [%rd3];
	add.s64 	%rd34, %rd30, %rd45;
	ld.global.f64 	%fd29, [%rd34];
	mul.f64 	%fd30, %fd28, %fd29;
	add.s64 	%rd36, %rd32, %rd47;
	st.global.f64 	[%rd36], %fd30;
	ld.global.f64 	%fd31, [%rd3];
	add.s64 	%rd37, %rd34, %rd45;
	ld.global.f64 	%fd32, [%rd37];
	mul.f64 	%fd33, %fd31, %fd32;
	add.s64 	%rd38, %rd36, %rd47;
	st.global.f64 	[%rd38], %fd33;
	ld.global.f64 	%fd34, [%rd3];
	add.s64 	%rd39, %rd37, %rd45;
	ld.global.f64 	%fd35, [%rd39];
	mul.f64 	%fd36, %fd34, %fd35;
	add.s64 	%rd40, %rd38, %rd47;
	st.global.f64 	[%rd40], %fd36;
	add.s32 	%r72, %r72, 4;
$L__BB36_10:
	and.b32  	%r56, %r30, 3;
	setp.eq.s32 	%p7, %r56, 0;
	@%p7 bra 	$L__BB36_15;
	setp.eq.s32 	%p8, %r56, 1;
	@%p8 bra 	$L__BB36_13;
	ld.global.f64 	%fd37, [%rd3];
	mad.lo.s32 	%r57, %r72, %r33, %r11;
	mul.wide.s32 	%rd41, %r57, 8;
	add.s64 	%rd42, %rd2, %rd41;
	ld.global.f64 	%fd38, [%rd42];
	mul.f64 	%fd39, %fd37, %fd38;
	mad.lo.s32 	%r58, %r72, %r29, %r13;
	mul.wide.s32 	%rd43, %r58, 8;
	add.s64 	%rd44, %rd1, %rd43;
	st.global.f64 	[%rd44], %fd39;
	ld.global.f64 	%fd40, [%rd3];
	add.s64 	%rd46, %rd42, %rd45;
	ld.global.f64 	%fd41, [%rd46];
	mul.f64 	%fd42, %fd40, %fd41;
	add.s64 	%rd48, %rd44, %rd47;
	st.global.f64 	[%rd48], %fd42;
	add.s32 	%r72, %r72, 2;
$L__BB36_13:
	and.b32  	%r59, %r30, 1;
	setp.eq.b32 	%p9, %r59, 1;
	not.pred 	%p10, %p9;
	@%p10 bra 	$L__BB36_15;
	ld.global.f64 	%fd43, [%rd3];
	mad.lo.s32 	%r60, %r72, %r33, %r11;
	mul.wide.s32 	%rd49, %r60, 8;
	add.s64 	%rd50, %rd2, %rd49;
	ld.global.f64 	%fd44, [%rd50];
	mul.f64 	%fd45, %fd43, %fd44;
	mad.lo.s32 	%r61, %r72, %r29, %r13;
	mul.wide.s32 	%rd51, %r61, 8;
	add.s64 	%rd52, %rd1, %rd51;
	st.global.f64 	[%rd52], %fd45;
$L__BB36_15:
	add.s32 	%r67, %r67, 1;
	setp.ne.s32 	%p11, %r67, %r30;
	@%p11 bra 	$L__BB36_4;
	mov.u32 	%r62, %ntid.x;
	mov.u32 	%r63, %nctaid.x;
	mad.lo.s32 	%r66, %r62, %r63, %r66;
	setp.lt.s32 	%p12, %r66, %r32;
	@%p12 bra 	$L__BB36_3;
$L__BB36_17:
	ret;

}
	// .globl	_Z21gpuTemplateShapJacInvIfEvPT_S1_S1_iiiiiiii
.visible .entry _Z21gpuTemplateShapJacInvIfEvPT_S1_S1_iiiiiiii(
	.param .u64 .ptr .align 1 _Z21gpuTemplateShapJacInvIfEvPT_S1_S1_iiiiiiii_param_0,
	.param .u64 .ptr .align 1 _Z21gpuTemplateShapJacInvIfEvPT_S1_S1_iiiiiiii_param_1,
	.param .u64 .ptr .align 1 _Z21gpuTemplateShapJacInvIfEvPT_S1_S1_iiiiiiii_param_2,
	.param .u32 _Z21gpuTemplateShapJacInvIfEvPT_S1_S1_iiiiiiii_param_3,
	.param .u32 _Z21gpuTemplateShapJacInvIfEvPT_S1_S1_iiiiiiii_param_4,
	.param .u32 _Z21gpuTemplateShapJacInvIfEvPT_S1_S1_iiiiiiii_param_5,
	.param .u32 _Z21gpuTemplateShapJacInvIfEvPT_S1_S1_iiiiiiii_param_6,
	.param .u32 _Z21gpuTemplateShapJacInvIfEvPT_S1_S1_iiiiiiii_param_7,
	.param .u32 _Z21gpuTemplateShapJacInvIfEvPT_S1_S1_iiiiiiii_param_8,
	.param .u32 _Z21gpuTemplateShapJacInvIfEvPT_S1_S1_iiiiiiii_param_9,
	.param .u32 _Z21gpuTemplateShapJacInvIfEvPT_S1_S1_iiiiiiii_param_10
)
{
	.reg .pred 	%p<13>;
	.reg .b32 	%r<73>;
	.reg .b32 	%f<46>;
	.reg .b64 	%rd<54>;

	ld.param.u64 	%rd5, [_Z21gpuTemplateShapJacInvIfEvPT_S1_S1_iiiiiiii_param_0];
	ld.param.u64 	%rd6, [_Z21gpuTemplateShapJacInvIfEvPT_S1_S1_iiiiiiii_param_2];
	ld.param.u32 	%r32, [_Z21gpuTemplateShapJacInvIfEvPT_S1_S1_iiiiiiii_param_3];
	ld.param.u32 	%r33, [_Z21gpuTemplateShapJacInvIfEvPT_S1_S1_iiiiiiii_param_4];
	ld.param.u32 	%r34, [_Z21gpuTemplateShapJacInvIfEvPT_S1_S1_iiiiiiii_param_5];
	ld.param.u32 	%r35, [_Z21gpuTemplateShapJacInvIfEvPT_S1_S1_iiiiiiii_param_6];
	ld.param.u32 	%r36, [_Z21gpuTemplateShapJacInvIfEvPT_S1_S1_iiiiiiii_param_7];
	ld.param.u32 	%r38, [_Z21gpuTemplateShapJacInvIfEvPT_S1_S1_iiiiiiii_param_9];
	cvta.to.global.u64 	%rd1, %rd5;
	cvta.to.global.u64 	%rd2, %rd6;
	mov.u32 	%r40, %tid.x;
	mov.u32 	%r41, %ctaid.x;
	mov.u32 	%r1, %ntid.x;
	mad.lo.s32 	%r65, %r41, %r1, %r40;
	setp.ge.s32 	%p1, %r65, %r35;
	@%p1 bra 	$L__BB37_17;
	setp.lt.s32 	%p2, %r33, 1;
	@%p2 bra 	$L__BB37_17;
	and.b32  	%r3, %r33, 7;
	and.b32  	%r4, %r33, 3;
	and.b32  	%r5, %r33, 2147483640;
	neg.s32 	%r6, %r5;
	shl.b32 	%r7, %r32, 3;
	shl.b32 	%r8, %r36, 3;
	mov.u32 	%r42, %nctaid.x;
	mul.lo.s32 	%r9, %r1, %r42;
	mul.wide.s32 	%rd45, %r36, 4;
	mul.wide.s32 	%rd47, %r32, 4;
$L__BB37_3:
	ld.param.u32 	%r64, [_Z21gpuTemplateShapJacInvIfEvPT_S1_S1_iiiiiiii_param_10];
	ld.param.u32 	%r63, [_Z21gpuTemplateShapJacInvIfEvPT_S1_S1_iiiiiiii_param_8];
	ld.param.u64 	%rd53, [_Z21gpuTemplateShapJacInvIfEvPT_S1_S1_iiiiiiii_param_1];
	div.s32 	%r44, %r65, %r34;
	mul.lo.s32 	%r45, %r44, %r34;
	sub.s32 	%r11, %r65, %r45;
	div.s32 	%r46, %r11, %r32;
	mul.lo.s32 	%r47, %r46, %r32;
	sub.s32 	%r48, %r11, %r47;
	mad.lo.s32 	%r49, %r44, %r32, %r48;
	cvta.to.global.u64 	%rd7, %rd53;
	mul.wide.s32 	%rd8, %r49, 4;
	add.s64 	%rd3, %rd7, %rd8;
	mul.lo.s32 	%r50, %r44, %r63;
	mul.lo.s32 	%r51, %r46, %r64;
	add.s32 	%r52, %r50, %r48;
	add.s32 	%r12, %r52, %r51;
	add.s32 	%r53, %r48, %r51;
	add.s32 	%r13, %r53, %r50;
	mov.b32 	%r66, 0;
$L__BB37_4:
	setp.lt.u32 	%p3, %r33, 8;
	mad.lo.s32 	%r15, %r66, %r34, %r11;
	mul.lo.s32 	%r16, %r66, %r38;
	add.s32 	%r17, %r12, %r16;
	mov.b32 	%r71, 0;
	@%p3 bra 	$L__BB37_7;
	add.s32 	%r68, %r13, %r16;
	mov.u32 	%r67, %r15;
	mov.u32 	%r69, %r6;
$L__BB37_6:
	.pragma "nounroll";
	ld.global.f32 	%f1, [%rd3];
	mul.wide.s32 	%rd9, %r67, 4;
	add.s64 	%rd10, %rd2, %rd9;
	ld.global.f32 	%f2, [%rd10];
	mul.f32 	%f3, %f1, %f2;
	mul.wide.s32 	%rd11, %r68, 4;
	add.s64 	%rd12, %rd1, %rd11;
	st.global.f32 	[%rd12], %f3;
	ld.global.f32 	%f4, [%rd3];
	mul.wide.s32 	%rd13, %r36, 4;
	add.s64 	%rd14, %rd10, %rd13;
	ld.global.f32 	%f5, [%rd14];
	mul.f32 	%f6, %f4, %f5;
	mul.wide.s32 	%rd15, %r32, 4;
	add.s64 	%rd16, %rd12, %rd15;
	st.global.f32 	[%rd16], %f6;
	ld.global.f32 	%f7, [%rd3];
	add.s64 	%rd17, %rd14, %rd13;
	ld.global.f32 	%f8, [%rd17];
	mul.f32 	%f9, %f7, %f8;
	add.s64 	%rd18, %rd16, %rd15;
	st.global.f32 	[%rd18], %f9;
	ld.global.f32 	%f10, [%rd3];
	add.s64 	%rd19, %rd17, %rd13;
	ld.global.f32 	%f11, [%rd19];
	mul.f32 	%f12, %f10, %f11;
	add.s64 	%rd20, %rd18, %rd15;
	st.global.f32 	[%rd20], %f12;
	ld.global.f32 	%f13, [%rd3];
	add.s64 	%rd21, %rd19, %rd13;
	ld.global.f32 	%f14, [%rd21];
	mul.f32 	%f15, %f13, %f14;
	add.s64 	%rd22, %rd20, %rd15;
	st.global.f32 	[%rd22], %f15;
	ld.global.f32 	%f16, [%rd3];
	add.s64 	%rd23, %rd21, %rd13;
	ld.global.f32 	%f17, [%rd23];
	mul.f32 	%f18, %f16, %f17;
	add.s64 	%rd24, %rd22, %rd15;
	st.global.f32 	[%rd24], %f18;
	ld.global.f32 	%f19, [%rd3];
	add.s64 	%rd25, %rd23, %rd13;
	ld.global.f32 	%f20, [%rd25];
	mul.f32 	%f21, %f19, %f20;
	add.s64 	%rd26, %rd24, %rd15;
	st.global.f32 	[%rd26], %f21;
	ld.global.f32 	%f22, [%rd3];
	add.s64 	%rd27, %rd25, %rd13;
	ld.global.f32 	%f23, [%rd27];
	mul.f32 	%f24, %f22, %f23;
	add.s64 	%rd28, %rd26, %rd15;
	st.global.f32 	[%rd28], %f24;
	add.s32 	%r69, %r69, 8;
	add.s32 	%r68, %r68, %r7;
	add.s32 	%r67, %r67, %r8;
	setp.ne.s32 	%p4, %r69, 0;
	mov.u32 	%r71, %r5;
	@%p4 bra 	$L__BB37_6;
$L__BB37_7:
	setp.eq.s32 	%p5, %r3, 0;
	@%p5 bra 	$L__BB37_15;
	add.s32 	%r55, %r3, -1;
	setp.lt.u32 	%p6, %r55, 3;
	@%p6 bra 	$L__BB37_10;
	ld.global.f32 	%f25, [%rd3];
	mad.lo.s32 	%r56, %r71, %r36, %r15;
	mul.wide.s32 	%rd29, %r56, 4;
	add.s64 	%rd30, %rd2, %rd29;
	ld.global.f32 	%f26, [%rd30];
	mul.f32 	%f27, %f25, %f26;
	mad.lo.s32 	%r57, %r71, %r32, %r17;
	mul.wide.s32 	%rd31, %r57, 4;
	add.s64 	%rd32, %rd1, %rd31;
	st.global.f32 	[%rd32], %f27;
	ld.global.f32 	%f28, [%rd3];
	add.s64 	%rd34, %rd30, %rd45;
	ld.global.f32 	%f29, [%rd34];
	mul.f32 	%f30, %f28, %f29;
	add.s64 	%rd36, %rd32, %rd47;
	st.global.f32 	[%rd36], %f30;
	ld.global.f32 	%f31, [%rd3];
	add.s64 	%rd37, %rd34, %rd45;
	ld.global.f32 	%f32, [%rd37];
	mul.f32 	%f33, %f31, %f32;
	add.s64 	%rd38, %rd36, %rd47;
	st.global.f32 	[%rd38], %f33;
	ld.global.f32 	%f34, [%rd3];
	add.s64 	%rd39, %rd37, %rd45;
	ld.global.f32 	%f35, [%rd39];
	mul.f32 	%f36, %f34, %f35;
	add.s64 	%rd40, %rd38, %rd47;
	st.global.f32 	[%rd40], %f36;
	add.s32 	%r71, %r71, 4;
$L__BB37_10:
	setp.eq.s32 	%p7, %r4, 0;
	@%p7 bra 	$L__BB37_15;
	setp.eq.s32 	%p8, %r4, 1;
	@%p8 bra 	$L__BB37_13;
	ld.global.f32 	%f37, [%rd3];
	mad.lo.s32 	%r58, %r71, %r36, %r15;
	mul.wide.s32 	%rd41, %r58, 4;
	add.s64 	%rd42, %rd2, %rd41;
	ld.global.f32 	%f38, [%rd42];
	mul.f32 	%f39, %f37, %f38;
	mad.lo.s32 	%r59, %r71, %r32, %r17;
	mul.wide.s32 	%rd43, %r59, 4;
	add.s64 	%rd44, %rd1, %rd43;
	st.global.f32 	[%rd44], %f39;
	ld.global.f32 	%f40, [%rd3];
	add.s64 	%rd46, %rd42, %rd45;
	ld.global.f32 	%f41, [%rd46];
	mul.f32 	%f42, %f40, %f41;
	add.s64 	%rd48, %rd44, %rd47;
	st.global.f32 	[%rd48], %f42;
	add.s32 	%r71, %r71, 2;
$L__BB37_13:
	and.b32  	%r60, %r33, 1;
	setp.eq.b32 	%p9, %r60, 1;
	not.pred 	%p10, %p9;
	@%p10 bra 	$L__BB37_15;
	ld.global.f32 	%f43, [%rd3];
	mad.lo.s32 	%r61, %r71, %r36, %r15;
	mul.wide.s32 	%rd49, %r61, 4;
	add.s64 	%rd50, %rd2, %rd49;
	ld.global.f32 	%f44, [%rd50];
	mul.f32 	%f45, %f43, %f44;
	mad.lo.s32 	%r62, %r71, %r32, %r17;
	mul.wide.s32 	%rd51, %r62, 4;
	add.s64 	%rd52, %rd1, %rd51;
	st.global.f32 	[%rd52], %f45;
$L__BB37_15:
	add.s32 	%r66, %r66, 1;
	setp.ne.s32 	%p11, %r66, %r33;
	@%p11 bra 	$L__BB37_4;
	add.s32 	%r65, %r65, %r9;
	setp.lt.s32 	%p12, %r65, %r35;
	@%p12 bra 	$L__BB37_3;
$L__BB37_17:
	ret;

}


// ===== COMPILED SASS (sm_100) =====

	.target	sm_100

	.elftype	@"ET_EXEC"


//--------------------- .note.nv.tkinfo           --------------------------
	.section	.note.nv.tkinfo,"",@"SHT_NOTE"
	.sectionflags	@"SHF_NOTE_NV_TKINFO"
	.tkinfo
        /*0018*/ 	.word	0x00000002
        /*0030*/ 	.string	""
        /*0030*/ 	.string	"ptxas"
        /*0030*/ 	.string	"Cuda compilation tools, release 13.0, V13.0.88"
        /*0030*/ 	.string	"Build cuda_13.0.r13.0/compiler.36424714_0"
        /*0030*/ 	.string	"-arch sm_100 -m 64 "



//--------------------- .note.nv.cuinfo           --------------------------
	.section	.note.nv.cuinfo,"",@"SHT_NOTE"
	.sectionflags	@"SHF_NOTE_NV_CUINFO"
        /*0018*/ 	.short	0x0002
        /*001a*/ 	.short	0x0064
        /*001c*/ 	.short	0x0082
	.zero		2


//--------------------- .nv.info                  --------------------------
	.section	.nv.info,"",@"SHT_CUDA_INFO"
	.align	4


	//----- nvinfo : EIATTR_REGCOUNT
	.align		4
        /*0000*/ 	.byte	0x04, 0x2f
        /*0002*/ 	.short	(.L_1 - .L_0)
	.align		4
.L_0:
        /*0004*/ 	.word	index@(_Z19gpuTemplateApplyXx0IdEvPT_S1_S1_iii)
        /*0008*/ 	.word	0x00000018


	//----- nvinfo : EIATTR_FRAME_SIZE
	.align		4
.L_1:
        /*000c*/ 	.byte	0x04, 0x11
        /*000e*/ 	.short	(.L_3 - .L_2)
	.align		4
.L_2:
        /*0010*/ 	.word	index@(_Z19gpuTemplateApplyXx0IdEvPT_S1_S1_iii)
        /*0014*/ 	.word	0x00000000


	//----- nvinfo : EIATTR_REGCOUNT
	.align		4
.L_3:
        /*0018*/ 	.byte	0x04, 0x2f
        /*001a*/ 	.short	(.L_5 - .L_4)
	.align		4
.L_4:
        /*001c*/ 	.word	index@(_Z19gpuTemplateApplyXx0IfEvPT_S1_S1_iii)
        /*0020*/ 	.word	0x00000016


	//----- nvinfo : EIATTR_FRAME_SIZE
	.align		4
.L_5:
        /*0024*/ 	.byte	0x04, 0x11
        /*0026*/ 	.short	(.L_7 - .L_6)
	.align		4
.L_6:
        /*0028*/ 	.word	index@(_Z19gpuTemplateApplyXx0IfEvPT_S1_S1_iii)
        /*002c*/ 	.word	0x00000000


	//----- nvinfo : EIATTR_REGCOUNT
	.align		4
.L_7:
        /*0030*/ 	.byte	0x04, 0x2f
        /*0032*/ 	.short	(.L_9 - .L_8)
	.align		4
.L_8:
        /*0034*/ 	.word	index@(_Z19gpuTemplateApplyXx1IdEvPT_S1_S1_iii)
        /*0038*/ 	.word	0x0000001c


	//----- nvinfo : EIATTR_FRAME_SIZE
	.align		4
.L_9:
        /*003c*/ 	.byte	0x04, 0x11
        /*003e*/ 	.short	(.L_11 - .L_10)
	.align		4
.L_10:
        /*0040*/ 	.word	index@(_Z19gpuTemplateApplyXx1IdEvPT_S1_S1_iii)
        /*0044*/ 	.word	0x00000000


	//----- nvinfo : EIATTR_REGCOUNT
	.align		4
.L_11:
        /*0048*/ 	.byte	0x04, 0x2f
        /*004a*/ 	.short	(.L_13 - .L_12)
	.align		4
.L_12:
        /*004c*/ 	.word	index@(_Z19gpuTemplateApplyXx1IfEvPT_S1_S1_iii)
        /*0050*/ 	.word	0x0000001a


	//----- nvinfo : EIATTR_FRAME_SIZE
	.align		4
.L_13:
        /*0054*/ 	.byte	0x04, 0x11
        /*0056*/ 	.short	(.L_15 - .L_14)
	.align		4
.L_14:
        /*0058*/ 	.word	index@(_Z19gpuTemplateApplyXx1IfEvPT_S1_S1_iii)
        /*005c*/ 	.word	0x00000000


	//----- nvinfo : EIATTR_REGCOUNT
	.align		4
.L_15:
        /*0060*/ 	.byte	0x04, 0x2f
        /*0062*/ 	.short	(.L_17 - .L_16)
	.align		4
.L_16:
        /*0064*/ 	.word	index@(_Z19gpuTemplateApplyXx2IdEvPT_S1_S1_iiii)
        /*0068*/ 	.word	0x00000020


	//----- nvinfo : EIATTR_FRAME_SIZE
	.align		4
.L_17:
        /*006c*/ 	.byte	0x04, 0x11
        /*006e*/ 	.short	(.L_19 - .L_18)
	.align		4
.L_18:
        /*0070*/ 	.word	index@(_Z19gpuTemplateApplyXx2IdEvPT_S1_S1_iiii)
        /*0074*/ 	.word	0x00000000


	//----- nvinfo : EIATTR_REGCOUNT
	.align		4
.L_19:
        /*0078*/ 	.byte	0x04, 0x2f
        /*007a*/ 	.short	(.L_21 - .L_20)
	.align		4
.L_20:
        /*007c*/ 	.word	index@(_Z19gpuTemplateApplyXx2IfEvPT_S1_S1_iiii)
        /*0080*/ 	.word	0x00000020


	//----- nvinfo : EIATTR_FRAME_SIZE
	.align		4
.L_21:
        /*0084*/ 	.byte	0x04, 0x11
        /*0086*/ 	.short	(.L_23 - .L_22)
	.align		4
.L_22:
        /*0088*/ 	.word	index@(_Z19gpuTemplateApplyXx2IfEvPT_S1_S1_iiii)
        /*008c*/ 	.word	0x00000000


	//----- nvinfo : EIATTR_REGCOUNT
	.align		4
.L_23:
        /*0090*/ 	.byte	0x04, 0x2f
        /*0092*/ 	.short	(.L_25 - .L_24)
	.align		4
.L_24:
        /*0094*/ 	.word	index@(_Z19gpuTemplateApplyXx3IdEvPT_S1_S1_iiiiiiii)
        /*0098*/ 	.word	0x00000020


	//----- nvinfo : EIATTR_FRAME_SIZE
	.align		4
.L_25:
        /*009c*/ 	.byte	0x04, 0x11
        /*009e*/ 	.short	(.L_27 - .L_26)
	.align		4
.L_26:
        /*00a0*/ 	.word	index@(_Z19gpuTemplateApplyXx3IdEvPT_S1_S1_iiiiiiii)
        /*00a4*/ 	.word	0x00000000


	//----- nvinfo : EIATTR_REGCOUNT
	.align		4
.L_27:
        /*00a8*/ 	.byte	0x04, 0x2f
        /*00aa*/ 	.short	(.L_29 - .L_28)
	.align		4
.L_28:
        /*00ac*/ 	.word	index@(_Z19gpuTemplateApplyXx3IfEvPT_S1_S1_iiiiiiii)
        /*00b0*/ 	.word	0x00000020


	//----- nvinfo : EIATTR_FRAME_SIZE
	.align		4
.L_29:
        /*00b4*/ 	.byte	0x04, 0x11
        /*00b6*/ 	.short	(.L_31 - .L_30)
	.align		4
.L_30:
        /*00b8*/ 	.word	index@(_Z19gpuTemplateApplyXx3IfEvPT_S1_S1_iiiiiiii)
        /*00bc*/ 	.word	0x00000000


	//----- nvinfo : EIATTR_REGCOUNT
	.align		4
.L_31:
        /*00c0*/ 	.byte	0x04, 0x2f
        /*00c2*/ 	.short	(.L_33 - .L_32)
	.align		4
.L_32:
        /*00c4*/ 	.word	index@(_Z19gpuTemplateApplyXx4IdEvPT_S1_S1_S1_S1_iiiiiii)
        /*00c8*/ 	.word	0x00000020


	//----- nvinfo : EIATTR_FRAME_SIZE
	.align		4
.L_33:
        /*00cc*/ 	.byte	0x04, 0x11
        /*00ce*/ 	.short	(.L_35 - .L_34)
	.align		4
.L_34:
        /*00d0*/ 	.word	index@(_Z19gpuTemplateApplyXx4IdEvPT_S1_S1_S1_S1_iiiiiii)
        /*00d4*/ 	.word	0x00000000


	//----- nvinfo : EIATTR_REGCOUNT
	.align		4
.L_35:
        /*00d8*/ 	.byte	0x04, 0x2f
        /*00da*/ 	.short	(.L_37 - .L_36)
	.align		4
.L_36:
        /*00dc*/ 	.word	index@(_Z19gpuTemplateApplyXx4IfEvPT_S1_S1_S1_S1_iiiiiii)
        /*00e0*/ 	.word	0x00000020


	//----- nvinfo : EIATTR_FRAME_SIZE
	.align		4
.L_37:
        /*00e4*/ 	.byte	0x04, 0x11
        /*00e6*/ 	.short	(.L_39 - .L_38)
	.align		4
.L_38:
        /*00e8*/ 	.word	index@(_Z19gpuTemplateApplyXx4IfEvPT_S1_S1_S1_S1_iiiiiii)
        /*00ec*/ 	.word	0x00000000


	//----- nvinfo : EIATTR_REGCOUNT
	.align		4
.L_39:
        /*00f0*/ 	.byte	0x04, 0x2f
        /*00f2*/ 	.short	(.L_41 - .L_40)
	.align		4
.L_40:
        /*00f4*/ 	.word	index@(_Z19gpuTemplateApplyXx5IdEvPT_S1_S1_iiiiiii)
        /*00f8*/ 	.word	0x00000028


	//----- nvinfo : EIATTR_FRAME_SIZE
	.align		4
.L_41:
        /*00fc*/ 	.byte	0x04, 0x11
        /*00fe*/ 	.short	(.L_43 - .L_42)
	.align		4
.L_42:
        /*0100*/ 	.word	index@(_Z19gpuTemplateApplyXx5IdEvPT_S1_S1_iiiiiii)
        /*0104*/ 	.word	0x00000000


	//----- nvinfo : EIATTR_REGCOUNT
	.align		4
.L_43:
        /*0108*/ 	.byte	0x04, 0x2f
        /*010a*/ 	.short	(.L_45 - .L_44)
	.align		4
.L_44:
        /*010c*/ 	.word	index@(_Z19gpuTemplateApplyXx5IfEvPT_S1_S1_iiiiiii)
        /*0110*/ 	.word	0x00000020


	//----- nvinfo : EIATTR_FRAME_SIZE
	.align		4
.L_45:
        /*0114*/ 	.byte	0x04, 0x11
        /*0116*/ 	.short	(.L_47 - .L_46)
	.align		4
.L_46:
        /*0118*/ 	.word	index@(_Z19gpuTemplateApplyXx5IfEvPT_S1_S1_iiiiiii)
        /*011c*/ 	.word	0x00000000


	//----- nvinfo : EIATTR_REGCOUNT
	.align		4
.L_47:
        /*0120*/ 	.byte	0x04, 0x2f
        /*0122*/ 	.short	(.L_49 - .L_48)
	.align		4
.L_48:
        /*0124*/ 	.word	index@(_Z19gpuTemplateApplyJacIdEvPT_S1_S1_iiiii)
        /*0128*/ 	.word	0x0000001c


	//----- nvinfo : EIATTR_FRAME_SIZE
	.align		4
.L_49:
        /*012c*/ 	.byte	0x04, 0x11
        /*012e*/ 	.short	(.L_51 - .L_50)
	.align		4
.L_50:
        /*0130*/ 	.word	index@(_Z19gpuTemplateApplyJacIdEvPT_S1_S1_iiiii)
        /*0134*/ 	.word	0x00000000


	//----- nvinfo : EIATTR_REGCOUNT
	.align		4
.L_51:
        /*0138*/ 	.byte	0x04, 0x2f
        /*013a*/ 	.short	(.L_53 - .L_52)
	.align		4
.L_52:
        /*013c*/ 	.word	index@(_Z19gpuTemplateApplyJacIfEvPT_S1_S1_iiiii)
        /*0140*/ 	.word	0x0000001c


	//----- nvinfo : EIATTR_FRAME_SIZE
	.align		4
.L_53:
        /*0144*/ 	.byte	0x04, 0x11
        /*0146*/ 	.short	(.L_55 - .L_54)
	.align		4
.L_54:
        /*0148*/ 	.word	index@(_Z19gpuTemplateApplyJacIfEvPT_S1_S1_iiiii)
        /*014c*/ 	.word	0x00000000


	//----- nvinfo : EIATTR_REGCOUNT
	.align		4
.L_55:
        /*0150*/ 	.byte	0x04, 0x2f
        /*0152*/ 	.short	(.L_57 - .L_56)
	.align		4
.L_56:
        /*0154*/ 	.word	index@(_Z20gpuTemplateApplyJac1IdEvPT_S1_ii)
        /*0158*/ 	.word	0x00000013


	//----- nvinfo : EIATTR_FRAME_SIZE
	.align		4
.L_57:
        /*015c*/ 	.byte	0x04, 0x11
        /*015e*/ 	.short	(.L_59 - .L_58)
	.align		4
.L_58:
        /*0160*/ 	.word	index@(_Z20gpuTemplateApplyJac1IdEvPT_S1_ii)
        /*0164*/ 	.word	0x00000000


	//----- nvinfo : EIATTR_REGCOUNT
	.align		4
.L_59:
        /*0168*/ 	.byte	0x04, 0x2f
        /*016a*/ 	.short	(.L_61 - .L_60)
	.align		4
.L_60:
        /*016c*/ 	.word	index@(_Z20gpuTemplateApplyJac1IfEvPT_S1_ii)
        /*0170*/ 	.word	0x00000013


	//----- nvinfo : EIATTR_FRAME_SIZE
	.align		4
.L_61:
        /*0174*/ 	.byte	0x04, 0x11
        /*0176*/ 	.short	(.L_63 - .L_62)
	.align		4
.L_62:
        /*0178*/ 	.word	index@(_Z20gpuTemplateApplyJac1IfEvPT_S1_ii)
        /*017c*/ 	.word	0x00000000


	//----- nvinfo : EIATTR_REGCOUNT
	.align		4
.L_63:
        /*0180*/ 	.byte	0x04, 0x2f
        /*0182*/ 	.short	(.L_65 - .L_64)
	.align		4
.L_64:
        /*0184*/ 	.word	index@(_Z20gpuTemplateApplyJac2IdEvPT_S1_S1_S1_S1_ii)
        /*0188*/ 	.word	0x0000001e


	//----- nvinfo : EIATTR_FRAME_SIZE
	.align		4
.L_65:
        /*018c*/ 	.byte	0x04, 0x11
        /*018e*/ 	.short	(.L_67 - .L_66)
	.align		4
.L_66:
        /*0190*/ 	.word	index@(_Z20gpuTemplateApplyJac2IdEvPT_S1_S1_S1_S1_ii)
        /*0194*/ 	.word	0x00000000


	//----- nvinfo : EIATTR_REGCOUNT
	.align		4
.L_67:
        /*0198*/ 	.byte	0x04, 0x2f
        /*019a*/ 	.short	(.L_69 - .L_68)
	.align		4
.L_68:
        /*019c*/ 	.word	index@(_Z20gpuTemplateApplyJac2IfEvPT_S1_S1_S1_S1_ii)
        /*01a0*/ 	.word	0x00000020


	//----- nvinfo : EIATTR_FRAME_SIZE
	.align		4
.L_69:
        /*01a4*/ 	.byte	0x04, 0x11
        /*01a6*/ 	.short	(.L_71 - .L_70)
	.align		4
.L_70:
        /*01a8*/ 	.word	index@(_Z20gpuTemplateApplyJac2IfEvPT_S1_S1_S1_S1_ii)
        /*01ac*/ 	.word	0x00000000


	//----- nvinfo : EIATTR_REGCOUNT
	.align		4
.L_71:
        /*01b0*/ 	.byte	0x04, 0x2f
        /*01b2*/ 	.short	(.L_73 - .L_72)
	.align		4
.L_72:
        /*01b4*/ 	.word	index@(_Z22gpuTemplateApplyNormalIdEvPT_S1_S1_iiii)
        /*01b8*/ 	.word	0x00000020


	//----- nvinfo : EIATTR_FRAME_SIZE
	.align		4
.L_73:
        /*01bc*/ 	.byte	0x04, 0x11
        /*01be*/ 	.short	(.L_75 - .L_74)
	.align		4
.L_74:
        /*01c0*/ 	.word	index@(_Z22gpuTemplateApplyNormalIdEvPT_S1_S1_iiii)
        /*01c4*/ 	.word	0x00000000


	//----- nvinfo : EIATTR_REGCOUNT
	.align		4
.L_75:
        /*01c8*/ 	.byte	0x04, 0x2f
        /*01ca*/ 	.short	(.L_77 - .L_76)
	.align		4
.L_76:
        /*01cc*/ 	.word	index@(_Z22gpuTemplateApplyNormalIfEvPT_S1_S1_iiii)
        /*01d0*/ 	.word	0x00000020


	//----- nvinfo : EIATTR_FRAME_SIZE
	.align		4
.L_77:
        /*01d4*/ 	.byte	0x04, 0x11
        /*01d6*/ 	.short	(.L_79 - .L_78)
	.align		4
.L_78:
        /*01d8*/ 	.word	index@(_Z22gpuTemplateApplyNormalIfEvPT_S1_S1_iiii)
        /*01dc*/ 	.word	0x00000000


	//----- nvinfo : EIATTR_REGCOUNT
	.align		4
.L_79:
        /*01e0*/ 	.byte	0x04, 0x2f
        /*01e2*/ 	.short	(.L_81 - .L_80)
	.align		4
.L_80:
        /*01e4*/ 	.word	index@(_Z25gpuTemplateApplyJacNormalIdEvPT_S1_S1_S1_iiii)
        /*01e8*/ 	.word	0x00000020


	//----- nvinfo : EIATTR_FRAME_SIZE
	.align		4
.L_81:
        /*01ec*/ 	.byte	0x04, 0x11
        /*01ee*/ 	.short	(.L_83 - .L_82)
	.align		4
.L_82:
        /*01f0*/ 	.word	index@(_Z25gpuTemplateApplyJacNormalIdEvPT_S1_S1_S1_iiii)
        /*01f4*/ 	.word	0x00000000


	//----- nvinfo : EIATTR_REGCOUNT
	.align		4
.L_83:
        /*01f8*/ 	.byte	0x04, 0x2f
        /*01fa*/ 	.short	(.L_85 - .L_84)
	.align		4
.L_84:
        /*01fc*/ 	.word	index@(_Z25gpuTemplateApplyJacNormalIfEvPT_S1_S1_S1_iiii)
        /*0200*/ 	.word	0x00000020


	//----- nvinfo : EIATTR_FRAME_SIZE
	.align		4
.L_85:
        /*0204*/ 	.byte	0x04, 0x11
        /*0206*/ 	.short	(.L_87 - .L_86)
	.align		4
.L_86:
        /*0208*/ 	.word	index@(_Z25gpuTemplateApplyJacNormalIfEvPT_S1_S1_S1_iiii)
        /*020c*/ 	.word	0x00000000


	//----- nvinfo : EIATTR_REGCOUNT
	.align		4
.L_87:
        /*0210*/ 	.byte	0x04, 0x2f
        /*0212*/ 	.short	(.L_89 - .L_88)
	.align		4
.L_88:
        /*0214*/ 	.word	index@(_Z25gpuTemplateApplyJacNormalIdEvPT_S1_S1_S1_iiiiiii)
        /*0218*/ 	.word	0x00000020


	//----- nvinfo : EIATTR_FRAME_SIZE
	.align		4
.L_89:
        /*021c*/ 	.byte	0x04, 0x11
        /*021e*/ 	.short	(.L_91 - .L_90)
	.align		4
.L_90:
        /*0220*/ 	.word	index@(_Z25gpuTemplateApplyJacNormalIdEvPT_S1_S1_S1_iiiiiii)
        /*0224*/ 	.word	0x00000000


	//----- nvinfo : EIATTR_REGCOUNT
	.align		4
.L_91:
        /*0228*/ 	.byte	0x04, 0x2f
        /*022a*/ 	.short	(.L_93 - .L_92)
	.align		4
.L_92:
        /*022c*/ 	.word	index@(_Z25gpuTemplateApplyJacNormalIfEvPT_S1_S1_S1_iiiiiii)
        /*0230*/ 	.word	0x00000020


	//----- nvinfo : EIATTR_FRAME_SIZE
	.align		4
.L_93:
        /*0234*/ 	.byte	0x04, 0x11
        /*0236*/ 	.short	(.L_95 - .L_94)
	.align		4
.L_94:
        /*0238*/ 	.word	index@(_Z25gpuTemplateApplyJacNormalIfEvPT_S1_S1_S1_iiiiiii)
        /*023c*/ 	.word	0x00000000


	//----- nvinfo : EIATTR_REGCOUNT
	.align		4
.L_95:
        /*0240*/ 	.byte	0x04, 0x2f
        /*0242*/ 	.short	(.L_97 - .L_96)
	.align		4
.L_96:
        /*0244*/ 	.word	index@(_Z27gpuTemplateShapJacDetNormalIdEvPT_S1_S1_S1_iiiiiii)
        /*0248*/ 	.word	0x00000020


	//----- nvinfo : EIATTR_FRAME_SIZE
	.align		4
.L_97:
        /*024c*/ 	.byte	0x04, 0x11
        /*024e*/ 	.short	(.L_99 - .L_98)
	.align		4
.L_98:
        /*0250*/ 	.word	index@(_Z27gpuTemplateShapJacDetNormalIdEvPT_S1_S1_S1_iiiiiii)
        /*0254*/ 	.word	0x00000000


	//----- nvinfo : EIATTR_REGCOUNT
	.align		4
.L_99:
        /*0258*/ 	.byte	0x04, 0x2f
        /*025a*/ 	.short	(.L_101 - .L_100)
	.align		4
.L_100:
        /*025c*/ 	.word	index@(_Z27gpuTemplateShapJacDetNormalIfEvPT_S1_S1_S1_iiiiiii)
        /*0260*/ 	.word	0x00000020


	//----- nvinfo : EIATTR_FRAME_SIZE
	.align		4
.L_101:
        /*0264*/ 	.byte	0x04, 0x11
        /*0266*/ 	.short	(.L_103 - .L_102)
	.align		4
.L_102:
        /*0268*/ 	.word	index@(_Z27gpuTemplateShapJacDetNormalIfEvPT_S1_S1_S1_iiiiiii)
        /*026c*/ 	.word	0x00000000


	//----- nvinfo : EIATTR_REGCOUNT
	.align		4
.L_103:
        /*0270*/ 	.byte	0x04, 0x2f
        /*0272*/ 	.short	(.L_105 - .L_104)
	.align		4
.L_104:
        /*0274*/ 	.word	index@(_Z22gpuTemplateApplyFactorIdEvPT_S1_S1_iii)
        /*0278*/ 	.word	0x00000020


	//----- nvinfo : EIATTR_FRAME_SIZE
	.align		4
.L_105:
        /*027c*/ 	.byte	0x04, 0x11
        /*027e*/ 	.short	(.L_107 - .L_106)
	.align		4
.L_106:
        /*0280*/ 	.word	index@($__internal_5_$__cuda_sm20_div_rn_f64_full)
        /*0284*/ 	.word	0x00000000


	//----- nvinfo : EIATTR_FRAME_SIZE
	.align		4
.L_107:
        /*0288*/ 	.byte	0x04, 0x11
        /*028a*/ 	.short	(.L_109 - .L_108)
	.align		4
.L_108:
        /*028c*/ 	.word	index@(_Z22gpuTemplateApplyFactorIdEvPT_S1_S1_iii)
        /*0290*/ 	.word	0x00000000


	//----- nvinfo : EIATTR_REGCOUNT
	.align		4
.L_109:
        /*0294*/ 	.byte	0x04, 0x2f
        /*0296*/ 	.short	(.L_111 - .L_110)
	.align		4
.L_110:
        /*0298*/ 	.word	index@(_Z22gpuTemplateApplyFactorIfEvPT_S1_S1_iii)
        /*029c*/ 	.word	0x00000017


	//----- nvinfo : EIATTR_FRAME_SIZE
	.align		4
.L_111:
        /*02a0*/ 	.byte	0x04, 0x11
        /*02a2*/ 	.short	(.L_113 - .L_112)
	.align		4
.L_112:
        /*02a4*/ 	.word	index@($__internal_4_$__cuda_sm3x_div_rn_noftz_f32_slowpath)
        /*02a8*/ 	.word	0x00000000


	//----- nvinfo : EIATTR_FRAME_SIZE
	.align		4
.L_113:
        /*02ac*/ 	.byte	0x04, 0x11
        /*02ae*/ 	.short	(.L_115 - .L_114)
	.align		4
.L_114:
        /*02b0*/ 	.word	index@(_Z22gpuTemplateApplyFactorIfEvPT_S1_S1_iii)
        /*02b4*/ 	.word	0x00000000


	//----- nvinfo : EIATTR_REGCOUNT
	.align		4
.L_115:
        /*02b8*/ 	.byte	0x04, 0x2f
        /*02ba*/ 	.short	(.L_117 - .L_116)
	.align		4
.L_116:
        /*02bc*/ 	.word	index@(_Z19gpuTemplateApplyJacIdEvPT_S1_S1_ii)
        /*02c0*/ 	.word	0x00000018


	//----- nvinfo : EIATTR_FRAME_SIZE
	.align		4
.L_117:
        /*02c4*/ 	.byte	0x04, 0x11
        /*02c6*/ 	.short	(.L_119 - .L_118)
	.align		4
.L_118:
        /*02c8*/ 	.word	index@(_Z19gpuTemplateApplyJacIdEvPT_S1_S1_ii)
        /*02cc*/ 	.word	0x00000000


	//----- nvinfo : EIATTR_REGCOUNT
	.align		4
.L_119:
        /*02d0*/ 	.byte	0x04, 0x2f
        /*02d2*/ 	.short	(.L_121 - .L_120)
	.align		4
.L_120:
        /*02d4*/ 	.word	index@(_Z19gpuTemplateApplyJacIfEvPT_S1_S1_ii)
        /*02d8*/ 	.word	0x00000016


	//----- nvinfo : EIATTR_FRAME_SIZE
	.align		4
.L_121:
        /*02dc*/ 	.byte	0x04, 0x11
        /*02de*/ 	.short	(.L_123 - .L_122)
	.align		4
.L_122:
        /*02e0*/ 	.word	index@(_Z19gpuTemplateApplyJacIfEvPT_S1_S1_ii)
        /*02e4*/ 	.word	0x00000000


	//----- nvinfo : EIATTR_REGCOUNT
	.align		4
.L_123:
        /*02e8*/ 	.byte	0x04, 0x2f
        /*02ea*/ 	.short	(.L_125 - .L_124)
	.align		4
.L_124:
        /*02ec*/ 	.word	index@(_Z22gpuTemplateApplyJacInvIdEvPT_S1_S1_ii)
        /*02f0*/ 	.word	0x00000020


	//----- nvinfo : EIATTR_FRAME_SIZE
	.align		4
.L_125:
        /*02f4*/ 	.byte	0x04, 0x11
        /*02f6*/ 	.short	(.L_127 - .L_126)
	.align		4
.L_126:
        /*02f8*/ 	.word	index@($__internal_3_$__cuda_sm20_div_rn_f64_full)
        /*02fc*/ 	.word	0x00000000


	//----- nvinfo : EIATTR_FRAME_SIZE
	.align		4
.L_127:
        /*0300*/ 	.byte	0x04, 0x11
        /*0302*/ 	.short	(.L_129 - .L_128)
	.align		4
.L_128:
        /*0304*/ 	.word	index@(_Z22gpuTemplateApplyJacInvIdEvPT_S1_S1_ii)
        /*0308*/ 	.word	0x00000000


	//----- nvinfo : EIATTR_REGCOUNT
	.align		4
.L_129:
        /*030c*/ 	.byte	0x04, 0x2f
        /*030e*/ 	.short	(.L_131 - .L_130)
	.align		4
.L_130:
        /*0310*/ 	.word	index@(_Z22gpuTemplateApplyJacInvIfEvPT_S1_S1_ii)
        /*0314*/ 	.word	0x00000017


	//----- nvinfo : EIATTR_FRAME_SIZE
	.align		4
.L_131:
        /*0318*/ 	.byte	0x04, 0x11
        /*031a*/ 	.short	(.L_133 - .L_132)
	.align		4
.L_132:
        /*031c*/ 	.word	index@($__internal_2_$__cuda_sm3x_div_rn_noftz_f32_slowpath)
        /*0320*/ 	.word	0x00000000


	//----- nvinfo : EIATTR_FRAME_SIZE
	.align		4
.L_133:
        /*0324*/ 	.byte	0x04, 0x11
        /*0326*/ 	.short	(.L_135 - .L_134)
	.align		4
.L_134:
        /*0328*/ 	.word	index@(_Z22gpuTemplateApplyJacInvIfEvPT_S1_S1_ii)
        /*032c*/ 	.word	0x00000000


	//----- nvinfo : EIATTR_REGCOUNT
	.align		4
.L_135:
        /*0330*/ 	.byte	0x04, 0x2f
        /*0332*/ 	.short	(.L_137 - .L_136)
	.align		4
.L_136:
        /*0334*/ 	.word	index@(_Z25gpuTemplateApplyFactorJacIdEvPT_S1_S1_S1_iii)
        /*0338*/ 	.word	0x00000021


	//----- nvinfo : EIATTR_FRAME_SIZE
	.align		4
.L_137:
        /*033c*/ 	.byte	0x04, 0x11
        /*033e*/ 	.short	(.L_139 - .L_138)
	.align		4
.L_138:
        /*0340*/ 	.word	index@($__internal_1_$__cuda_sm20_div_rn_f64_full)
        /*0344*/ 	.word	0x00000000


	//----- nvinfo : EIATTR_FRAME_SIZE
	.align		4
.L_139:
        /*0348*/ 	.byte	0x04, 0x11
        /*034a*/ 	.short	(.L_141 - .L_140)
	.align		4
.L_140:
        /*034c*/ 	.word	index@(_Z25gpuTemplateApplyFactorJacIdEvPT_S1_S1_S1_iii)
        /*0350*/ 	.word	0x00000000


	//----- nvinfo : EIATTR_REGCOUNT
	.align		4
.L_141:
        /*0354*/ 	.byte	0x04, 0x2f
        /*0356*/ 	.short	(.L_143 - .L_142)
	.align		4
.L_142:
        /*0358*/ 	.word	index@(_Z25gpuTemplateApplyFactorJacIfEvPT_S1_S1_S1_iii)
        /*035c*/ 	.word	0x0000001a


	//----- nvinfo : EIATTR_FRAME_SIZE
	.align		4
.L_143:
        /*0360*/ 	.byte	0x04, 0x11
        /*0362*/ 	.short	(.L_145 - .L_144)
	.align		4
.L_144:
        /*0364*/ 	.word	index@($__internal_0_$__cuda_sm3x_div_rn_noftz_f32_slowpath)
        /*0368*/ 	.word	0x00000000


	//----- nvinfo : EIATTR_FRAME_SIZE
	.align		4
.L_145:
        /*036c*/ 	.byte	0x04, 0x11
        /*036e*/ 	.short	(.L_147 - .L_146)
	.align		4
.L_146:
        /*0370*/ 	.word	index@(_Z25gpuTemplateApplyFactorJacIfEvPT_S1_S1_S1_iii)
        /*0374*/ 	.word	0x00000000


	//----- nvinfo : EIATTR_REGCOUNT
	.align		4
.L_147:
        /*0378*/ 	.byte	0x04, 0x2f
        /*037a*/ 	.short	(.L_149 - .L_148)
	.align		4
.L_148:
        /*037c*/ 	.word	index@(_Z18gpuTemplateShapJacIdEvPT_S1_S1_iii)
        /*0380*/ 	.word	0x00000018


	//----- nvinfo : EIATTR_FRAME_SIZE
	.align		4
.L_149:
        /*0384*/ 	.byte	0x04, 0x11
        /*0386*/ 	.short	(.L_151 - .L_150)
	.align		4
.L_150:
        /*0388*/ 	.word	index@(_Z18gpuTemplateShapJacIdEvPT_S1_S1_iii)
        /*038c*/ 	.word	0x00000000


	//----- nvinfo : EIATTR_REGCOUNT
	.align		4
.L_151:
        /*0390*/ 	.byte	0x04, 0x2f
        /*0392*/ 	.short	(.L_153 - .L_152)
	.align		4
.L_152:
        /*0394*/ 	.word	index@(_Z18gpuTemplateShapJacIfEvPT_S1_S1_iii)
        /*0398*/ 	.word	0x00000018


	//----- nvinfo : EIATTR_FRAME_SIZE
	.align		4
.L_153:
        /*039c*/ 	.byte	0x04, 0x11
        /*039e*/ 	.short	(.L_155 - .L_154)
	.align		4
.L_154:
        /*03a0*/ 	.word	index@(_Z18gpuTemplateShapJacIfEvPT_S1_S1_iii)
        /*03a4*/ 	.word	0x00000000


	//----- nvinfo : EIATTR_REGCOUNT
	.align		4
.L_155:
        /*03a8*/ 	.byte	0x04, 0x2f
        /*03aa*/ 	.short	(.L_157 - .L_156)
	.align		4
.L_156:
        /*03ac*/ 	.word	index@(_Z21gpuTemplateShapJacInvIdEvPT_S1_S1_iiiiiiii)
        /*03b0*/ 	.word	0x00000020


	//----- nvinfo : EIATTR_FRAME_SIZE
	.align		4
.L_157:
        /*03b4*/ 	.byte	0x04, 0x11
        /*03b6*/ 	.short	(.L_159 - .L_158)
	.align		4
.L_158:
        /*03b8*/ 	.word	index@(_Z21gpuTemplateShapJacInvIdEvPT_S1_S1_iiiiiiii)
        /*03bc*/ 	.word	0x00000000


	//----- nvinfo : EIATTR_REGCOUNT
	.align		4
.L_159:
        /*03c0*/ 	.byte	0x04, 0x2f
        /*03c2*/ 	.short	(.L_161 - .L_160)
	.align		4
.L_160:
        /*03c4*/ 	.word	index@(_Z21gpuTemplateShapJacInvIfEvPT_S1_S1_iiiiiiii)
        /*03c8*/ 	.word	0x00000020


	//----- nvinfo : EIATTR_FRAME_SIZE
	.align		4
.L_161:
        /*03cc*/ 	.byte	0x04, 0x11
        /*03ce*/ 	.short	(.L_163 - .L_162)
	.align		4
.L_162:
        /*03d0*/ 	.word	index@(_Z21gpuTemplateShapJacInvIfEvPT_S1_S1_iiiiiiii)
        /*03d4*/ 	.word	0x00000000


	//----- nvinfo : EIATTR_MIN_STACK_SIZE
	.align		4
.L_163:
        /*03d8*/ 	.byte	0x04, 0x12
        /*03da*/ 	.short	(.L_165 - .L_164)
	.align		4
.L_164:
        /*03dc*/ 	.word	index@(_Z21gpuTemplateShapJacInvIfEvPT_S1_S1_iiiiiiii)
        /*03e0*/ 	.word	0x00000000


	//----- nvinfo : EIATTR_MIN_STACK_SIZE
	.align		4
.L_165:
        /*03e4*/ 	.byte	0x04, 0x12
        /*03e6*/ 	.short	(.L_167 - .L_166)
	.align		4
.L_166:
        /*03e8*/ 	.word	index@(_Z21gpuTemplateShapJacInvIdEvPT_S1_S1_iiiiiiii)
        /*03ec*/ 	.word	0x00000000


	//----- nvinfo : EIATTR_MIN_STACK_SIZE
	.align		4
.L_167:
        /*03f0*/ 	.byte	0x04, 0x12
        /*03f2*/ 	.short	(.L_169 - .L_168)
	.align		4
.L_168:
        /*03f4*/ 	.word	index@(_Z18gpuTemplateShapJacIfEvPT_S1_S1_iii)
        /*03f8*/ 	.word	0x00000000


	//----- nvinfo : EIATTR_MIN_STACK_SIZE
	.align		4
.L_169:
        /*03fc*/ 	.byte	0x04, 0x12
        /*03fe*/ 	.short	(.L_171 - .L_170)
	.align		4
.L_170:
        /*0400*/ 	.word	index@(_Z18gpuTemplateShapJacIdEvPT_S1_S1_iii)
        /*0404*/ 	.word	0x00000000


	//----- nvinfo : EIATTR_MIN_STACK_SIZE
	.align		4
.L_171:
        /*0408*/ 	.byte	0x04, 0x12
        /*040a*/ 	.short	(.L_173 - .L_172)
	.align		4
.L_172:
        /*040c*/ 	.word	index@(_Z25gpuTemplateApplyFactorJacIfEvPT_S1_S1_S1_iii)
        /*0410*/ 	.word	0x00000000


	//----- nvinfo : EIATTR_MIN_STACK_SIZE
	.align		4
.L_173:
        /*0414*/ 	.byte	0x04, 0x12
        /*0416*/ 	.short	(.L_175 - .L_174)
	.align		4
.L_174:
        /*0418*/ 	.word	index@(_Z25gpuTemplateApplyFactorJacIdEvPT_S1_S1_S1_iii)
        /*041c*/ 	.word	0x00000000


	//----- nvinfo : EIATTR_MIN_STACK_SIZE
	.align		4
.L_175:
        /*0420*/ 	.byte	0x04, 0x12
        /*0422*/ 	.short	(.L_177 - .L_176)
	.align		4
.L_176:
        /*0424*/ 	.word	index@(_Z22gpuTemplateApplyJacInvIfEvPT_S1_S1_ii)
        /*0428*/ 	.word	0x00000000


	//----- nvinfo : EIATTR_MIN_STACK_SIZE
	.align		4
.L_177:
        /*042c*/ 	.byte	0x04, 0x12
        /*042e*/ 	.short	(.L_179 - .L_178)
	.align		4
.L_178:
        /*0430*/ 	.word	index@(_Z22gpuTemplateApplyJacInvIdEvPT_S1_S1_ii)
        /*0434*/ 	.word	0x00000000


	//----- nvinfo : EIATTR_MIN_STACK_SIZE
	.align		4
.L_179:
        /*0438*/ 	.byte	0x04, 0x12
        /*043a*/ 	.short	(.L_181 - .L_180)
	.align		4
.L_180:
        /*043c*/ 	.word	index@(_Z19gpuTemplateApplyJacIfEvPT_S1_S1_ii)
        /*0440*/ 	.word	0x00000000


	//----- nvinfo : EIATTR_MIN_STACK_SIZE
	.align		4
.L_181:
        /*0444*/ 	.byte	0x04, 0x12
        /*0446*/ 	.short	(.L_183 - .L_182)
	.align		4
.L_182:
        /*0448*/ 	.word	index@(_Z19gpuTemplateApplyJacIdEvPT_S1_S1_ii)
        /*044c*/ 	.word	0x00000000


	//----- nvinfo : EIATTR_MIN_STACK_SIZE
	.align		4
.L_183:
        /*0450*/ 	.byte	0x04, 0x12
        /*0452*/ 	.short	(.L_185 - .L_184)
	.align		4
.L_184:
        /*0454*/ 	.word	index@(_Z22gpuTemplateApplyFactorIfEvPT_S1_S1_iii)
        /*0458*/ 	.word	0x00000000


	//----- nvinfo : EIATTR_MIN_STACK_SIZE
	.align		4
.L_185:
        /*045c*/ 	.byte	0x04, 0x12
        /*045e*/ 	.short	(.L_187 - .L_186)
	.align		4
.L_186:
        /*0460*/ 	.word	index@(_Z22gpuTemplateApplyFactorIdEvPT_S1_S1_iii)
        /*0464*/ 	.word	0x00000000


	//----- nvinfo : EIATTR_MIN_STACK_SIZE
	.align		4
.L_187:
        /*0468*/ 	.byte	0x04, 0x12
        /*046a*/ 	.short	(.L_189 - .L_188)
	.align		4
.L_188:
        /*046c*/ 	.word	index@(_Z27gpuTemplateShapJacDetNormalIfEvPT_S1_S1_S1_iiiiiii)
        /*0470*/ 	.word	0x00000000


	//----- nvinfo : EIATTR_MIN_STACK_SIZE
	.align		4
.L_189:
        /*0474*/ 	.byte	0x04, 0x12
        /*0476*/ 	.short	(.L_191 - .L_190)
	.align		4
.L_190:
        /*0478*/ 	.word	index@(_Z27gpuTemplateShapJacDetNormalIdEvPT_S1_S1_S1_iiiiiii)
        /*047c*/ 	.word	0x00000000


	//----- nvinfo : EIATTR_MIN_STACK_SIZE
	.align		4
.L_191:
        /*0480*/ 	.byte	0x04, 0x12
        /*0482*/ 	.short	(.L_193 - .L_192)
	.align		4
.L_192:
        /*0484*/ 	.word	index@(_Z25gpuTemplateApplyJacNormalIfEvPT_S1_S1_S1_iiiiiii)
        /*0488*/ 	.word	0x00000000


	//----- nvinfo : EIATTR_MIN_STACK_SIZE
	.align		4
.L_193:
        /*048c*/ 	.byte	0x04, 0x12
        /*048e*/ 	.short	(.L_195 - .L_194)
	.align		4
.L_194:
        /*0490*/ 	.word	index@(_Z25gpuTemplateApplyJacNormalIdEvPT_S1_S1_S1_iiiiiii)
        /*0494*/ 	.word	0x00000000


	//----- nvinfo : EIATTR_MIN_STACK_SIZE
	.align		4
.L_195:
        /*0498*/ 	.byte	0x04, 0x12
        /*049a*/ 	.short	(.L_197 - .L_196)
	.align		4
.L_196:
        /*049c*/ 	.word	index@(_Z25gpuTemplateApplyJacNormalIfEvPT_S1_S1_S1_iiii)
        /*04a0*/ 	.word	0x00000000


	//----- nvinfo : EIATTR_MIN_STACK_SIZE
	.align		4
.L_197:
        /*04a4*/ 	.byte	0x04, 0x12
        /*04a6*/ 	.short	(.L_199 - .L_198)
	.align		4
.L_198:
        /*04a8*/ 	.word	index@(_Z25gpuTemplateApplyJacNormalIdEvPT_S1_S1_S1_iiii)
        /*04ac*/ 	.word	0x00000000


	//----- nvinfo : EIATTR_MIN_STACK_SIZE
	.align		4
.L_199:
        /*04b0*/ 	.byte	0x04, 0x12
        /*04b2*/ 	.short	(.L_201 - .L_200)
	.align		4
.L_200:
        /*04b4*/ 	.word	index@(_Z22gpuTemplateApplyNormalIfEvPT_S1_S1_iiii)
        /*04b8*/ 	.word	0x00000000


	//----- nvinfo : EIATTR_MIN_STACK_SIZE
	.align		4
.L_201:
        /*04bc*/ 	.byte	0x04, 0x12
        /*04be*/ 	.short	(.L_203 - .L_202)
	.align		4
.L_202:
        /*04c0*/ 	.word	index@(_Z22gpuTemplateApplyNormalIdEvPT_S1_S1_iiii)
        /*04c4*/ 	.word	0x00000000


	//----- nvinfo : EIATTR_MIN_STACK_SIZE
	.align		4
.L_203:
        /*04c8*/ 	.byte	0x04, 0x12
        /*04ca*/ 	.short	(.L_205 - .L_204)
	.align		4
.L_204:
        /*04cc*/ 	.word	index@(_Z20gpuTemplateApplyJac2IfEvPT_S1_S1_S1_S1_ii)
        /*04d0*/ 	.word	0x00000000


	//----- nvinfo : EIATTR_MIN_STACK_SIZE
	.align		4
.L_205:
        /*04d4*/ 	.byte	0x04, 0x12
        /*04d6*/ 	.short	(.L_207 - .L_206)
	.align		4
.L_206:
        /*04d8*/ 	.word	index@(_Z20gpuTemplateApplyJac2IdEvPT_S1_S1_S1_S1_ii)
        /*04dc*/ 	.word	0x00000000


	//----- nvinfo : EIATTR_MIN_STACK_SIZE
	.align		4
.L_207:
        /*04e0*/ 	.byte	0x04, 0x12
        /*04e2*/ 	.short	(.L_209 - .L_208)
	.align		4
.L_208:
        /*04e4*/ 	.word	index@(_Z20gpuTemplateApplyJac1IfEvPT_S1_ii)
        /*04e8*/ 	.word	0x00000000


	//----- nvinfo : EIATTR_MIN_STACK_SIZE
	.align		4
.L_209:
        /*04ec*/ 	.byte	0x04, 0x12
        /*04ee*/ 	.short	(.L_211 - .L_210)
	.align		4
.L_210:
        /*04f0*/ 	.word	index@(_Z20gpuTemplateApplyJac1IdEvPT_S1_ii)
        /*04f4*/ 	.word	0x00000000


	//----- nvinfo : EIATTR_MIN_STACK_SIZE
	.align		4
.L_211:
        /*04f8*/ 	.byte	0x04, 0x12
        /*04fa*/ 	.short	(.L_213 - .L_212)
	.align		4
.L_212:
        /*04fc*/ 	.word	index@(_Z19gpuTemplateApplyJacIfEvPT_S1_S1_iiiii)
        /*0500*/ 	.word	0x00000000


	//----- nvinfo : EIATTR_MIN_STACK_SIZE
	.align		4
.L_213:
        /*0504*/ 	.byte	0x04, 0x12
        /*0506*/ 	.short	(.L_215 - .L_214)
	.align		4
.L_214:
        /*0508*/ 	.word	index@(_Z19gpuTemplateApplyJacIdEvPT_S1_S1_iiiii)
        /*050c*/ 	.word	0x00000000


	//----- nvinfo : EIATTR_MIN_STACK_SIZE
	.align		4
.L_215:
        /*0510*/ 	.byte	0x04, 0x12
        /*0512*/ 	.short	(.L_217 - .L_216)
	.align		4
.L_216:
        /*0514*/ 	.word	index@(_Z19gpuTemplateApplyXx5IfEvPT_S1_S1_iiiiiii)
        /*0518*/ 	.word	0x00000000


	//----- nvinfo : EIATTR_MIN_STACK_SIZE
	.align		4
.L_217:
        /*051c*/ 	.byte	0x04, 0x12
        /*051e*/ 	.short	(.L_219 - .L_218)
	.align		4
.L_218:
        /*0520*/ 	.word	index@(_Z19gpuTemplateApplyXx5IdEvPT_S1_S1_iiiiiii)
        /*0524*/ 	.word	0x00000000


	//----- nvinfo : EIATTR_MIN_STACK_SIZE
	.align		4
.L_219:
        /*0528*/ 	.byte	0x04, 0x12
        /*052a*/ 	.short	(.L_221 - .L_220)
	.align		4
.L_220:
        /*052c*/ 	.word	index@(_Z19gpuTemplateApplyXx4IfEvPT_S1_S1_S1_S1_iiiiiii)
        /*0530*/ 	.word	0x00000000


	//----- nvinfo : EIATTR_MIN_STACK_SIZE
	.align		4
.L_221:
        /*0534*/ 	.byte	0x04, 0x12
        /*0536*/ 	.short	(.L_223 - .L_222)
	.align		4
.L_222:
        /*0538*/ 	.word	index@(_Z19gpuTemplateApplyXx4IdEvPT_S1_S1_S1_S1_iiiiiii)
        /*053c*/ 	.word	0x00000000


	//----- nvinfo : EIATTR_MIN_STACK_SIZE
	.align		4
.L_223:
        /*0540*/ 	.byte	0x04, 0x12
        /*0542*/ 	.short	(.L_225 - .L_224)
	.align		4
.L_224:
        /*0544*/ 	.word	index@(_Z19gpuTemplateApplyXx3IfEvPT_S1_S1_iiiiiiii)
        /*0548*/ 	.word	0x00000000


	//----- nvinfo : EIATTR_MIN_STACK_SIZE
	.align		4
.L_225:
        /*054c*/ 	.byte	0x04, 0x12
        /*054e*/ 	.short	(.L_227 - .L_226)
	.align		4
.L_226:
        /*0550*/ 	.word	index@(_Z19gpuTemplateApplyXx3IdEvPT_S1_S1_iiiiiiii)
        /*0554*/ 	.word	0x00000000


	//----- nvinfo : EIATTR_MIN_STACK_SIZE
	.align		4
.L_227:
        /*0558*/ 	.byte	0x04, 0x12
        /*055a*/ 	.short	(.L_229 - .L_228)
	.align		4
.L_228:
        /*055c*/ 	.word	index@(_Z19gpuTemplateApplyXx2IfEvPT_S1_S1_iiii)
        /*0560*/ 	.word	0x00000000


	//----- nvinfo : EIATTR_MIN_STACK_SIZE
	.align		4
.L_229:
        /*0564*/ 	.byte	0x04, 0x12
        /*0566*/ 	.short	(.L_231 - .L_230)
	.align		4
.L_230:
        /*0568*/ 	.word	index@(_Z19gpuTemplateApplyXx2IdEvPT_S1_S1_iiii)
        /*056c*/ 	.word	0x00000000


	//----- nvinfo : EIATTR_MIN_STACK_SIZE
	.align		4
.L_231:
        /*0570*/ 	.byte	0x04, 0x12
        /*0572*/ 	.short	(.L_233 - .L_232)
	.align		4
.L_232:
        /*0574*/ 	.word	index@(_Z19gpuTemplateApplyXx1IfEvPT_S1_S1_iii)
        /*0578*/ 	.word	0x00000000


	//----- nvinfo : EIATTR_MIN_STACK_SIZE
	.align		4
.L_233:
        /*057c*/ 	.byte	0x04, 0x12
        /*057e*/ 	.short	(.L_235 - .L_234)
	.align		4
.L_234:
        /*0580*/ 	.word	index@(_Z19gpuTemplateApplyXx1IdEvPT_S1_S1_iii)
        /*0584*/ 	.word	0x00000000


	//----- nvinfo : EIATTR_MIN_STACK_SIZE
	.align		4
.L_235:
        /*0588*/ 	.byte	0x04, 0x12
        /*058a*/ 	.short	(.L_237 - .L_236)
	.align		4
.L_236:
        /*058c*/ 	.word	index@(_Z19gpuTemplateApplyXx0IfEvPT_S1_S1_iii)
        /*0590*/ 	.word	0x00000000


	//----- nvinfo : EIATTR_MIN_STACK_SIZE
	.align		4
.L_237:
        /*0594*/ 	.byte	0x04, 0x12
        /*0596*/ 	.short	(.L_239 - .L_238)
	.align		4
.L_238:
        /*0598*/ 	.word	index@(_Z19gpuTemplateApplyXx0IdEvPT_S1_S1_iii)
        /*059c*/ 	.word	0x00000000
.L_239:


//--------------------- .nv.compat                --------------------------
	.section	.nv.compat,"",@"SHT_CUDA_COMPAT_INFO"
	.align	4
        /*0000*/ 	.byte	0x02, 0x09, 0x00, 0x00, 0x02, 0x02, 0x01, 0x00, 0x02, 0x05, 0x05, 0x00, 0x03, 0x07, 0x01, 0x01
        /*0010*/ 	.byte	0x02, 0x03, 0x00, 0x00, 0x02, 0x06, 0x01, 0x00, 0x04, 0x0b, 0x08, 0x00, 0x01, 0x00, 0x00, 0x00
        /*0020*/ 	.byte	0x00, 0x00, 0x00, 0x00


//--------------------- .nv.info._Z21gpuTemplateShapJacInvIfEvPT_S1_S1_iiiiiiii --------------------------
	.section	.nv.info._Z21gpuTemplateShapJacInvIfEvPT_S1_S1_iiiiiiii,"",@"SHT_CUDA_INFO"
	.sectionflags	@""
	.align	4


	//----- nvinfo : EIATTR_CUDA_API_VERSION
	.align		4
        /*0000*/ 	.byte	0x04, 0x37
        /*0002*/ 	.short	(.L_241 - .L_240)
.L_240:
        /*0004*/ 	.word	0x00000082


	//----- nvinfo : EIATTR_KPARAM_INFO
	.align		4
.L_241:
        /*0008*/ 	.byte	0x04, 0x17
        /*000a*/ 	.short	(.L_243 - .L_242)
.L_242:
        /*000c*/ 	.word	0x00000000
        /*0010*/ 	.short	0x000a
        /*0012*/ 	.short	0x0034
        /*0014*/ 	.byte	0x00, 0xf0, 0x11, 0x00


	//----- nvinfo : EIATTR_KPARAM_INFO
	.align		4
.L_243:
        /*0018*/ 	.byte	0x04, 0x17
        /*001a*/ 	.short	(.L_245 - .L_244)
.L_244:
        /*001c*/ 	.word	0x00000000
        /*0020*/ 	.short	0x0009
        /*0022*/ 	.short	0x0030
        /*0024*/ 	.byte	0x00, 0xf0, 0x11, 0x00


	//----- nvinfo : EIATTR_KPARAM_INFO
	.align		4
.L_245:
        /*0028*/ 	.byte	0x04, 0x17
        /*002a*/ 	.short	(.L_247 - .L_246)
.L_246:
        /*002c*/ 	.word	0x00000000
        /*0030*/ 	.short	0x0008
        /*0032*/ 	.short	0x002c
        /*0034*/ 	.byte	0x00, 0xf0, 0x11, 0x00


	//----- nvinfo : EIATTR_KPARAM_INFO
	.align		4
.L_247:
        /*0038*/ 	.byte	0x04, 0x17
        /*003a*/ 	.short	(.L_249 - .L_248)
.L_248:
        /*003c*/ 	.word	0x00000000
        /*0040*/ 	.short	0x0007
        /*0042*/ 	.short	0x0028
        /*0044*/ 	.byte	0x00, 0xf0, 0x11, 0x00


	//----- nvinfo : EIATTR_KPARAM_INFO
	.align		4
.L_249:
        /*0048*/ 	.byte	0x04, 0x17
        /*004a*/ 	.short	(.L_251 - .L_250)
.L_250:
        /*004c*/ 	.word	0x00000000
        /*0050*/ 	.short	0x0006
        /*0052*/ 	.short	0x0024
        /*0054*/ 	.byte	0x00, 0xf0, 0x11, 0x00


	//----- nvinfo : EIATTR_KPARAM_INFO
	.align		4
.L_251:
        /*0058*/ 	.byte	0x04, 0x17
        /*005a*/ 	.short	(.L_253 - .L_252)
.L_252:
        /*005c*/ 	.word	0x00000000
        /*0060*/ 	.short	0x0005
        /*0062*/ 	.short	0x0020
        /*0064*/ 	.byte	0x00, 0xf0, 0x11, 0x00


	//----- nvinfo : EIATTR_KPARAM_INFO
	.align		4
.L_253:
        /*0068*/ 	.byte	0x04, 0x17
        /*006a*/ 	.short	(.L_255 - .L_254)
.L_254:
        /*006c*/ 	.word	0x00000000
        /*0070*/ 	.short	0x0004
        /*0072*/ 	.short	0x001c
        /*0074*/ 	.byte	0x00, 0xf0, 0x11, 0x00


	//----- nvinfo : EIATTR_KPARAM_INFO
	.align		4
.L_255:
        /*0078*/ 	.byte	0x04, 0x17
        /*007a*/ 	.short	(.L_257 - .L_256)
.L_256:
        /*007c*/ 	.word	0x00000000
        /*0080*/ 	.short	0x0003
        /*0082*/ 	.short	0x0018
        /*0084*/ 	.byte	0x00, 0xf0, 0x11, 0x00


	//----- nvinfo : EIATTR_KPARAM_INFO
	.align		4
.L_257:
        /*0088*/ 	.byte	0x04, 0x17
        /*008a*/ 	.short	(.L_259 - .L_258)
.L_258:
        /*008c*/ 	.word	0x00000000
        /*0090*/ 	.short	0x0002
        /*0092*/ 	.short	0x0010
        /*0094*/ 	.byte	0x00, 0xf5, 0x21, 0x00


	//----- nvinfo : EIATTR_KPARAM_INFO
	.align		4
.L_259:
        /*0098*/ 	.byte	0x04, 0x17
        /*009a*/ 	.short	(.L_261 - .L_260)
.L_260:
        /*009c*/ 	.word	0x00000000
        /*00a0*/ 	.short	0x0001
        /*00a2*/ 	.short	0x0008
        /*00a4*/ 	.byte	0x00, 0xf5, 0x21, 0x00


	//----- nvinfo : EIATTR_KPARAM_INFO
	.align		4
.L_261:
        /*00a8*/ 	.byte	0x04, 0x17
        /*00aa*/ 	.short	(.L_263 - .L_262)
.L_262:
        /*00ac*/ 	.word	0x00000000
        /*00b0*/ 	.short	0x0000
        /*00b2*/ 	.short	0x0000
        /*00b4*/ 	.byte	0x00, 0xf5, 0x21, 0x00


	//----- nvinfo : EIATTR_SPARSE_MMA_MASK
	.align		4
.L_263:
        /*00b8*/ 	.byte	0x03, 0x50
        /*00ba*/ 	.short	0x0000


	//----- nvinfo : EIATTR_MAXREG_COUNT
	.align		4
        /*00bc*/ 	.byte	0x03, 0x1b
        /*00be*/ 	.short	0x00ff


	//----- nvinfo : EIATTR_MERCURY_ISA_VERSION
	.align		4
        /*00c0*/ 	.byte	0x03, 0x5f
        /*00c2*/ 	.short	0x0101


	//----- nvinfo : EIATTR_VRC_CTA_INIT_COUNT
	.align		4
        /*00c4*/ 	.byte	0x02, 0x4a
	.zero		1
	.zero		1


	//----- nvinfo : EIATTR_EXIT_INSTR_OFFSETS
	.align		4
        /*00c8*/ 	.byte	0x04, 0x1c
        /*00ca*/ 	.short	(.L_265 - .L_264)


	//   ....[0]....
.L_264:
        /*00cc*/ 	.word	0x00000070


	//   ....[1]....
        /*00d0*/ 	.word	0x000000a0


	//   ....[2]....
        /*00d4*/ 	.word	0x00000e60


	//----- nvinfo : EIATTR_CRS_STACK_SIZE
	.align		4
.L_265:
        /*00d8*/ 	.byte	0x04, 0x1e
        /*00da*/ 	.short	(.L_267 - .L_266)
.L_266:
        /*00dc*/ 	.word	0x00000000


	//----- nvinfo : EIATTR_CBANK_PARAM_SIZE
	.align		4
.L_267:
        /*00e0*/ 	.byte	0x03, 0x19
        /*00e2*/ 	.short	0x0038


	//----- nvinfo : EIATTR_PARAM_CBANK
	.align		4
        /*00e4*/ 	.byte	0x04, 0x0a
        /*00e6*/ 	.short	(.L_269 - .L_268)
	.align		4
.L_268:
        /*00e8*/ 	.word	index@(.nv.constant0._Z21gpuTemplateShapJacInvIfEvPT_S1_S1_iiiiiiii)
        /*00ec*/ 	.short	0x0380
        /*00ee*/ 	.short	0x0038


	//----- nvinfo : EIATTR_SW_WAR
	.align		4
.L_269:
        /*00f0*/ 	.byte	0x04, 0x36
        /*00f2*/ 	.short	(.L_271 - .L_270)
.L_270:
        /*00f4*/ 	.word	0x00000008
.L_271:


//--------------------- .nv.info._Z21gpuTemplateShapJacInvIdEvPT_S1_S1_iiiiiiii --------------------------
	.section	.nv.info._Z21gpuTemplateShapJacInvIdEvPT_S1_S1_iiiiiiii,"",@"SHT_CUDA_INFO"
	.sectionflags	@""
	.align	4


	//----- nvinfo : EIATTR_CUDA_API_VERSION
	.align		4
        /*0000*/ 	.byte	0x04, 0x37
        /*0002*/ 	.short	(.L_273 - .L_272)
.L_272:
        /*0004*/ 	.word	0x00000082


	//----- nvinfo : EIATTR_KPARAM_INFO
	.align		4
.L_273:
        /*0008*/ 	.byte	0x04, 0x17
        /*000a*/ 	.short	(.L_275 - .L_274)
.L_274:
        /*000c*/ 	.word	0x00000000
        /*0010*/ 	.short	0x000a
        /*0012*/ 	.short	0x0034
        /*0014*/ 	.byte	0x00, 0xf0, 0x11, 0x00


	//----- nvinfo : EIATTR_KPARAM_INFO
	.align		4
.L_275:
        /*0018*/ 	.byte	0x04, 0x17
        /*001a*/ 	.short	(.L_277 - .L_276)
.L_276:
        /*001c*/ 	.word	0x00000000
        /*0020*/ 	.short	0x0009
        /*0022*/ 	.short	0x0030
        /*0024*/ 	.byte	0x00, 0xf0, 0x11, 0x00


	//----- nvinfo : EIATTR_KPARAM_INFO
	.align		4
.L_277:
        /*0028*/ 	.byte	0x04, 0x17
        /*002a*/ 	.short	(.L_279 - .L_278)
.L_278:
        /*002c*/ 	.word	0x00000000
        /*0030*/ 	.short	0x0008
        /*0032*/ 	.short	0x002c
        /*0034*/ 	.byte	0x00, 0xf0, 0x11, 0x00


	//----- nvinfo : EIATTR_KPARAM_INFO
	.align		4
.L_279:
        /*0038*/ 	.byte	0x04, 0x17
        /*003a*/ 	.short	(.L_281 - .L_280)
.L_280:
        /*003c*/ 	.word	0x00000000
        /*0040*/ 	.short	0x0007
        /*0042*/ 	.short	0x0028
        /*0044*/ 	.byte	0x00, 0xf0, 0x11, 0x00


	//----- nvinfo : EIATTR_KPARAM_INFO
	.align		4
.L_281:
        /*0048*/ 	.byte	0x04, 0x17
        /*004a*/ 	.short	(.L_283 - .L_282)
.L_282:
        /*004c*/ 	.word	0x00000000
        /*0050*/ 	.short	0x0006
        /*0052*/ 	.short	0x0024
        /*0054*/ 	.byte	0x00, 0xf0, 0x11, 0x00


	//----- nvinfo : EIATTR_KPARAM_INFO
	.align		4
.L_283:
        /*0058*/ 	.byte	0x04, 0x17
        /*005a*/ 	.short	(.L_285 - .L_284)
.L_284:
        /*005c*/ 	.word	0x00000000
        /*0060*/ 	.short	0x0005
        /*0062*/ 	.short	0x0020
        /*0064*/ 	.byte	0x00, 0xf0, 0x11, 0x00


	//----- nvinfo : EIATTR_KPARAM_INFO
	.align		4
.L_285:
        /*0068*/ 	.byte	0x04, 0x17
        /*006a*/ 	.short	(.L_287 - .L_286)
.L_286:
        /*006c*/ 	.word	0x00000000
        /*0070*/ 	.short	0x0004
        /*0072*/ 	.short	0x001c
        /*0074*/ 	.byte	0x00, 0xf0, 0x11, 0x00


	//----- nvinfo : EIATTR_KPARAM_INFO
	.align		4
.L_287:
        /*0078*/ 	.byte	0x04, 0x17
        /*007a*/ 	.short	(.L_289 - .L_288)
.L_288:
        /*007c*/ 	.word	0x00000000
        /*0080*/ 	.short	0x0003
        /*0082*/ 	.short	0x0018
        /*0084*/ 	.byte	0x00, 0xf0, 0x11, 0x00


	//----- nvinfo : EIATTR_KPARAM_INFO
	.align		4
.L_289:
        /*0088*/ 	.byte	0x04, 0x17
        /*008a*/ 	.short	(.L_291 - .L_290)
.L_290:
        /*008c*/ 	.word	0x00000000
        /*0090*/ 	.short	0x0002
        /*0092*/ 	.short	0x0010
        /*0094*/ 	.byte	0x00, 0xf5, 0x21, 0x00


	//----- nvinfo : EIATTR_KPARAM_INFO
	.align		4
.L_291:
        /*0098*/ 	.byte	0x04, 0x17
        /*009a*/ 	.short	(.L_293 - .L_292)
.L_292:
        /*009c*/ 	.word	0x00000000
        /*00a0*/ 	.short	0x0001
        /*00a2*/ 	.short	0x0008
        /*00a4*/ 	.byte	0x00, 0xf5, 0x21, 0x00


	//----- nvinfo : EIATTR_KPARAM_INFO
	.align		4
.L_293:
        /*00a8*/ 	.byte	0x04, 0x17
        /*00aa*/ 	.short	(.L_295 - .L_294)
.L_294:
        /*00ac*/ 	.word	0x00000000
        /*00b0*/ 	.short	0x0000
        /*00b2*/ 	.short	0x0000
        /*00b4*/ 	.byte	0x00, 0xf5, 0x21, 0x00


	//----- nvinfo : EIATTR_SPARSE_MMA_MASK
	.align		4
.L_295:
        /*00b8*/ 	.byte	0x03, 0x50
        /*00ba*/ 	.short	0x0000


	//----- nvinfo : EIATTR_MAXREG_COUNT
	.align		4
        /*00bc*/ 	.byte	0x03, 0x1b
        /*00be*/ 	.short	0x00ff


	//----- nvinfo : EIATTR_MERCURY_ISA_VERSION
	.align		4
        /*00c0*/ 	.byte	0x03, 0x5f
        /*00c2*/ 	.short	0x0101


	//----- nvinfo : EIATTR_VRC_CTA_INIT_COUNT
	.align		4
        /*00c4*/ 	.byte	0x02, 0x4a
	.zero		1
	.zero		1


	//----- nvinfo : EIATTR_EXIT_INSTR_OFFSETS
	.align		4
        /*00c8*/ 	.byte	0x04, 0x1c
        /*00ca*/ 	.short	(.L_297 - .L_296)


	//   ....[0]....
.L_296:
        /*00cc*/ 	.word	0x00000070


	//   ....[1]....
        /*00d0*/ 	.word	0x000000a0


	//   ....[2]....
        /*00d4*/ 	.word	0x00000e40


	//----- nvinfo : EIATTR_CRS_STACK_SIZE
	.align		4
.L_297:
        /*00d8*/ 	.byte	0x04, 0x1e
        /*00da*/ 	.short	(.L_299 - .L_298)
.L_298:
        /*00dc*/ 	.word	0x00000000


	//----- nvinfo : EIATTR_CBANK_PARAM_SIZE
	.align		4
.L_299:
        /*00e0*/ 	.byte	0x03, 0x19
        /*00e2*/ 	.short	0x0038


	//----- nvinfo : EIATTR_PARAM_CBANK
	.align		4
        /*00e4*/ 	.byte	0x04, 0x0a
        /*00e6*/ 	.short	(.L_301 - .L_300)
	.align		4
.L_300:
        /*00e8*/ 	.word	index@(.nv.constant0._Z21gpuTemplateShapJacInvIdEvPT_S1_S1_iiiiiiii)
        /*00ec*/ 	.short	0x0380
        /*00ee*/ 	.short	0x0038


	//----- nvinfo : EIATTR_SW_WAR
	.align		4
.L_301:
        /*00f0*/ 	.byte	0x04, 0x36
        /*00f2*/ 	.short	(.L_303 - .L_302)
.L_302:
        /*00f4*/ 	.word	0x00000008
.L_303:


//--------------------- .nv.info._Z18gpuTemplateShapJacIfEvPT_S1_S1_iii --------------------------
	.section	.nv.info._Z18gpuTemplateShapJacIfEvPT_S1_S1_iii,"",@"SHT_CUDA_INFO"
	.sectionflags	@""
	.align	4


	//----- nvinfo : EIATTR_CUDA_API_VERSION
	.align		4
        /*0000*/ 	.byte	0x04, 0x37
        /*0002*/ 	.short	(.L_305 - .L_304)
.L_304:
        /*0004*/ 	.word	0x00000082


	//----- nvinfo : EIATTR_KPARAM_INFO
	.align		4
.L_305:
        /*0008*/ 	.byte	0x04, 0x17
        /*000a*/ 	.short	(.L_307 - .L_306)
.L_306:
        /*000c*/ 	.word	0x00000000
        /*0010*/ 	.short	0x0005
        /*0012*/ 	.short	0x0020
        /*0014*/ 	.byte	0x00, 0xf0, 0x11, 0x00


	//----- nvinfo : EIATTR_KPARAM_INFO
	.align		4
.L_307:
        /*0018*/ 	.byte	0x04, 0x17
        /*001a*/ 	.short	(.L_309 - .L_308)
.L_308:
        /*001c*/ 	.word	0x00000000
        /*0020*/ 	.short	0x0004
        /*0022*/ 	.short	0x001c
        /*0024*/ 	.byte	0x00, 0xf0, 0x11, 0x00


	//----- nvinfo : EIATTR_KPARAM_INFO
	.align		4
.L_309:
        /*0028*/ 	.byte	0x04, 0x17
        /*002a*/ 	.short	(.L_311 - .L_310)
.L_310:
        /*002c*/ 	.word	0x00000000
        /*0030*/ 	.short	0x0003
        /*0032*/ 	.short	0x0018
        /*0034*/ 	.byte	0x00, 0xf0, 0x11, 0x00


	//----- nvinfo : EIATTR_KPARAM_INFO
	.align		4
.L_311:
        /*0038*/ 	.byte	0x04, 0x17
        /*003a*/ 	.short	(.L_313 - .L_312)
.L_312:
        /*003c*/ 	.word	0x00000000
        /*0040*/ 	.short	0x0002
        /*0042*/ 	.short	0x0010
        /*0044*/ 	.byte	0x00, 0xf5, 0x21, 0x00


	//----- nvinfo : EIATTR_KPARAM_INFO
	.align		4
.L_313:
        /*0048*/ 	.byte	0x04, 0x17
        /*004a*/ 	.short	(.L_315 - .L_314)
.L_314:
        /*004c*/ 	.word	0x00000000
        /*0050*/ 	.short	0x0001
        /*0052*/ 	.short	0x0008
        /*0054*/ 	.byte	0x00, 0xf5, 0x21, 0x00


	//----- nvinfo : EIATTR_KPARAM_INFO
	.align		4
.L_315:
        /*0058*/ 	.byte	0x04, 0x17
        /*005a*/ 	.short	(.L_317 - .L_316)
.L_316:
        /*005c*/ 	.word	0x00000000
        /*0060*/ 	.short	0x0000
        /*0062*/ 	.short	0x0000
        /*0064*/ 	.byte	0x00, 0xf5, 0x21, 0x00


	//----- nvinfo : EIATTR_SPARSE_MMA_MASK
	.align		4
.L_317:
        /*0068*/ 	.byte	0x03, 0x50
        /*006a*/ 	.short	0x0000


	//----- nvinfo : EIATTR_MAXREG_COUNT
	.align		4
        /*006c*/ 	.byte	0x03, 0x1b
        /*006e*/ 	.short	0x00ff


	//----- nvinfo : EIATTR_MERCURY_ISA_VERSION
	.align		4
        /*0070*/ 	.byte	0x03, 0x5f
        /*0072*/ 	.short	0x0101


	//----- nvinfo : EIATTR_VRC_CTA_INIT_COUNT
	.align		4
        /*0074*/ 	.byte	0x02, 0x4a
	.zero		1
	.zero		1


	//----- nvinfo : EIATTR_EXIT_INSTR_OFFSETS
	.align		4
        /*0078*/ 	.byte	0x04, 0x1c
        /*007a*/ 	.short	(.L_319 - .L_318)


	//   ....[0]....
.L_318:
        /*007c*/ 	.word	0x00000070


	//   ....[1]....
        /*0080*/ 	.word	0x000004f0


	//----- nvinfo : EIATTR_CRS_STACK_SIZE
	.align		4
.L_319:
        /*0084*/ 	.byte	0x04, 0x1e
        /*0086*/ 	.short	(.L_321 - .L_320)
.L_320:
        /*0088*/ 	.word	0x00000000


	//----- nvinfo : EIATTR_CBANK_PARAM_SIZE
	.align		4
.L_321:
        /*008c*/ 	.byte	0x03, 0x19
        /*008e*/ 	.short	0x0024


	//----- nvinfo : EIATTR_PARAM_CBANK
	.align		4
        /*0090*/ 	.byte	0x04, 0x0a
        /*0092*/ 	.short	(.L_323 - .L_322)
	.align		4
.L_322:
        /*0094*/ 	.word	index@(.nv.constant0._Z18gpuTemplateShapJacIfEvPT_S1_S1_iii)
        /*0098*/ 	.short	0x0380
        /*009a*/ 	.short	0x0024


	//----- nvinfo : EIATTR_SW_WAR
	.align		4
.L_323:
        /*009c*/ 	.byte	0x04, 0x36
        /*009e*/ 	.short	(.L_325 - .L_324)
.L_324:
        /*00a0*/ 	.word	0x00000008
.L_325:


//--------------------- .nv.info._Z18gpuTemplateShapJacIdEvPT_S1_S1_iii --------------------------
	.section	.nv.info._Z18gpuTemplateShapJacIdEvPT_S1_S1_iii,"",@"SHT_CUDA_INFO"
	.sectionflags	@""
	.align	4


	//----- nvinfo : EIATTR_CUDA_API_VERSION
	.align		4
        /*0000*/ 	.byte	0x04, 0x37
        /*0002*/ 	.short	(.L_327 - .L_326)
.L_326:
        /*0004*/ 	.word	0x00000082


	//----- nvinfo : EIATTR_KPARAM_INFO
	.align		4
.L_327:
        /*0008*/ 	.byte	0x04, 0x17
        /*000a*/ 	.short	(.L_329 - .L_328)
.L_328:
        /*000c*/ 	.word	0x00000000
        /*0010*/ 	.short	0x0005
        /*0012*/ 	.short	0x0020
        /*0014*/ 	.byte	0x00, 0xf0, 0x11, 0x00


	//----- nvinfo : EIATTR_KPARAM_INFO
	.align		4
.L_329:
        /*0018*/ 	.byte	0x04, 0x17
        /*001a*/ 	.short	(.L_331 - .L_330)
.L_330:
        /*001c*/ 	.word	0x00000000
        /*0020*/ 	.short	0x0004
        /*0022*/ 	.short	0x001c
        /*0024*/ 	.byte	0x00, 0xf0, 0x11, 0x00


	//----- nvinfo : EIATTR_KPARAM_INFO
	.align		4
.L_331:
        /*0028*/ 	.byte	0x04, 0x17
        /*002a*/ 	.short	(.L_333 - .L_332)
.L_332:
        /*002c*/ 	.word	0x00000000
        /*0030*/ 	.short	0x0003
        /*0032*/ 	.short	0x0018
        /*0034*/ 	.byte	0x00, 0xf0, 0x11, 0x00


	//----- nvinfo : EIATTR_KPARAM_INFO
	.align		4
.L_333:
        /*0038*/ 	.byte	0x04, 0x17
        /*003a*/ 	.short	(.L_335 - .L_334)
.L_334:
        /*003c*/ 	.word	0x00000000
        /*0040*/ 	.short	0x0002
        /*0042*/ 	.short	0x0010
        /*0044*/ 	.byte	0x00, 0xf5, 0x21, 0x00


	//----- nvinfo : EIATTR_KPARAM_INFO
	.align		4
.L_335:
        /*0048*/ 	.byte	0x04, 0x17
        /*004a*/ 	.short	(.L_337 - .L_336)
.L_336:
        /*004c*/ 	.word	0x00000000
        /*0050*/ 	.short	0x0001
        /*0052*/ 	.short	0x0008
        /*0054*/ 	.byte	0x00, 0xf5, 0x21, 0x00


	//----- nvinfo : EIATTR_KPARAM_INFO
	.align		4
.L_337:
        /*0058*/ 	.byte	0x04, 0x17
        /*005a*/ 	.short	(.L_339 - .L_338)
.L_338:
        /*005c*/ 	.word	0x00000000
        /*0060*/ 	.short	0x0000
        /*0062*/ 	.short	0x0000
        /*0064*/ 	.byte	0x00, 0xf5, 0x21, 0x00


	//----- nvinfo : EIATTR_SPARSE_MMA_MASK
	.align		4
.L_339:
        /*0068*/ 	.byte	0x03, 0x50
        /*006a*/ 	.short	0x0000


	//----- nvinfo : EIATTR_MAXREG_COUNT
	.align		4
        /*006c*/ 	.byte	0x03, 0x1b
        /*006e*/ 	.short	0x00ff


	//----- nvinfo : EIATTR_MERCURY_ISA_VERSION
	.align		4
        /*0070*/ 	.byte	0x03, 0x5f
        /*0072*/ 	.short	0x0101


	//----- nvinfo : EIATTR_VRC_CTA_INIT_COUNT
	.align		4
        /*0074*/ 	.byte	0x02, 0x4a
	.zero		1
	.zero		1


	//----- nvinfo : EIATTR_EXIT_INSTR_OFFSETS
	.align		4
        /*0078*/ 	.byte	0x04, 0x1c
        /*007a*/ 	.short	(.L_341 - .L_340)


	//   ....[0]....
.L_340:
        /*007c*/ 	.word	0x00000070


	//   ....[1]....
        /*0080*/ 	.word	0x000004f0


	//----- nvinfo : EIATTR_CRS_STACK_SIZE
	.align		4
.L_341:
        /*0084*/ 	.byte	0x04, 0x1e
        /*0086*/ 	.short	(.L_343 - .L_342)
.L_342:
        /*0088*/ 	.word	0x00000000


	//----- nvinfo : EIATTR_CBANK_PARAM_SIZE
	.align		4
.L_343:
        /*008c*/ 	.byte	0x03, 0x19
        /*008e*/ 	.short	0x0024


	//----- nvinfo : EIATTR_PARAM_CBANK
	.align		4
        /*0090*/ 	.byte	0x04, 0x0a
        /*0092*/ 	.short	(.L_345 - .L_344)
	.align		4
.L_344:
        /*0094*/ 	.word	index@(.nv.constant0._Z18gpuTemplateShapJacIdEvPT_S1_S1_iii)
        /*0098*/ 	.short	0x0380
        /*009a*/ 	.short	0x0024


	//----- nvinfo : EIATTR_SW_WAR
	.align		4
.L_345:
        /*009c*/ 	.byte	0x04, 0x36
        /*009e*/ 	.short	(.L_347 - .L_346)
.L_346:
        /*00a0*/ 	.word	0x00000008
.L_347:


//--------------------- .nv.info._Z25gpuTemplateApplyFactorJacIfEvPT_S1_S1_S1_iii --------------------------
	.section	.nv.info._Z25gpuTemplateApplyFactorJacIfEvPT_S1_S1_S1_iii,"",@"SHT_CUDA_INFO"
	.sectionflags	@""
	.align	4


	//----- nvinfo : EIATTR_CUDA_API_VERSION
	.align		4
        /*0000*/ 	.byte	0x04, 0x37
        /*0002*/ 	.short	(.L_349 - .L_348)
.L_348:
        /*0004*/ 	.word	0x00000082


	//----- nvinfo : EIATTR_KPARAM_INFO
	.align		4
.L_349:
        /*0008*/ 	.byte	0x04, 0x17
        /*000a*/ 	.short	(.L_351 - .L_350)
.L_350:
        /*000c*/ 	.word	0x00000000
        /*0010*/ 	.short	0x0006
        /*0012*/ 	.short	0x0028
        /*0014*/ 	.byte	0x00, 0xf0, 0x11, 0x00


	//----- nvinfo : EIATTR_KPARAM_INFO
	.align		4
.L_351:
        /*0018*/ 	.byte	0x04, 0x17
        /*001a*/ 	.short	(.L_353 - .L_352)
.L_352:
        /*001c*/ 	.word	0x00000000
        /*0020*/ 	.short	0x0005
        /*0022*/ 	.short	0x0024
        /*0024*/ 	.byte	0x00, 0xf0, 0x11, 0x00


	//----- nvinfo : EIATTR_KPARAM_INFO
	.align		4
.L_353:
        /*0028*/ 	.byte	0x04, 0x17
        /*002a*/ 	.short	(.L_355 - .L_354)
.L_354:
        /*002c*/ 	.word	0x00000000
        /*0030*/ 	.short	0x0004
        /*0032*/ 	.short	0x0020
        /*0034*/ 	.byte	0x00, 0xf0, 0x11, 0x00


	//----- nvinfo : EIATTR_KPARAM_INFO
	.align		4
.L_355:
        /*0038*/ 	.byte	0x04, 0x17
        /*003a*/ 	.short	(.L_357 - .L_356)
.L_356:
        /*003c*/ 	.word	0x00000000
        /*0040*/ 	.short	0x0003
        /*0042*/ 	.short	0x0018
        /*0044*/ 	.byte	0x00, 0xf5, 0x21, 0x00


	//----- nvinfo : EIATTR_KPARAM_INFO
	.align		4
.L_357:
        /*0048*/ 	.byte	0x04, 0x17
        /*004a*/ 	.short	(.L_359 - .L_358)
.L_358:
        /*004c*/ 	.word	0x00000000
        /*0050*/ 	.short	0x0002
        /*0052*/ 	.short	0x0010
        /*0054*/ 	.byte	0x00, 0xf5, 0x21, 0x00


	//----- nvinfo : EIATTR_KPARAM_INFO
	.align		4
.L_359:
        /*0058*/ 	.byte	0x04, 0x17
        /*005a*/ 	.short	(.L_361 - .L_360)
.L_360:
        /*005c*/ 	.word	0x00000000
        /*0060*/ 	.short	0x0001
        /*0062*/ 	.short	0x0008
        /*0064*/ 	.byte	0x00, 0xf5, 0x21, 0x00


	//----- nvinfo : EIATTR_KPARAM_INFO
	.align		4
.L_361:
        /*0068*/ 	.byte	0x04, 0x17
        /*006a*/ 	.short	(.L_363 - .L_362)
.L_362:
        /*006c*/ 	.word	0x00000000
        /*0070*/ 	.short	0x0000
        /*0072*/ 	.short	0x0000
        /*0074*/ 	.byte	0x00, 0xf5, 0x21, 0x00


	//----- nvinfo : EIATTR_SPARSE_MMA_MASK
	.align		4
.L_363:
        /*0078*/ 	.byte	0x03, 0x50
        /*007a*/ 	.short	0x0000


	//----- nvinfo : EIATTR_MAXREG_COUNT
	.align		4
        /*007c*/ 	.byte	0x03, 0x1b
        /*007e*/ 	.short	0x00ff


	//----- nvinfo : EIATTR_MERCURY_ISA_VERSION
	.align		4
        /*0080*/ 	.byte	0x03, 0x5f
        /*0082*/ 	.short	0x0101


	//----- nvinfo : EIATTR_VRC_CTA_INIT_COUNT
	.align		4
        /*0084*/ 	.byte	0x02, 0x4a
	.zero		1
	.zero		1


	//----- nvinfo : EIATTR_EXIT_INSTR_OFFSETS
	.align		4
        /*0088*/ 	.byte	0x04, 0x1c
        /*008a*/ 	.short	(.L_365 - .L_364)


	//   ....[0]....
.L_364:
        /*008c*/ 	.word	0x00000070


	//   ....[1]....
        /*0090*/ 	.word	0x000005d0


	//----- nvinfo : EIATTR_CRS_STACK_SIZE
	.align		4
.L_365:
        /*0094*/ 	.byte	0x04, 0x1e
        /*0096*/ 	.short	(.L_367 - .L_366)
.L_366:
        /*0098*/ 	.word	0x00000000


	//----- nvinfo : EIATTR_CBANK_PARAM_SIZE
	.align		4
.L_367:
        /*009c*/ 	.byte	0x03, 0x19
        /*009e*/ 	.short	0x002c


	//----- nvinfo : EIATTR_PARAM_CBANK
	.align		4
        /*00a0*/ 	.byte	0x04, 0x0a
        /*00a2*/ 	.short	(.L_369 - .L_368)
	.align		4
.L_368:
        /*00a4*/ 	.word	index@(.nv.constant0._Z25gpuTemplateApplyFactorJacIfEvPT_S1_S1_S1_iii)
        /*00a8*/ 	.short	0x0380
        /*00aa*/ 	.short	0x002c


	//----- nvinfo : EIATTR_SW_WAR
	.align		4
.L_369:
        /*00ac*/ 	.byte	0x04, 0x36
        /*00ae*/ 	.short	(.L_371 - .L_370)
.L_370:
        /*00b0*/ 	.word	0x00000008
.L_371:


//--------------------- .nv.info._Z25gpuTemplateApplyFactorJacIdEvPT_S1_S1_S1_iii --------------------------
	.section	.nv.info._Z25gpuTemplateApplyFactorJacIdEvPT_S1_S1_S1_iii,"",@"SHT_CUDA_INFO"
	.sectionflags	@""
	.align	4


	//----- nvinfo : EIATTR_CUDA_API_VERSION
	.align		4
        /*0000*/ 	.byte	0x04, 0x37
        /*0002*/ 	.short	(.L_373 - .L_372)
.L_372:
        /*0004*/ 	.word	0x00000082


	//----- nvinfo : EIATTR_KPARAM_INFO
	.align		4
.L_373:
        /*0008*/ 	.byte	0x04, 0x17
        /*000a*/ 	.short	(.L_375 - .L_374)
.L_374:
        /*000c*/ 	.word	0x00000000
        /*0010*/ 	.short	0x0006
        /*0012*/ 	.short	0x0028
        /*0014*/ 	.byte	0x00, 0xf0, 0x11, 0x00


	//----- nvinfo : EIATTR_KPARAM_INFO
	.align		4
.L_375:
        /*0018*/ 	.byte	0x04, 0x17
        /*001a*/ 	.short	(.L_377 - .L_376)
.L_376:
        /*001c*/ 	.word	0x00000000
        /*0020*/ 	.short	0x0005
        /*0022*/ 	.short	0x0024
        /*0024*/ 	.byte	0x00, 0xf0, 0x11, 0x00


	//----- nvinfo : EIATTR_KPARAM_INFO
	.align		4
.L_377:
        /*0028*/ 	.byte	0x04, 0x17
        /*002a*/ 	.short	(.L_379 - .L_378)
.L_378:
        /*002c*/ 	.word	0x00000000
        /*0030*/ 	.short	0x0004
        /*0032*/ 	.short	0x0020
        /*0034*/ 	.byte	0x00, 0xf0, 0x11, 0x00


	//----- nvinfo : EIATTR_KPARAM_INFO
	.align		4
.L_379:
        /*0038*/ 	.byte	0x04, 0x17
        /*003a*/ 	.short	(.L_381 - .L_380)
.L_380:
        /*003c*/ 	.word	0x00000000
        /*0040*/ 	.short	0x0003
        /*0042*/ 	.short	0x0018
        /*0044*/ 	.byte	0x00, 0xf5, 0x21, 0x00


	//----- nvinfo : EIATTR_KPARAM_INFO
	.align		4
.L_381:
        /*0048*/ 	.byte	0x04, 0x17
        /*004a*/ 	.short	(.L_383 - .L_382)
.L_382:
        /*004c*/ 	.word	0x00000000
        /*0050*/ 	.short	0x0002
        /*0052*/ 	.short	0x0010
        /*0054*/ 	.byte	0x00, 0xf5, 0x21, 0x00


	//----- nvinfo : EIATTR_KPARAM_INFO
	.align		4
.L_383:
        /*0058*/ 	.byte	0x04, 0x17
        /*005a*/ 	.short	(.L_385 - .L_384)
.L_384:
        /*005c*/ 	.word	0x00000000
        /*0060*/ 	.short	0x0001
        /*0062*/ 	.short	0x0008
        /*0064*/ 	.byte	0x00, 0xf5, 0x21, 0x00


	//----- nvinfo : EIATTR_KPARAM_INFO
	.align		4
.L_385:
        /*0068*/ 	.byte	0x04, 0x17
        /*006a*/ 	.short	(.L_387 - .L_386)
.L_386:
        /*006c*/ 	.word	0x00000000
        /*0070*/ 	.short	0x0000
        /*0072*/ 	.short	0x0000
        /*0074*/ 	.byte	0x00, 0xf5, 0x21, 0x00


	//----- nvinfo : EIATTR_SPARSE_MMA_MASK
	.align		4
.L_387:
        /*0078*/ 	.byte	0x03, 0x50
        /*007a*/ 	.short	0x0000


	//----- nvinfo : EIATTR_MAXREG_COUNT
	.align		4
        /*007c*/ 	.byte	0x03, 0x1b
        /*007e*/ 	.short	0x00ff


	//----- nvinfo : EIATTR_MERCURY_ISA_VERSION
	.align		4
        /*0080*/ 	.byte	0x03, 0x5f
        /*0082*/ 	.short	0x0101


	//----- nvinfo : EIATTR_VRC_CTA_INIT_COUNT
	.align		4
        /*0084*/ 	.byte	0x02, 0x4a
	.zero		1
	.zero		1


	//----- nvinfo : EIATTR_EXIT_INSTR_OFFSETS
	.align		4
        /*0088*/ 	.byte	0x04, 0x1c
        /*008a*/ 	.short	(.L_389 - .L_388)


	//   ....[0]....
.L_388:
        /*008c*/ 	.word	0x00000070


	//   ....[1]....
        /*0090*/ 	.word	0x00000620


	//----- nvinfo : EIATTR_CRS_STACK_SIZE
	.align		4
.L_389:
        /*0094*/ 	.byte	0x04, 0x1e
        /*0096*/ 	.short	(.L_391 - .L_390)
.L_390:
        /*0098*/ 	.word	0x00000000


	//----- nvinfo : EIATTR_CBANK_PARAM_SIZE
	.align		4
.L_391:
        /*009c*/ 	.byte	0x03, 0x19
        /*009e*/ 	.short	0x002c


	//----- nvinfo : EIATTR_PARAM_CBANK
	.align		4
        /*00a0*/ 	.byte	0x04, 0x0a
        /*00a2*/ 	.short	(.L_393 - .L_392)
	.align		4
.L_392:
        /*00a4*/ 	.word	index@(.nv.constant0._Z25gpuTemplateApplyFactorJacIdEvPT_S1_S1_S1_iii)
        /*00a8*/ 	.short	0x0380
        /*00aa*/ 	.short	0x002c


	//----- nvinfo : EIATTR_SW_WAR
	.align		4
.L_393:
        /*00ac*/ 	.byte	0x04, 0x36
        /*00ae*/ 	.short	(.L_395 - .L_394)
.L_394:
        /*00b0*/ 	.word	0x00000008
.L_395:


//--------------------- .nv.info._Z22gpuTemplateApplyJacInvIfEvPT_S1_S1_ii --------------------------
	.section	.nv.info._Z22gpuTemplateApplyJacInvIfEvPT_S1_S1_ii,"",@"SHT_CUDA_INFO"
	.sectionflags	@""
	.align	4


	//----- nvinfo : EIATTR_CUDA_API_VERSION
	.align		4
        /*0000*/ 	.byte	0x04, 0x37
        /*0002*/ 	.short	(.L_397 - .L_396)
.L_396:
        /*0004*/ 	.word	0x00000082


	//----- nvinfo : EIATTR_KPARAM_INFO
	.align		4
.L_397:
        /*0008*/ 	.byte	0x04, 0x17
        /*000a*/ 	.short	(.L_399 - .L_398)
.L_398:
        /*000c*/ 	.word	0x00000000
        /*0010*/ 	.short	0x0004
        /*0012*/ 	.short	0x001c
        /*0014*/ 	.byte	0x00, 0xf0, 0x11, 0x00


	//----- nvinfo : EIATTR_KPARAM_INFO
	.align		4
.L_399:
        /*0018*/ 	.byte	0x04, 0x17
        /*001a*/ 	.short	(.L_401 - .L_400)
.L_400:
        /*001c*/ 	.word	0x00000000
        /*0020*/ 	.short	0x0003
        /*0022*/ 	.short	0x0018
        /*0024*/ 	.byte	0x00, 0xf0, 0x11, 0x00


	//----- nvinfo : EIATTR_KPARAM_INFO
	.align		4
.L_401:
        /*0028*/ 	.byte	0x04, 0x17
        /*002a*/ 	.short	(.L_403 - .L_402)
.L_402:
        /*002c*/ 	.word	0x00000000
        /*0030*/ 	.short	0x0002
        /*0032*/ 	.short	0x0010
        /*0034*/ 	.byte	0x00, 0xf5, 0x21, 0x00


	//----- nvinfo : EIATTR_KPARAM_INFO
	.align		4
.L_403:
        /*0038*/ 	.byte	0x04, 0x17
        /*003a*/ 	.short	(.L_405 - .L_404)
.L_404:
        /*003c*/ 	.word	0x00000000
        /*0040*/ 	.short	0x0001
        /*0042*/ 	.short	0x0008
        /*0044*/ 	.byte	0x00, 0xf5, 0x21, 0x00


	//----- nvinfo : EIATTR_KPARAM_INFO
	.align		4
.L_405:
        /*0048*/ 	.byte	0x04, 0x17
        /*004a*/ 	.short	(.L_407 - .L_406)
.L_406:
        /*004c*/ 	.word	0x00000000
        /*0050*/ 	.short	0x0000
        /*0052*/ 	.short	0x0000
        /*0054*/ 	.byte	0x00, 0xf5, 0x21, 0x00


	//----- nvinfo : EIATTR_SPARSE_MMA_MASK
	.align		4
.L_407:
        /*0058*/ 	.byte	0x03, 0x50
        /*005a*/ 	.short	0x0000


	//----- nvinfo : EIATTR_MAXREG_COUNT
	.align		4
        /*005c*/ 	.byte	0x03, 0x1b
        /*005e*/ 	.short	0x00ff


	//----- nvinfo : EIATTR_MERCURY_ISA_VERSION
	.align		4
        /*0060*/ 	.byte	0x03, 0x5f
        /*0062*/ 	.short	0x0101


	//----- nvinfo : EIATTR_VRC_CTA_INIT_COUNT
	.align		4
        /*0064*/ 	.byte	0x02, 0x4a
	.zero		1
	.zero		1


	//----- nvinfo : EIATTR_EXIT_INSTR_OFFSETS
	.align		4
        /*0068*/ 	.byte	0x04, 0x1c
        /*006a*/ 	.short	(.L_409 - .L_408)


	//   ....[0]....
.L_408:
        /*006c*/ 	.word	0x00000070


	//   ....[1]....
        /*0070*/ 	.word	0x000003d0


	//----- nvinfo : EIATTR_CRS_STACK_SIZE
	.align		4
.L_409:
        /*0074*/ 	.byte	0x04, 0x1e
        /*0076*/ 	.short	(.L_411 - .L_410)
.L_410:
        /*0078*/ 	.word	0x00000000


	//----- nvinfo : EIATTR_CBANK_PARAM_SIZE
	.align		4
.L_411:
        /*007c*/ 	.byte	0x03, 0x19
        /*007e*/ 	.short	0x0020


	//----- nvinfo : EIATTR_PARAM_CBANK
	.align		4
        /*0080*/ 	.byte	0x04, 0x0a
        /*0082*/ 	.short	(.L_413 - .L_412)
	.align		4
.L_412:
        /*0084*/ 	.word	index@(.nv.constant0._Z22gpuTemplateApplyJacInvIfEvPT_S1_S1_ii)
        /*0088*/ 	.short	0x0380
        /*008a*/ 	.short	0x0020


	//----- nvinfo : EIATTR_SW_WAR
	.align		4
.L_413:
        /*008c*/ 	.byte	0x04, 0x36
        /*008e*/ 	.short	(.L_415 - .L_414)
.L_414:
        /*0090*/ 	.word	0x00000008
.L_415:


//--------------------- .nv.info._Z22gpuTemplateApplyJacInvIdEvPT_S1_S1_ii --------------------------
	.section	.nv.info._Z22gpuTemplateApplyJacInvIdEvPT_S1_S1_ii,"",@"SHT_CUDA_INFO"
	.sectionflags	@""
	.align	4


	//----- nvinfo : EIATTR_CUDA_API_VERSION
	.align		4
        /*0000*/ 	.byte	0x04, 0x37
        /*0002*/ 	.short	(.L_417 - .L_416)
.L_416:
        /*0004*/ 	.word	0x00000082


	//----- nvinfo : EIATTR_KPARAM_INFO
	.align		4
.L_417:
        /*0008*/ 	.byte	0x04, 0x17
        /*000a*/ 	.short	(.L_419 - .L_418)
.L_418:
        /*000c*/ 	.word	0x00000000
        /*0010*/ 	.short	0x0004
        /*0012*/ 	.short	0x001c
        /*0014*/ 	.byte	0x00, 0xf0, 0x11, 0x00


	//----- nvinfo : EIATTR_KPARAM_INFO
	.align		4
.L_419:
        /*0018*/ 	.byte	0x04, 0x17
        /*001a*/ 	.short	(.L_421 - .L_420)
.L_420:
        /*001c*/ 	.word	0x00000000
        /*0020*/ 	.short	0x0003
        /*0022*/ 	.short	0x0018
        /*0024*/ 	.byte	0x00, 0xf0, 0x11, 0x00


	//----- nvinfo : EIATTR_KPARAM_INFO
	.align		4
.L_421:
        /*0028*/ 	.byte	0x04, 0x17
        /*002a*/ 	.short	(.L_423 - .L_422)
.L_422:
        /*002c*/ 	.word	0x00000000
        /*0030*/ 	.short	0x0002
        /*0032*/ 	.short	0x0010
        /*0034*/ 	.byte	0x00, 0xf5, 0x21, 0x00


	//----- nvinfo : EIATTR_KPARAM_INFO
	.align		4
.L_423:
        /*0038*/ 	.byte	0x04, 0x17
        /*003a*/ 	.short	(.L_425 - .L_424)
.L_424:
        /*003c*/ 	.word	0x00000000
        /*0040*/ 	.short	0x0001
        /*0042*/ 	.short	0x0008
        /*0044*/ 	.byte	0x00, 0xf5, 0x21, 0x00


	//----- nvinfo : EIATTR_KPARAM_INFO
	.align		4
.L_425:
        /*0048*/ 	.byte	0x04, 0x17
        /*004a*/ 	.short	(.L_427 - .L_426)
.L_426:
        /*004c*/ 	.word	0x00000000
        /*0050*/ 	.short	0x0000
        /*0052*/ 	.short	0x0000
        /*0054*/ 	.byte	0x00, 0xf5, 0x21, 0x00


	//----- nvinfo : EIATTR_SPARSE_MMA_MASK
	.align		4
.L_427:
        /*0058*/ 	.byte	0x03, 0x50
        /*005a*/ 	.short	0x0000


	//----- nvinfo : EIATTR_MAXREG_COUNT
	.align		4
        /*005c*/ 	.byte	0x03, 0x1b
        /*005e*/ 	.short	0x00ff


	//----- nvinfo : EIATTR_MERCURY_ISA_VERSION
	.align		4
        /*0060*/ 	.byte	0x03, 0x5f
        /*0062*/ 	.short	0x0101


	//----- nvinfo : EIATTR_VRC_CTA_INIT_COUNT
	.align		4
        /*0064*/ 	.byte	0x02, 0x4a
	.zero		1
	.zero		1


	//----- nvinfo : EIATTR_EXIT_INSTR_OFFSETS
	.align		4
        /*0068*/ 	.byte	0x04, 0x1c
        /*006a*/ 	.short	(.L_429 - .L_428)


	//   ....[0]....
.L_428:
        /*006c*/ 	.word	0x00000070


	//   ....[1]....
        /*0070*/ 	.word	0x00000440


	//----- nvinfo : EIATTR_CRS_STACK_SIZE
	.align		4
.L_429:
        /*0074*/ 	.byte	0x04, 0x1e
        /*0076*/ 	.short	(.L_431 - .L_430)
.L_430:
        /*0078*/ 	.word	0x00000000


	//----- nvinfo : EIATTR_CBANK_PARAM_SIZE
	.align		4
.L_431:
        /*007c*/ 	.byte	0x03, 0x19
        /*007e*/ 	.short	0x0020


	//----- nvinfo : EIATTR_PARAM_CBANK
	.align		4
        /*0080*/ 	.byte	0x04, 0x0a
        /*0082*/ 	.short	(.L_433 - .L_432)
	.align		4
.L_432:
        /*0084*/ 	.word	index@(.nv.constant0._Z22gpuTemplateApplyJacInvIdEvPT_S1_S1_ii)
        /*0088*/ 	.short	0x0380
        /*008a*/ 	.short	0x0020


	//----- nvinfo : EIATTR_SW_WAR
	.align		4
.L_433:
        /*008c*/ 	.byte	0x04, 0x36
        /*008e*/ 	.short	(.L_435 - .L_434)
.L_434:
        /*0090*/ 	.word	0x00000008
.L_435:


//--------------------- .nv.info._Z19gpuTemplateApplyJacIfEvPT_S1_S1_ii --------------------------
	.section	.nv.info._Z19gpuTemplateApplyJacIfEvPT_S1_S1_ii,"",@"SHT_CUDA_INFO"
	.sectionflags	@""
	.align	4


	//----- nvinfo : EIATTR_CUDA_API_VERSION
	.align		4
        /*0000*/ 	.byte	0x04, 0x37
        /*0002*/ 	.short	(.L_437 - .L_436)
.L_436:
        /*0004*/ 	.word	0x00000082


	//----- nvinfo : EIATTR_KPARAM_INFO
	.align		4
.L_437:
        /*0008*/ 	.byte	0x04, 0x17
        /*000a*/ 	.short	(.L_439 - .L_438)
.L_438:
        /*000c*/ 	.word	0x00000000
        /*0010*/ 	.short	0x0004
        /*0012*/ 	.short	0x001c
        /*0014*/ 	.byte	0x00, 0xf0, 0x11, 0x00


	//----- nvinfo : EIATTR_KPARAM_INFO
	.align		4
.L_439:
        /*0018*/ 	.byte	0x04, 0x17
        /*001a*/ 	.short	(.L_441 - .L_440)
.L_440:
        /*001c*/ 	.word	0x00000000
        /*0020*/ 	.short	0x0003
        /*0022*/ 	.short	0x0018
        /*0024*/ 	.byte	0x00, 0xf0, 0x11, 0x00


	//----- nvinfo : EIATTR_KPARAM_INFO
	.align		4
.L_441:
        /*0028*/ 	.byte	0x04, 0x17
        /*002a*/ 	.short	(.L_443 - .L_442)
.L_442:
        /*002c*/ 	.word	0x00000000
        /*0030*/ 	.short	0x0002
        /*0032*/ 	.short	0x0010
        /*0034*/ 	.byte	0x00, 0xf5, 0x21, 0x00


	//----- nvinfo : EIATTR_KPARAM_INFO
	.align		4
.L_443:
        /*0038*/ 	.byte	0x04, 0x17
        /*003a*/ 	.short	(.L_445 - .L_444)
.L_444:
        /*003c*/ 	.word	0x00000000
        /*0040*/ 	.short	0x0001
        /*0042*/ 	.short	0x0008
        /*0044*/ 	.byte	0x00, 0xf5, 0x21, 0x00


	//----- nvinfo : EIATTR_KPARAM_INFO
	.align		4
.L_445:
        /*0048*/ 	.byte	0x04, 0x17
        /*004a*/ 	.short	(.L_447 - .L_446)
.L_446:
        /*004c*/ 	.word	0x00000000
        /*0050*/ 	.short	0x0000
        /*0052*/ 	.short	0x0000
        /*0054*/ 	.byte	0x00, 0xf5, 0x21, 0x00


	//----- nvinfo : EIATTR_SPARSE_MMA_MASK
	.align		4
.L_447:
        /*0058*/ 	.byte	0x03, 0x50
        /*005a*/ 	.short	0x0000


	//----- nvinfo : EIATTR_MAXREG_COUNT
	.align		4
        /*005c*/ 	.byte	0x03, 0x1b
        /*005e*/ 	.short	0x00ff


	//----- nvinfo : EIATTR_MERCURY_ISA_VERSION
	.align		4
        /*0060*/ 	.byte	0x03, 0x5f
        /*0062*/ 	.short	0x0101


	//----- nvinfo : EIATTR_VRC_CTA_INIT_COUNT
	.align		4
        /*0064*/ 	.byte	0x02, 0x4a
	.zero		1
	.zero		1


	//----- nvinfo : EIATTR_EXIT_INSTR_OFFSETS
	.align		4
        /*0068*/ 	.byte	0x04, 0x1c
        /*006a*/ 	.short	(.L_449 - .L_448)


	//   ....[0]....
.L_448:
        /*006c*/ 	.word	0x00000070


	//   ....[1]....
        /*0070*/ 	.word	0x00000350


	//----- nvinfo : EIATTR_CRS_STACK_SIZE
	.align		4
.L_449:
        /*0074*/ 	.byte	0x04, 0x1e
        /*0076*/ 	.short	(.L_451 - .L_450)
.L_450:
        /*0078*/ 	.word	0x00000000


	//----- nvinfo : EIATTR_CBANK_PARAM_SIZE
	.align		4
.L_451:
        /*007c*/ 	.byte	0x03, 0x19
        /*007e*/ 	.short	0x0020


	//----- nvinfo : EIATTR_PARAM_CBANK
	.align		4
        /*0080*/ 	.byte	0x04, 0x0a
        /*0082*/ 	.short	(.L_453 - .L_452)
	.align		4
.L_452:
        /*0084*/ 	.word	index@(.nv.constant0._Z19gpuTemplateApplyJacIfEvPT_S1_S1_ii)
        /*0088*/ 	.short	0x0380
        /*008a*/ 	.short	0x0020


	//----- nvinfo : EIATTR_SW_WAR
	.align		4
.L_453:
        /*008c*/ 	.byte	0x04, 0x36
        /*008e*/ 	.short	(.L_455 - .L_454)
.L_454:
        /*0090*/ 	.word	0x00000008
.L_455:


//--------------------- .nv.info._Z19gpuTemplateApplyJacIdEvPT_S1_S1_ii --------------------------
	.section	.nv.info._Z19gpuTemplateApplyJacIdEvPT_S1_S1_ii,"",@"SHT_CUDA_INFO"
	.sectionflags	@""
	.align	4


	//----- nvinfo : EIATTR_CUDA_API_VERSION
	.align		4
        /*0000*/ 	.byte	0x04, 0x37
        /*0002*/ 	.short	(.L_457 - .L_456)
.L_456:
        /*0004*/ 	.word	0x00000082


	//----- nvinfo : EIATTR_KPARAM_INFO
	.align		4
.L_457:
        /*0008*/ 	.byte	0x04, 0x17
        /*000a*/ 	.short	(.L_459 - .L_458)
.L_458:
        /*000c*/ 	.word	0x00000000
        /*0010*/ 	.short	0x0004
        /*0012*/ 	.short	0x001c
        /*0014*/ 	.byte	0x00, 0xf0, 0x11, 0x00


	//----- nvinfo : EIATTR_KPARAM_INFO
	.align		4
.L_459:
        /*0018*/ 	.byte	0x04, 0x17
        /*001a*/ 	.short	(.L_461 - .L_460)
.L_460:
        /*001c*/ 	.word	0x00000000
        /*0020*/ 	.short	0x0003
        /*0022*/ 	.short	0x0018
        /*0024*/ 	.byte	0x00, 0xf0, 0x11, 0x00


	//----- nvinfo : EIATTR_KPARAM_INFO
	.align		4
.L_461:
        /*0028*/ 	.byte	0x04, 0x17
        /*002a*/ 	.short	(.L_463 - .L_462)
.L_462:
        /*002c*/ 	.word	0x00000000
        /*0030*/ 	.short	0x0002
        /*0032*/ 	.short	0x0010
        /*0034*/ 	.byte	0x00, 0xf5, 0x21, 0x00


	//----- nvinfo : EIATTR_KPARAM_INFO
	.align		4
.L_463:
        /*0038*/ 	.byte	0x04, 0x17
        /*003a*/ 	.short	(.L_465 - .L_464)
.L_464:
        /*003c*/ 	.word	0x00000000
        /*0040*/ 	.short	0x0001
        /*0042*/ 	.short	0x0008
        /*0044*/ 	.byte	0x00, 0xf5, 0x21, 0x00


	//----- nvinfo : EIATTR_KPARAM_INFO
	.align		4
.L_465:
        /*0048*/ 	.byte	0x04, 0x17
        /*004a*/ 	.short	(.L_467 - .L_466)
.L_466:
        /*004c*/ 	.word	0x00000000
        /*0050*/ 	.short	0x0000
        /*0052*/ 	.short	0x0000
        /*0054*/ 	.byte	0x00, 0xf5, 0x21, 0x00


	//----- nvinfo : EIATTR_SPARSE_MMA_MASK
	.align		4
.L_467:
        /*0058*/ 	.byte	0x03, 0x50
        /*005a*/ 	.short	0x0000


	//----- nvinfo : EIATTR_MAXREG_COUNT
	.align		4
        /*005c*/ 	.byte	0x03, 0x1b
        /*005e*/ 	.short	0x00ff


	//----- nvinfo : EIATTR_MERCURY_ISA_VERSION
	.align		4
        /*0060*/ 	.byte	0x03, 0x5f
        /*0062*/ 	.short	0x0101


	//----- nvinfo : EIATTR_VRC_CTA_INIT_COUNT
	.align		4
        /*0064*/ 	.byte	0x02, 0x4a
	.zero		1
	.zero		1


	//----- nvinfo : EIATTR_EXIT_INSTR_OFFSETS
	.align		4
        /*0068*/ 	.byte	0x04, 0x1c
        /*006a*/ 	.short	(.L_469 - .L_468)


	//   ....[0]....
.L_468:
        /*006c*/ 	.word	0x00000070


	//   ....[1]....
        /*0070*/ 	.word	0x00000350


	//----- nvinfo : EIATTR_CRS_STACK_SIZE
	.align		4
.L_469:
        /*0074*/ 	.byte	0x04, 0x1e
        /*0076*/ 	.short	(.L_471 - .L_470)
.L_470:
        /*0078*/ 	.word	0x00000000


	//----- nvinfo : EIATTR_CBANK_PARAM_SIZE
	.align		4
.L_471:
        /*007c*/ 	.byte	0x03, 0x19
        /*007e*/ 	.short	0x0020


	//----- nvinfo : EIATTR_PARAM_CBANK
	.align		4
        /*0080*/ 	.byte	0x04, 0x0a
        /*0082*/ 	.short	(.L_473 - .L_472)
	.align		4
.L_472:
        /*0084*/ 	.word	index@(.nv.constant0._Z19gpuTemplateApplyJacIdEvPT_S1_S1_ii)
        /*0088*/ 	.short	0x0380
        /*008a*/ 	.short	0x0020


	//----- nvinfo : EIATTR_SW_WAR
	.align		4
.L_473:
        /*008c*/ 	.byte	0x04, 0x36
        /*008e*/ 	.short	(.L_475 - .L_474)
.L_474:
        /*0090*/ 	.word	0x00000008
.L_475:


//--------------------- .nv.info._Z22gpuTemplateApplyFactorIfEvPT_S1_S1_iii --------------------------
	.section	.nv.info._Z22gpuTemplateApplyFactorIfEvPT_S1_S1_iii,"",@"SHT_CUDA_INFO"
	.sectionflags	@""
	.align	4


	//----- nvinfo : EIATTR_CUDA_API_VERSION
	.align		4
        /*0000*/ 	.byte	0x04, 0x37
        /*0002*/ 	.short	(.L_477 - .L_476)
.L_476:
        /*0004*/ 	.word	0x00000082


	//----- nvinfo : EIATTR_KPARAM_INFO
	.align		4
.L_477:
        /*0008*/ 	.byte	0x04, 0x17
        /*000a*/ 	.short	(.L_479 - .L_478)
.L_478:
        /*000c*/ 	.word	0x00000000
        /*0010*/ 	.short	0x0005
        /*0012*/ 	.short	0x0020
        /*0014*/ 	.byte	0x00, 0xf0, 0x11, 0x00


	//----- nvinfo : EIATTR_KPARAM_INFO
	.align		4
.L_479:
        /*0018*/ 	.byte	0x04, 0x17
        /*001a*/ 	.short	(.L_481 - .L_480)
.L_480:
        /*001c*/ 	.word	0x00000000
        /*0020*/ 	.short	0x0004
        /*0022*/ 	.short	0x001c
        /*0024*/ 	.byte	0x00, 0xf0, 0x11, 0x00


	//----- nvinfo : EIATTR_KPARAM_INFO
	.align		4
.L_481:
        /*0028*/ 	.byte	0x04, 0x17
        /*002a*/ 	.short	(.L_483 - .L_482)
.L_482:
        /*002c*/ 	.word	0x00000000
        /*0030*/ 	.short	0x0003
        /*0032*/ 	.short	0x0018
        /*0034*/ 	.byte	0x00, 0xf0, 0x11, 0x00


	//----- nvinfo : EIATTR_KPARAM_INFO
	.align		4
.L_483:
        /*0038*/ 	.byte	0x04, 0x17
        /*003a*/ 	.short	(.L_485 - .L_484)
.L_484:
        /*003c*/ 	.word	0x00000000
        /*0040*/ 	.short	0x0002
        /*0042*/ 	.short	0x0010
        /*0044*/ 	.byte	0x00, 0xf5, 0x21, 0x00


	//----- nvinfo : EIATTR_KPARAM_INFO
	.align		4
.L_485:
        /*0048*/ 	.byte	0x04, 0x17
        /*004a*/ 	.short	(.L_487 - .L_486)
.L_486:
        /*004c*/ 	.word	0x00000000
        /*0050*/ 	.short	0x0001
        /*0052*/ 	.short	0x0008
        /*0054*/ 	.byte	0x00, 0xf5, 0x21, 0x00


	//----- nvinfo : EIATTR_KPARAM_INFO
	.align		4
.L_487:
        /*0058*/ 	.byte	0x04, 0x17
        /*005a*/ 	.short	(.L_489 - .L_488)
.L_488:
        /*005c*/ 	.word	0x00000000
        /*0060*/ 	.short	0x0000
        /*0062*/ 	.short	0x0000
        /*0064*/ 	.byte	0x00, 0xf5, 0x21, 0x00


	//----- nvinfo : EIATTR_SPARSE_MMA_MASK
	.align		4
.L_489:
        /*0068*/ 	.byte	0x03, 0x50
        /*006a*/ 	.short	0x0000


	//----- nvinfo : EIATTR_MAXREG_COUNT
	.align		4
        /*006c*/ 	.byte	0x03, 0x1b
        /*006e*/ 	.short	0x00ff


	//----- nvinfo : EIATTR_MERCURY_ISA_VERSION
	.align		4
        /*0070*/ 	.byte	0x03, 0x5f
        /*0072*/ 	.short	0x0101


	//----- nvinfo : EIATTR_VRC_CTA_INIT_COUNT
	.align		4
        /*0074*/ 	.byte	0x02, 0x4a
	.zero		1
	.zero		1


	//----- nvinfo : EIATTR_EXIT_INSTR_OFFSETS
	.align		4
        /*0078*/ 	.byte	0x04, 0x1c
        /*007a*/ 	.short	(.L_491 - .L_490)


	//   ....[0]....
.L_490:
        /*007c*/ 	.word	0x00000070


	//   ....[1]....
        /*0080*/ 	.word	0x00000530


	//----- nvinfo : EIATTR_CRS_STACK_SIZE
	.align		4
.L_491:
        /*0084*/ 	.byte	0x04, 0x1e
        /*0086*/ 	.short	(.L_493 - .L_492)
.L_492:
        /*0088*/ 	.word	0x00000000


	//----- nvinfo : EIATTR_CBANK_PARAM_SIZE
	.align		4
.L_493:
        /*008c*/ 	.byte	0x03, 0x19
        /*008e*/ 	.short	0x0024


	//----- nvinfo : EIATTR_PARAM_CBANK
	.align		4
        /*0090*/ 	.byte	0x04, 0x0a
        /*0092*/ 	.short	(.L_495 - .L_494)
	.align		4
.L_494:
        /*0094*/ 	.word	index@(.nv.constant0._Z22gpuTemplateApplyFactorIfEvPT_S1_S1_iii)
        /*0098*/ 	.short	0x0380
        /*009a*/ 	.short	0x0024


	//----- nvinfo : EIATTR_SW_WAR
	.align		4
.L_495:
        /*009c*/ 	.byte	0x04, 0x36
        /*009e*/ 	.short	(.L_497 - .L_496)
.L_496:
        /*00a0*/ 	.word	0x00000008
.L_497:


//--------------------- .nv.info._Z22gpuTemplateApplyFactorIdEvPT_S1_S1_iii --------------------------
	.section	.nv.info._Z22gpuTemplateApplyFactorIdEvPT_S1_S1_iii,"",@"SHT_CUDA_INFO"
	.sectionflags	@""
	.align	4


	//----- nvinfo : EIATTR_CUDA_API_VERSION
	.align		4
        /*0000*/ 	.byte	0x04, 0x37
        /*0002*/ 	.short	(.L_499 - .L_498)
.L_498:
        /*0004*/ 	.word	0x00000082


	//----- nvinfo : EIATTR_KPARAM_INFO
	.align		4
.L_499:
        /*0008*/ 	.byte	0x04, 0x17
        /*000a*/ 	.short	(.L_501 - .L_500)
.L_500:
        /*000c*/ 	.word	0x00000000
        /*0010*/ 	.short	0x0005
        /*0012*/ 	.short	0x0020
        /*0014*/ 	.byte	0x00, 0xf0, 0x11, 0x00


	//----- nvinfo : EIATTR_KPARAM_INFO
	.align		4
.L_501:
        /*0018*/ 	.byte	0x04, 0x17
        /*001a*/ 	.short	(.L_503 - .L_502)
.L_502:
        /*001c*/ 	.word	0x00000000
        /*0020*/ 	.short	0x0004
        /*0022*/ 	.short	0x001c
        /*0024*/ 	.byte	0x00, 0xf0, 0x11, 0x00


	//----- nvinfo : EIATTR_KPARAM_INFO
	.align		4
.L_503:
        /*0028*/ 	.byte	0x04, 0x17
        /*002a*/ 	.short	(.L_505 - .L_504)
.L_504:
        /*002c*/ 	.word	0x00000000
        /*0030*/ 	.short	0x0003
        /*0032*/ 	.short	0x0018
        /*0034*/ 	.byte	0x00, 0xf0, 0x11, 0x00


	//----- nvinfo : EIATTR_KPARAM_INFO
	.align		4
.L_505:
        /*0038*/ 	.byte	0x04, 0x17
        /*003a*/ 	.short	(.L_507 - .L_506)
.L_506:
        /*003c*/ 	.word	0x00000000
        /*0040*/ 	.short	0x0002
        /*0042*/ 	.short	0x0010
        /*0044*/ 	.byte	0x00, 0xf5, 0x21, 0x00


	//----- nvinfo : EIATTR_KPARAM_INFO
	.align		4
.L_507:
        /*0048*/ 	.byte	0x04, 0x17
        /*004a*/ 	.short	(.L_509 - .L_508)
.L_508:
        /*004c*/ 	.word	0x00000000
        /*0050*/ 	.short	0x0001
        /*0052*/ 	.short	0x0008
        /*0054*/ 	.byte	0x00, 0xf5, 0x21, 0x00


	//----- nvinfo : EIATTR_KPARAM_INFO
	.align		4
.L_509:
        /*0058*/ 	.byte	0x04, 0x17
        /*005a*/ 	.short	(.L_511 - .L_510)
.L_510:
        /*005c*/ 	.word	0x00000000
        /*0060*/ 	.short	0x0000
        /*0062*/ 	.short	0x0000
        /*0064*/ 	.byte	0x00, 0xf5, 0x21, 0x00


	//----- nvinfo : EIATTR_SPARSE_MMA_MASK
	.align		4
.L_511:
        /*0068*/ 	.byte	0x03, 0x50
        /*006a*/ 	.short	0x0000


	//----- nvinfo : EIATTR_MAXREG_COUNT
	.align		4
        /*006c*/ 	.byte	0x03, 0x1b
        /*006e*/ 	.short	0x00ff


	//----- nvinfo : EIATTR_MERCURY_ISA_VERSION
	.align		4
        /*0070*/ 	.byte	0x03, 0x5f
        /*0072*/ 	.short	0x0101


	//----- nvinfo : EIATTR_VRC_CTA_INIT_COUNT
	.align		4
        /*0074*/ 	.byte	0x02, 0x4a
	.zero		1
	.zero		1


	//----- nvinfo : EIATTR_EXIT_INSTR_OFFSETS
	.align		4
        /*0078*/ 	.byte	0x04, 0x1c
        /*007a*/ 	.short	(.L_513 - .L_512)


	//   ....[0]....
.L_512:
        /*007c*/ 	.word	0x00000070


	//   ....[1]....
        /*0080*/ 	.word	0x000005c0


	//----- nvinfo : EIATTR_CRS_STACK_SIZE
	.align		4
.L_513:
        /*0084*/ 	.byte	0x04, 0x1e
        /*0086*/ 	.short	(.L_515 - .L_514)
.L_514:
        /*0088*/ 	.word	0x00000000


	//----- nvinfo : EIATTR_CBANK_PARAM_SIZE
	.align		4
.L_515:
        /*008c*/ 	.byte	0x03, 0x19
        /*008e*/ 	.short	0x0024


	//----- nvinfo : EIATTR_PARAM_CBANK
	.align		4
        /*0090*/ 	.byte	0x04, 0x0a
        /*0092*/ 	.short	(.L_517 - .L_516)
	.align		4
.L_516:
        /*0094*/ 	.word	index@(.nv.constant0._Z22gpuTemplateApplyFactorIdEvPT_S1_S1_iii)
        /*0098*/ 	.short	0x0380
        /*009a*/ 	.short	0x0024


	//----- nvinfo : EIATTR_SW_WAR
	.align		4
.L_517:
        /*009c*/ 	.byte	0x04, 0x36
        /*009e*/ 	.short	(.L_519 - .L_518)
.L_518:
        /*00a0*/ 	.word	0x00000008
.L_519:


//--------------------- .nv.info._Z27gpuTemplateShapJacDetNormalIfEvPT_S1_S1_S1_iiiiiii --------------------------
	.section	.nv.info._Z27gpuTemplateShapJacDetNormalIfEvPT_S1_S1_S1_iiiiiii,"",@"SHT_CUDA_INFO"
	.sectionflags	@""
	.align	4


	//----- nvinfo : EIATTR_CUDA_API_VERSION
	.align		4
        /*0000*/ 	.byte	0x04, 0x37
        /*0002*/ 	.short	(.L_521 - .L_520)
.L_520:
        /*0004*/ 	.word	0x00000082


	//----- nvinfo : EIATTR_KPARAM_INFO
	.align		4
.L_521:
        /*0008*/ 	.byte	0x04, 0x17
        /*000a*/ 	.short	(.L_523 - .L_522)
.L_522:
        /*000c*/ 	.word	0x00000000
        /*0010*/ 	.short	0x000a
        /*0012*/ 	.short	0x0038
        /*0014*/ 	.byte	0x00, 0xf0, 0x11, 0x00


	//----- nvinfo : EIATTR_KPARAM_INFO
	.align		4
.L_523:
        /*0018*/ 	.byte	0x04, 0x17
        /*001a*/ 	.short	(.L_525 - .L_524)
.L_524:
        /*001c*/ 	.word	0x00000000
        /*0020*/ 	.short	0x0009
        /*0022*/ 	.short	0x0034
        /*0024*/ 	.byte	0x00, 0xf0, 0x11, 0x00


	//----- nvinfo : EIATTR_KPARAM_INFO
	.align		4
.L_525:
        /*0028*/ 	.byte	0x04, 0x17
        /*002a*/ 	.short	(.L_527 - .L_526)
.L_526:
        /*002c*/ 	.word	0x00000000
        /*0030*/ 	.short	0x0008
        /*0032*/ 	.short	0x0030
        /*0034*/ 	.byte	0x00, 0xf0, 0x11, 0x00


	//----- nvinfo : EIATTR_KPARAM_INFO
	.align		4
.L_527:
        /*0038*/ 	.byte	0x04, 0x17
        /*003a*/ 	.short	(.L_529 - .L_528)
.L_528:
        /*003c*/ 	.word	0x00000000
        /*0040*/ 	.short	0x0007
        /*0042*/ 	.short	0x002c
        /*0044*/ 	.byte	0x00, 0xf0, 0x11, 0x00


	//----- nvinfo : EIATTR_KPARAM_INFO
	.align		4
.L_529:
        /*0048*/ 	.byte	0x04, 0x17
        /*004a*/ 	.short	(.L_531 - .L_530)
.L_530:
        /*004c*/ 	.word	0x00000000
        /*0050*/ 	.short	0x0006
        /*0052*/ 	.short	0x0028
        /*0054*/ 	.byte	0x00, 0xf0, 0x11, 0x00


	//----- nvinfo : EIATTR_KPARAM_INFO
	.align		4
.L_531:
        /*0058*/ 	.byte	0x04, 0x17
        /*005a*/ 	.short	(.L_533 - .L_532)
.L_532:
        /*005c*/ 	.word	0x00000000
        /*0060*/ 	.short	0x0005
        /*0062*/ 	.short	0x0024
        /*0064*/ 	.byte	0x00, 0xf0, 0x11, 0x00


	//----- nvinfo : EIATTR_KPARAM_INFO
	.align		4
.L_533:
        /*0068*/ 	.byte	0x04, 0x17
        /*006a*/ 	.short	(.L_535 - .L_534)
.L_534:
        /*006c*/ 	.word	0x00000000
        /*0070*/ 	.short	0x0004
        /*0072*/ 	.short	0x0020
        /*0074*/ 	.byte	0x00, 0xf0, 0x11, 0x00


	//----- nvinfo : EIATTR_KPARAM_INFO
	.align		4
.L_535:
        /*0078*/ 	.byte	0x04, 0x17
        /*007a*/ 	.short	(.L_537 - .L_536)
.L_536:
        /*007c*/ 	.word	0x00000000
        /*0080*/ 	.short	0x0003
        /*0082*/ 	.short	0x0018
        /*0084*/ 	.byte	0x00, 0xf5, 0x21, 0x00


	//----- nvinfo : EIATTR_KPARAM_INFO
	.align		4
.L_537:
        /*0088*/ 	.byte	0x04, 0x17
        /*008a*/ 	.short	(.L_539 - .L_538)
.L_538:
        /*008c*/ 	.word	0x00000000
        /*0090*/ 	.short	0x0002
        /*0092*/ 	.short	0x0010
        /*0094*/ 	.byte	0x00, 0xf5, 0x21, 0x00


	//----- nvinfo : EIATTR_KPARAM_INFO
	.align		4
.L_539:
        /*0098*/ 	.byte	0x04, 0x17
        /*009a*/ 	.short	(.L_541 - .L_540)
.L_540:
        /*009c*/ 	.word	0x00000000
        /*00a0*/ 	.short	0x0001
        /*00a2*/ 	.short	0x0008
        /*00a4*/ 	.byte	0x00, 0xf5, 0x21, 0x00


	//----- nvinfo : EIATTR_KPARAM_INFO
	.align		4
.L_541:
        /*00a8*/ 	.byte	0x04, 0x17
        /*00aa*/ 	.short	(.L_543 - .L_542)
.L_542:
        /*00ac*/ 	.word	0x00000000
        /*00b0*/ 	.short	0x0000
        /*00b2*/ 	.short	0x0000
        /*00b4*/ 	.byte	0x00, 0xf5, 0x21, 0x00


	//----- nvinfo : EIATTR_SPARSE_MMA_MASK
	.align		4
.L_543:
        /*00b8*/ 	.byte	0x03, 0x50
        /*00ba*/ 	.short	0x0000


	//----- nvinfo : EIATTR_MAXREG_COUNT
	.align		4
        /*00bc*/ 	.byte	0x03, 0x1b
        /*00be*/ 	.short	0x00ff


	//----- nvinfo : EIATTR_MERCURY_ISA_VERSION
	.align		4
        /*00c0*/ 	.byte	0x03, 0x5f
        /*00c2*/ 	.short	0x0101


	//----- nvinfo : EIATTR_VRC_CTA_INIT_COUNT
	.align		4
        /*00c4*/ 	.byte	0x02, 0x4a
	.zero		1
	.zero		1


	//----- nvinfo : EIATTR_EXIT_INSTR_OFFSETS
	.align		4
        /*00c8*/ 	.byte	0x04, 0x1c
        /*00ca*/ 	.short	(.L_545 - .L_544)


	//   ....[0]....
.L_544:
        /*00cc*/ 	.word	0x00000070


	//   ....[1]....
        /*00d0*/ 	.word	0x000000a0


	//   ....[2]....
        /*00d4*/ 	.word	0x00000f70


	//----- nvinfo : EIATTR_CRS_STACK_SIZE
	.align		4
.L_545:
        /*00d8*/ 	.byte	0x04, 0x1e
        /*00da*/ 	.short	(.L_547 - .L_546)
.L_546:
        /*00dc*/ 	.word	0x00000000


	//----- nvinfo : EIATTR_CBANK_PARAM_SIZE
	.align		4
.L_547:
        /*00e0*/ 	.byte	0x03, 0x19
        /*00e2*/ 	.short	0x003c


	//----- nvinfo : EIATTR_PARAM_CBANK
	.align		4
        /*00e4*/ 	.byte	0x04, 0x0a
        /*00e6*/ 	.short	(.L_549 - .L_548)
	.align		4
.L_548:
        /*00e8*/ 	.word	index@(.nv.constant0._Z27gpuTemplateShapJacDetNormalIfEvPT_S1_S1_S1_iiiiiii)
        /*00ec*/ 	.short	0x0380
        /*00ee*/ 	.short	0x003c


	//----- nvinfo : EIATTR_SW_WAR
	.align		4
.L_549:
        /*00f0*/ 	.byte	0x04, 0x36
        /*00f2*/ 	.short	(.L_551 - .L_550)
.L_550:
        /*00f4*/ 	.word	0x00000008
.L_551:


//--------------------- .nv.info._Z27gpuTemplateShapJacDetNormalIdEvPT_S1_S1_S1_iiiiiii --------------------------
	.section	.nv.info._Z27gpuTemplateShapJacDetNormalIdEvPT_S1_S1_S1_iiiiiii,"",@"SHT_CUDA_INFO"
	.sectionflags	@""
	.align	4


	//----- nvinfo : EIATTR_CUDA_API_VERSION
	.align		4
        /*0000*/ 	.byte	0x04, 0x37
        /*0002*/ 	.short	(.L_553 - .L_552)
.L_552:
        /*0004*/ 	.word	0x00000082


	//----- nvinfo : EIATTR_KPARAM_INFO
	.align		4
.L_553:
        /*0008*/ 	.byte	0x04, 0x17
        /*000a*/ 	.short	(.L_555 - .L_554)
.L_554:
        /*000c*/ 	.word	0x00000000
        /*0010*/ 	.short	0x000a
        /*0012*/ 	.short	0x0038
        /*0014*/ 	.byte	0x00, 0xf0, 0x11, 0x00


	//----- nvinfo : EIATTR_KPARAM_INFO
	.align		4
.L_555:
        /*0018*/ 	.byte	0x04, 0x17
        /*001a*/ 	.short	(.L_557 - .L_556)
.L_556:
        /*001c*/ 	.word	0x00000000
        /*0020*/ 	.short	0x0009
        /*0022*/ 	.short	0x0034
        /*0024*/ 	.byte	0x00, 0xf0, 0x11, 0x00


	//----- nvinfo : EIATTR_KPARAM_INFO
	.align		4
.L_557:
        /*0028*/ 	.byte	0x04, 0x17
        /*002a*/ 	.short	(.L_559 - .L_558)
.L_558:
        /*002c*/ 	.word	0x00000000
        /*0030*/ 	.short	0x0008
        /*0032*/ 	.short	0x0030
        /*0034*/ 	.byte	0x00, 0xf0, 0x11, 0x00


	//----- nvinfo : EIATTR_KPARAM_INFO
	.align		4
.L_559:
        /*0038*/ 	.byte	0x04, 0x17
        /*003a*/ 	.short	(.L_561 - .L_560)
.L_560:
        /*003c*/ 	.word	0x00000000
        /*0040*/ 	.short	0x0007
        /*0042*/ 	.short	0x002c
        /*0044*/ 	.byte	0x00, 0xf0, 0x11, 0x00


	//----- nvinfo : EIATTR_KPARAM_INFO
	.align		4
.L_561:
        /*0048*/ 	.byte	0x04, 0x17
        /*004a*/ 	.short	(.L_563 - .L_562)
.L_562:
        /*004c*/ 	.word	0x00000000
        /*0050*/ 	.short	0x0006
        /*0052*/ 	.short	0x0028
        /*0054*/ 	.byte	0x00, 0xf0, 0x11, 0x00


	//----- nvinfo : EIATTR_KPARAM_INFO
	.align		4
.L_563:
        /*0058*/ 	.byte	0x04, 0x17
        /*005a*/ 	.short	(.L_565 - .L_564)
.L_564:
        /*005c*/ 	.word	0x00000000
        /*0060*/ 	.short	0x0005
        /*0062*/ 	.short	0x0024
        /*0064*/ 	.byte	0x00, 0xf0, 0x11, 0x00


	//----- nvinfo : EIATTR_KPARAM_INFO
	.align		4
.L_565:
        /*0068*/ 	.byte	0x04, 0x17
        /*006a*/ 	.short	(.L_567 - .L_566)
.L_566:
        /*006c*/ 	.word	0x00000000
        /*0070*/ 	.short	0x0004
        /*0072*/ 	.short	0x0020
        /*0074*/ 	.byte	0x00, 0xf0, 0x11, 0x00


	//----- nvinfo : EIATTR_KPARAM_INFO
	.align		4
.L_567:
        /*0078*/ 	.byte	0x04, 0x17
        /*007a*/ 	.short	(.L_569 - .L_568)
.L_568:
        /*007c*/ 	.word	0x00000000
        /*0080*/ 	.short	0x0003
        /*0082*/ 	.short	0x0018
        /*0084*/ 	.byte	0x00, 0xf5, 0x21, 0x00


	//----- nvinfo : EIATTR_KPARAM_INFO
	.align		4
.L_569:
        /*0088*/ 	.byte	0x04, 0x17
        /*008a*/ 	.short	(.L_571 - .L_570)
.L_570:
        /*008c*/ 	.word	0x00000000
        /*0090*/ 	.short	0x0002
        /*0092*/ 	.short	0x0010
        /*0094*/ 	.byte	0x00, 0xf5, 0x21, 0x00


	//----- nvinfo : EIATTR_KPARAM_INFO
	.align		4
.L_571:
        /*0098*/ 	.byte	0x04, 0x17
        /*009a*/ 	.short	(.L_573 - .L_572)
.L_572:
        /*009c*/ 	.word	0x00000000
        /*00a0*/ 	.short	0x0001
        /*00a2*/ 	.short	0x0008
        /*00a4*/ 	.byte	0x00, 0xf5, 0x21, 0x00


	//----- nvinfo : EIATTR_KPARAM_INFO
	.align		4
.L_573:
        /*00a8*/ 	.byte	0x04, 0x17
        /*00aa*/ 	.short	(.L_575 - .L_574)
.L_574:
        /*00ac*/ 	.word	0x00000000
        /*00b0*/ 	.short	0x0000
        /*00b2*/ 	.short	0x0000
        /*00b4*/ 	.byte	0x00, 0xf5, 0x21, 0x00


	//----- nvinfo : EIATTR_SPARSE_MMA_MASK
	.align		4
.L_575:
        /*00b8*/ 	.byte	0x03, 0x50
        /*00ba*/ 	.short	0x0000


	//----- nvinfo : EIATTR_MAXREG_COUNT
	.align		4
        /*00bc*/ 	.byte	0x03, 0x1b
        /*00be*/ 	.short	0x00ff


	//----- nvinfo : EIATTR_MERCURY_ISA_VERSION
	.align		4
        /*00c0*/ 	.byte	0x03, 0x5f
        /*00c2*/ 	.short	0x0101


	//----- nvinfo : EIATTR_VRC_CTA_INIT_COUNT
	.align		4
        /*00c4*/ 	.byte	0x02, 0x4a
	.zero		1
	.zero		1


	//----- nvinfo : EIATTR_EXIT_INSTR_OFFSETS
	.align		4
        /*00c8*/ 	.byte	0x04, 0x1c
        /*00ca*/ 	.short	(.L_577 - .L_576)


	//   ....[0]....
.L_576:
        /*00cc*/ 	.word	0x00000070


	//   ....[1]....
        /*00d0*/ 	.word	0x000000a0


	//   ....[2]....
        /*00d4*/ 	.word	0x00000f70


	//----- nvinfo : EIATTR_CRS_STACK_SIZE
	.align		4
.L_577:
        /*00d8*/ 	.byte	0x04, 0x1e
        /*00da*/ 	.short	(.L_579 - .L_578)
.L_578:
        /*00dc*/ 	.word	0x00000000


	//----- nvinfo : EIATTR_CBANK_PARAM_SIZE
	.align		4
.L_579:
        /*00e0*/ 	.byte	0x03, 0x19
        /*00e2*/ 	.short	0x003c


	//----- nvinfo : EIATTR_PARAM_CBANK
	.align		4
        /*00e4*/ 	.byte	0x04, 0x0a
        /*00e6*/ 	.short	(.L_581 - .L_580)
	.align		4
.L_580:
        /*00e8*/ 	.word	index@(.nv.constant0._Z27gpuTemplateShapJacDetNormalIdEvPT_S1_S1_S1_iiiiiii)
        /*00ec*/ 	.short	0x0380
        /*00ee*/ 	.short	0x003c


	//----- nvinfo : EIATTR_SW_WAR
	.align		4
.L_581:
        /*00f0*/ 	.byte	0x04, 0x36
        /*00f2*/ 	.short	(.L_583 - .L_582)
.L_582:
        /*00f4*/ 	.word	0x00000008
.L_583:


//--------------------- .nv.info._Z25gpuTemplateApplyJacNormalIfEvPT_S1_S1_S1_iiiiiii --------------------------
	.section	.nv.info._Z25gpuTemplateApplyJacNormalIfEvPT_S1_S1_S1_iiiiiii,"",@"SHT_CUDA_INFO"
	.sectionflags	@""
	.align	4


	//----- nvinfo : EIATTR_CUDA_API_VERSION
	.align		4
        /*0000*/ 	.byte	0x04, 0x37
        /*0002*/ 	.short	(.L_585 - .L_584)
.L_584:
        /*0004*/ 	.word	0x00000082


	//----- nvinfo : EIATTR_KPARAM_INFO
	.align		4
.L_585:
        /*0008*/ 	.byte	0x04, 0x17
        /*000a*/ 	.short	(.L_587 - .L_586)
.L_586:
        /*000c*/ 	.word	0x00000000
        /*0010*/ 	.short	0x000a
        /*0012*/ 	.short	0x0038
        /*0014*/ 	.byte	0x00, 0xf0, 0x11, 0x00


	//----- nvinfo : EIATTR_KPARAM_INFO
	.align		4
.L_587:
        /*0018*/ 	.byte	0x04, 0x17
        /*001a*/ 	.short	(.L_589 - .L_588)
.L_588:
        /*001c*/ 	.word	0x00000000
        /*0020*/ 	.short	0x0009
        /*0022*/ 	.short	0x0034
        /*0024*/ 	.byte	0x00, 0xf0, 0x11, 0x00


	//----- nvinfo : EIATTR_KPARAM_INFO
	.align		4
.L_589:
        /*0028*/ 	.byte	0x04, 0x17
        /*002a*/ 	.short	(.L_591 - .L_590)
.L_590:
        /*002c*/ 	.word	0x00000000
        /*0030*/ 	.short	0x0008
        /*0032*/ 	.short	0x0030
        /*0034*/ 	.byte	0x00, 0xf0, 0x11, 0x00


	//----- nvinfo : EIATTR_KPARAM_INFO
	.align		4
.L_591:
        /*0038*/ 	.byte	0x04, 0x17
        /*003a*/ 	.short	(.L_593 - .L_592)
.L_592:
        /*003c*/ 	.word	0x00000000
        /*0040*/ 	.short	0x0007
        /*0042*/ 	.short	0x002c
        /*0044*/ 	.byte	0x00, 0xf0, 0x11, 0x00


	//----- nvinfo : EIATTR_KPARAM_INFO
	.align		4
.L_593:
        /*0048*/ 	.byte	0x04, 0x17
        /*004a*/ 	.short	(.L_595 - .L_594)
.L_594:
        /*004c*/ 	.word	0x00000000
        /*0050*/ 	.short	0x0006
        /*0052*/ 	.short	0x0028
        /*0054*/ 	.byte	0x00, 0xf0, 0x11, 0x00


	//----- nvinfo : EIATTR_KPARAM_INFO
	.align		4
.L_595:
        /*0058*/ 	.byte	0x04, 0x17
        /*005a*/ 	.short	(.L_597 - .L_596)
.L_596:
        /*005c*/ 	.word	0x00000000
        /*0060*/ 	.short	0x0005
        /*0062*/ 	.short	0x0024
        /*0064*/ 	.byte	0x00, 0xf0, 0x11, 0x00


	//----- nvinfo : EIATTR_KPARAM_INFO
	.align		4
.L_597:
        /*0068*/ 	.byte	0x04, 0x17
        /*006a*/ 	.short	(.L_599 - .L_598)
.L_598:
        /*006c*/ 	.word	0x00000000
        /*0070*/ 	.short	0x0004
        /*0072*/ 	.short	0x0020
        /*0074*/ 	.byte	0x00, 0xf0, 0x11, 0x00


	//----- nvinfo : EIATTR_KPARAM_INFO
	.align		4
.L_599:
        /*0078*/ 	.byte	0x04, 0x17
        /*007a*/ 	.short	(.L_601 - .L_600)
.L_600:
        /*007c*/ 	.word	0x00000000
        /*0080*/ 	.short	0x0003
        /*0082*/ 	.short	0x0018
        /*0084*/ 	.byte	0x00, 0xf5, 0x21, 0x00


	//----- nvinfo : EIATTR_KPARAM_INFO
	.align		4
.L_601:
        /*0088*/ 	.byte	0x04, 0x17
        /*008a*/ 	.short	(.L_603 - .L_602)
.L_602:
        /*008c*/ 	.word	0x00000000
        /*0090*/ 	.short	0x0002
        /*0092*/ 	.short	0x0010
        /*0094*/ 	.byte	0x00, 0xf5, 0x21, 0x00


	//----- nvinfo : EIATTR_KPARAM_INFO
	.align		4
.L_603:
        /*0098*/ 	.byte	0x04, 0x17
        /*009a*/ 	.short	(.L_605 - .L_604)
.L_604:
        /*009c*/ 	.word	0x00000000
        /*00a0*/ 	.short	0x0001
        /*00a2*/ 	.short	0x0008
        /*00a4*/ 	.byte	0x00, 0xf5, 0x21, 0x00


	//----- nvinfo : EIATTR_KPARAM_INFO
	.align		4
.L_605:
        /*00a8*/ 	.byte	0x04, 0x17
        /*00aa*/ 	.short	(.L_607 - .L_606)
.L_606:
        /*00ac*/ 	.word	0x00000000
        /*00b0*/ 	.short	0x0000
        /*00b2*/ 	.short	0x0000
        /*00b4*/ 	.byte	0x00, 0xf5, 0x21, 0x00


	//----- nvinfo : EIATTR_SPARSE_MMA_MASK
	.align		4
.L_607:
        /*00b8*/ 	.byte	0x03, 0x50
        /*00ba*/ 	.short	0x0000


	//----- nvinfo : EIATTR_MAXREG_COUNT
	.align		4
        /*00bc*/ 	.byte	0x03, 0x1b
        /*00be*/ 	.short	0x00ff


	//----- nvinfo : EIATTR_MERCURY_ISA_VERSION
	.align		4
        /*00c0*/ 	.byte	0x03, 0x5f
        /*00c2*/ 	.short	0x0101


	//----- nvinfo : EIATTR_VRC_CTA_INIT_COUNT
	.align		4
        /*00c4*/ 	.byte	0x02, 0x4a
	.zero		1
	.zero		1


	//----- nvinfo : EIATTR_EXIT_INSTR_OFFSETS
	.align		4
        /*00c8*/ 	.byte	0x04, 0x1c
        /*00ca*/ 	.short	(.L_609 - .L_608)


	//   ....[0]....
.L_608:
        /*00cc*/ 	.word	0x00000070


	//   ....[1]....
        /*00d0*/ 	.word	0x000000a0


	//   ....[2]....
        /*00d4*/ 	.word	0x00000f70


	//----- nvinfo : EIATTR_CRS_STACK_SIZE
	.align		4
.L_609:
        /*00d8*/ 	.byte	0x04, 0x1e
        /*00da*/ 	.short	(.L_611 - .L_610)
.L_610:
        /*00dc*/ 	.word	0x00000000


	//----- nvinfo : EIATTR_CBANK_PARAM_SIZE
	.align		4
.L_611:
        /*00e0*/ 	.byte	0x03, 0x19
        /*00e2*/ 	.short	0x003c


	//----- nvinfo : EIATTR_PARAM_CBANK
	.align		4
        /*00e4*/ 	.byte	0x04, 0x0a
        /*00e6*/ 	.short	(.L_613 - .L_612)
	.align		4
.L_612:
        /*00e8*/ 	.word	index@(.nv.constant0._Z25gpuTemplateApplyJacNormalIfEvPT_S1_S1_S1_iiiiiii)
        /*00ec*/ 	.short	0x0380
        /*00ee*/ 	.short	0x003c


	//----- nvinfo : EIATTR_SW_WAR
	.align		4
.L_613:
        /*00f0*/ 	.byte	0x04, 0x36
        /*00f2*/ 	.short	(.L_615 - .L_614)
.L_614:
        /*00f4*/ 	.word	0x00000008
.L_615:


//--------------------- .nv.info._Z25gpuTemplateApplyJacNormalIdEvPT_S1_S1_S1_iiiiiii --------------------------
	.section	.nv.info._Z25gpuTemplateApplyJacNormalIdEvPT_S1_S1_S1_iiiiiii,"",@"SHT_CUDA_INFO"
	.sectionflags	@""
	.align	4


	//----- nvinfo : EIATTR_CUDA_API_VERSION
	.align		4
        /*0000*/ 	.byte	0x04, 0x37
        /*0002*/ 	.short	(.L_617 - .L_616)
.L_616:
        /*0004*/ 	.word	0x00000082


	//----- nvinfo : EIATTR_KPARAM_INFO
	.align		4
.L_617:
        /*0008*/ 	.byte	0x04, 0x17
        /*000a*/ 	.short	(.L_619 - .L_618)
.L_618:
        /*000c*/ 	.word	0x00000000
        /*0010*/ 	.short	0x000a
        /*0012*/ 	.short	0x0038
        /*0014*/ 	.byte	0x00, 0xf0, 0x11, 0x00


	//----- nvinfo : EIATTR_KPARAM_INFO
	.align		4
.L_619:
        /*0018*/ 	.byte	0x04, 0x17
        /*001a*/ 	.short	(.L_621 - .L_620)
.L_620:
        /*001c*/ 	.word	0x00000000
        /*0020*/ 	.short	0x0009
        /*0022*/ 	.short	0x0034
        /*0024*/ 	.byte	0x00, 0xf0, 0x11, 0x00


	//----- nvinfo : EIATTR_KPARAM_INFO
	.align		4
.L_621:
        /*0028*/ 	.byte	0x04, 0x17
        /*002a*/ 	.short	(.L_623 - .L_622)
.L_622:
        /*002c*/ 	.word	0x00000000
        /*0030*/ 	.short	0x0008
        /*0032*/ 	.short	0x0030
        /*0034*/ 	.byte	0x00, 0xf0, 0x11, 0x00


	//----- nvinfo : EIATTR_KPARAM_INFO
	.align		4
.L_623:
        /*0038*/ 	.byte	0x04, 0x17
        /*003a*/ 	.short	(.L_625 - .L_624)
.L_624:
        /*003c*/ 	.word	0x00000000
        /*0040*/ 	.short	0x0007
        /*0042*/ 	.short	0x002c
        /*0044*/ 	.byte	0x00, 0xf0, 0x11, 0x00


	//----- nvinfo : EIATTR_KPARAM_INFO
	.align		4
.L_625:
        /*0048*/ 	.byte	0x04, 0x17
        /*004a*/ 	.short	(.L_627 - .L_626)
.L_626:
        /*004c*/ 	.word	0x00000000
        /*0050*/ 	.short	0x0006
        /*0052*/ 	.short	0x0028
        /*0054*/ 	.byte	0x00, 0xf0, 0x11, 0x00


	//----- nvinfo : EIATTR_KPARAM_INFO
	.align		4
.L_627:
        /*0058*/ 	.byte	0x04, 0x17
        /*005a*/ 	.short	(.L_629 - .L_628)
.L_628:
        /*005c*/ 	.word	0x00000000
        /*0060*/ 	.short	0x0005
        /*0062*/ 	.short	0x0024
        /*0064*/ 	.byte	0x00, 0xf0, 0x11, 0x00


	//----- nvinfo : EIATTR_KPARAM_INFO
	.align		4
.L_629:
        /*0068*/ 	.byte	0x04, 0x17
        /*006a*/ 	.short	(.L_631 - .L_630)
.L_630:
        /*006c*/ 	.word	0x00000000
        /*0070*/ 	.short	0x0004
        /*0072*/ 	.short	0x0020
        /*0074*/ 	.byte	0x00, 0xf0, 0x11, 0x00


	//----- nvinfo : EIATTR_KPARAM_INFO
	.align		4
.L_631:
        /*0078*/ 	.byte	0x04, 0x17
        /*007a*/ 	.short	(.L_633 - .L_632)
.L_632:
        /*007c*/ 	.word	0x00000000
        /*0080*/ 	.short	0x0003
        /*0082*/ 	.short	0x0018
        /*0084*/ 	.byte	0x00, 0xf5, 0x21, 0x00


	//----- nvinfo : EIATTR_KPARAM_INFO
	.align		4
.L_633:
        /*0088*/ 	.byte	0x04, 0x17
        /*008a*/ 	.short	(.L_635 - .L_634)
.L_634:
        /*008c*/ 	.word	0x00000000
        /*0090*/ 	.short	0x0002
        /*0092*/ 	.short	0x0010
        /*0094*/ 	.byte	0x00, 0xf5, 0x21, 0x00


	//----- nvinfo : EIATTR_KPARAM_INFO
	.align		4
.L_635:
        /*0098*/ 	.byte	0x04, 0x17
        /*009a*/ 	.short	(.L_637 - .L_636)
.L_636:
        /*009c*/ 	.word	0x00000000
        /*00a0*/ 	.short	0x0001
        /*00a2*/ 	.short	0x0008
        /*00a4*/ 	.byte	0x00, 0xf5, 0x21, 0x00


	//----- nvinfo : EIATTR_KPARAM_INFO
	.align		4
.L_637:
        /*00a8*/ 	.byte	0x04, 0x17
        /*00aa*/ 	.short	(.L_639 - .L_638)
.L_638:
        /*00ac*/ 	.word	0x00000000
        /*00b0*/ 	.short	0x0000
        /*00b2*/ 	.short	0x0000
        /*00b4*/ 	.byte	0x00, 0xf5, 0x21, 0x00


	//----- nvinfo : EIATTR_SPARSE_MMA_MASK
	.align		4
.L_639:
        /*00b8*/ 	.byte	0x03, 0x50
        /*00ba*/ 	.short	0x0000


	//----- nvinfo : EIATTR_MAXREG_COUNT
	.align		4
        /*00bc*/ 	.byte	0x03, 0x1b
        /*00be*/ 	.short	0x00ff


	//----- nvinfo : EIATTR_MERCURY_ISA_VERSION
	.align		4
        /*00c0*/ 	.byte	0x03, 0x5f
        /*00c2*/ 	.short	0x0101


	//----- nvinfo : EIATTR_VRC_CTA_INIT_COUNT
	.align		4
        /*00c4*/ 	.byte	0x02, 0x4a
	.zero		1
	.zero		1


	//----- nvinfo : EIATTR_EXIT_INSTR_OFFSETS
	.align		4
        /*00c8*/ 	.byte	0x04, 0x1c
        /*00ca*/ 	.short	(.L_641 - .L_640)


	//   ....[0]....
.L_640:
        /*00cc*/ 	.word	0x00000070


	//   ....[1]....
        /*00d0*/ 	.word	0x000000a0


	//   ....[2]....
        /*00d4*/ 	.word	0x00000f70


	//----- nvinfo : EIATTR_CRS_STACK_SIZE
	.align		4
.L_641:
        /*00d8*/ 	.byte	0x04, 0x1e
        /*00da*/ 	.short	(.L_643 - .L_642)
.L_642:
        /*00dc*/ 	.word	0x00000000


	//----- nvinfo : EIATTR_CBANK_PARAM_SIZE
	.align		4
.L_643:
        /*00e0*/ 	.byte	0x03, 0x19
        /*00e2*/ 	.short	0x003c


	//----- nvinfo : EIATTR_PARAM_CBANK
	.align		4
        /*00e4*/ 	.byte	0x04, 0x0a
        /*00e6*/ 	.short	(.L_645 - .L_644)
	.align		4
.L_644:
        /*00e8*/ 	.word	index@(.nv.constant0._Z25gpuTemplateApplyJacNormalIdEvPT_S1_S1_S1_iiiiiii)
        /*00ec*/ 	.short	0x0380
        /*00ee*/ 	.short	0x003c


	//----- nvinfo : EIATTR_SW_WAR
	.align		4
.L_645:
        /*00f0*/ 	.byte	0x04, 0x36
        /*00f2*/ 	.short	(.L_647 - .L_646)
.L_646:
        /*00f4*/ 	.word	0x00000008
.L_647:


//--------------------- .nv.info._Z25gpuTemplateApplyJacNormalIfEvPT_S1_S1_S1_iiii --------------------------
	.section	.nv.info._Z25gpuTemplateApplyJacNormalIfEvPT_S1_S1_S1_iiii,"",@"SHT_CUDA_INFO"
	.sectionflags	@""
	.align	4


	//----- nvinfo : EIATTR_CUDA_API_VERSION
	.align		4
        /*0000*/ 	.byte	0x04, 0x37
        /*0002*/ 	.short	(.L_649 - .L_648)
.L_648:
        /*0004*/ 	.word	0x00000082


	//----- nvinfo : EIATTR_KPARAM_INFO
	.align		4
.L_649:
        /*0008*/ 	.byte	0x04, 0x17
        /*000a*/ 	.short	(.L_651 - .L_650)
.L_650:
        /*000c*/ 	.word	0x00000000
        /*0010*/ 	.short	0x0007
        /*0012*/ 	.short	0x002c
        /*0014*/ 	.byte	0x00, 0xf0, 0x11, 0x00


	//----- nvinfo : EIATTR_KPARAM_INFO
	.align		4
.L_651:
        /*0018*/ 	.byte	0x04, 0x17
        /*001a*/ 	.short	(.L_653 - .L_652)
.L_652:
        /*001c*/ 	.word	0x00000000
        /*0020*/ 	.short	0x0006
        /*0022*/ 	.short	0x0028
        /*0024*/ 	.byte	0x00, 0xf0, 0x11, 0x00


	//----- nvinfo : EIATTR_KPARAM_INFO
	.align		4
.L_653:
        /*0028*/ 	.byte	0x04, 0x17
        /*002a*/ 	.short	(.L_655 - .L_654)
.L_654:
        /*002c*/ 	.word	0x00000000
        /*0030*/ 	.short	0x0005
        /*0032*/ 	.short	0x0024
        /*0034*/ 	.byte	0x00, 0xf0, 0x11, 0x00


	//----- nvinfo : EIATTR_KPARAM_INFO
	.align		4
.L_655:
        /*0038*/ 	.byte	0x04, 0x17
        /*003a*/ 	.short	(.L_657 - .L_656)
.L_656:
        /*003c*/ 	.word	0x00000000
        /*0040*/ 	.short	0x0004
        /*0042*/ 	.short	0x0020
        /*0044*/ 	.byte	0x00, 0xf0, 0x11, 0x00


	//----- nvinfo : EIATTR_KPARAM_INFO
	.align		4
.L_657:
        /*0048*/ 	.byte	0x04, 0x17
        /*004a*/ 	.short	(.L_659 - .L_658)
.L_658:
        /*004c*/ 	.word	0x00000000
        /*0050*/ 	.short	0x0003
        /*0052*/ 	.short	0x0018
        /*0054*/ 	.byte	0x00, 0xf5, 0x21, 0x00


	//----- nvinfo : EIATTR_KPARAM_INFO
	.align		4
.L_659:
        /*0058*/ 	.byte	0x04, 0x17
        /*005a*/ 	.short	(.L_661 - .L_660)
.L_660:
        /*005c*/ 	.word	0x00000000
        /*0060*/ 	.short	0x0002
        /*0062*/ 	.short	0x0010
        /*0064*/ 	.byte	0x00, 0xf5, 0x21, 0x00


	//----- nvinfo : EIATTR_KPARAM_INFO
	.align		4
.L_661:
        /*0068*/ 	.byte	0x04, 0x17
        /*006a*/ 	.short	(.L_663 - .L_662)
.L_662:
        /*006c*/ 	.word	0x00000000
        /*0070*/ 	.short	0x0001
        /*0072*/ 	.short	0x0008
        /*0074*/ 	.byte	0x00, 0xf5, 0x21, 0x00


	//----- nvinfo : EIATTR_KPARAM_INFO
	.align		4
.L_663:
        /*0078*/ 	.byte	0x04, 0x17
        /*007a*/ 	.short	(.L_665 - .L_664)
.L_664:
        /*007c*/ 	.word	0x00000000
        /*0080*/ 	.short	0x0000
        /*0082*/ 	.short	0x0000
        /*0084*/ 	.byte	0x00, 0xf5, 0x21, 0x00


	//----- nvinfo : EIATTR_SPARSE_MMA_MASK
	.align		4
.L_665:
        /*0088*/ 	.byte	0x03, 0x50
        /*008a*/ 	.short	0x0000


	//----- nvinfo : EIATTR_MAXREG_COUNT
	.align		4
        /*008c*/ 	.byte	0x03, 0x1b
        /*008e*/ 	.short	0x00ff


	//----- nvinfo : EIATTR_MERCURY_ISA_VERSION
	.align		4
        /*0090*/ 	.byte	0x03, 0x5f
        /*0092*/ 	.short	0x0101


	//----- nvinfo : EIATTR_VRC_CTA_INIT_COUNT
	.align		4
        /*0094*/ 	.byte	0x02, 0x4a
	.zero		1
	.zero		1


	//----- nvinfo : EIATTR_EXIT_INSTR_OFFSETS
	.align		4
        /*0098*/ 	.byte	0x04, 0x1c
        /*009a*/ 	.short	(.L_667 - .L_666)


	//   ....[0]....
.L_666:
        /*009c*/ 	.word	0x00000070


	//   ....[1]....
        /*00a0*/ 	.word	0x000000a0


	//   ....[2]....
        /*00a4*/ 	.word	0x00000d50


	//----- nvinfo : EIATTR_CRS_STACK_SIZE
	.align		4
.L_667:
        /*00a8*/ 	.byte	0x04, 0x1e
        /*00aa*/ 	.short	(.L_669 - .L_668)
.L_668:
        /*00ac*/ 	.word	0x00000000


	//----- nvinfo : EIATTR_CBANK_PARAM_SIZE
	.align		4
.L_669:
        /*00b0*/ 	.byte	0x03, 0x19
        /*00b2*/ 	.short	0x0030


	//----- nvinfo : EIATTR_PARAM_CBANK
	.align		4
        /*00b4*/ 	.byte	0x04, 0x0a
        /*00b6*/ 	.short	(.L_671 - .L_670)
	.align		4
.L_670:
        /*00b8*/ 	.word	index@(.nv.constant0._Z25gpuTemplateApplyJacNormalIfEvPT_S1_S1_S1_iiii)
        /*00bc*/ 	.short	0x0380
        /*00be*/ 	.short	0x0030


	//----- nvinfo : EIATTR_SW_WAR
	.align		4
.L_671:
        /*00c0*/ 	.byte	0x04, 0x36
        /*00c2*/ 	.short	(.L_673 - .L_672)
.L_672:
        /*00c4*/ 	.word	0x00000008
.L_673:


//--------------------- .nv.info._Z25gpuTemplateApplyJacNormalIdEvPT_S1_S1_S1_iiii --------------------------
	.section	.nv.info._Z25gpuTemplateApplyJacNormalIdEvPT_S1_S1_S1_iiii,"",@"SHT_CUDA_INFO"
	.sectionflags	@""
	.align	4


	//----- nvinfo : EIATTR_CUDA_API_VERSION
	.align		4
        /*0000*/ 	.byte	0x04, 0x37
        /*0002*/ 	.short	(.L_675 - .L_674)
.L_674:
        /*0004*/ 	.word	0x00000082


	//----- nvinfo : EIATTR_KPARAM_INFO
	.align		4
.L_675:
        /*0008*/ 	.byte	0x04, 0x17
        /*000a*/ 	.short	(.L_677 - .L_676)
.L_676:
        /*000c*/ 	.word	0x00000000
        /*0010*/ 	.short	0x0007
        /*0012*/ 	.short	0x002c
        /*0014*/ 	.byte	0x00, 0xf0, 0x11, 0x00


	//----- nvinfo : EIATTR_KPARAM_INFO
	.align		4
.L_677:
        /*0018*/ 	.byte	0x04, 0x17
        /*001a*/ 	.short	(.L_679 - .L_678)
.L_678:
        /*001c*/ 	.word	0x00000000
        /*0020*/ 	.short	0x0006
        /*0022*/ 	.short	0x0028
        /*0024*/ 	.byte	0x00, 0xf0, 0x11, 0x00


	//----- nvinfo : EIATTR_KPARAM_INFO
	.align		4
.L_679:
        /*0028*/ 	.byte	0x04, 0x17
        /*002a*/ 	.short	(.L_681 - .L_680)
.L_680:
        /*002c*/ 	.word	0x00000000
        /*0030*/ 	.short	0x0005
        /*0032*/ 	.short	0x0024
        /*0034*/ 	.byte	0x00, 0xf0, 0x11, 0x00


	//----- nvinfo : EIATTR_KPARAM_INFO
	.align		4
.L_681:
        /*0038*/ 	.byte	0x04, 0x17
        /*003a*/ 	.short	(.L_683 - .L_682)
.L_682:
        /*003c*/ 	.word	0x00000000
        /*0040*/ 	.short	0x0004
        /*0042*/ 	.short	0x0020
        /*0044*/ 	.byte	0x00, 0xf0, 0x11, 0x00


	//----- nvinfo : EIATTR_KPARAM_INFO
	.align		4
.L_683:
        /*0048*/ 	.byte	0x04, 0x17
        /*004a*/ 	.short	(.L_685 - .L_684)
.L_684:
        /*004c*/ 	.word	0x00000000
        /*0050*/ 	.short	0x0003
        /*0052*/ 	.short	0x0018
        /*0054*/ 	.byte	0x00, 0xf5, 0x21, 0x00


	//----- nvinfo : EIATTR_KPARAM_INFO
	.align		4
.L_685:
        /*0058*/ 	.byte	0x04, 0x17
        /*005a*/ 	.short	(.L_687 - .L_686)
.L_686:
        /*005c*/ 	.word	0x00000000
        /*0060*/ 	.short	0x0002
        /*0062*/ 	.short	0x0010
        /*0064*/ 	.byte	0x00, 0xf5, 0x21, 0x00


	//----- nvinfo : EIATTR_KPARAM_INFO
	.align		4
.L_687:
        /*0068*/ 	.byte	0x04, 0x17
        /*006a*/ 	.short	(.L_689 - .L_688)
.L_688:
        /*006c*/ 	.word	0x00000000
        /*0070*/ 	.short	0x0001
        /*0072*/ 	.short	0x0008
        /*0074*/ 	.byte	0x00, 0xf5, 0x21, 0x00


	//----- nvinfo : EIATTR_KPARAM_INFO
	.align		4
.L_689:
        /*0078*/ 	.byte	0x04, 0x17
        /*007a*/ 	.short	(.L_691 - .L_690)
.L_690:
        /*007c*/ 	.word	0x00000000
        /*0080*/ 	.short	0x0000
        /*0082*/ 	.short	0x0000
        /*0084*/ 	.byte	0x00, 0xf5, 0x21, 0x00


	//----- nvinfo : EIATTR_SPARSE_MMA_MASK
	.align		4
.L_691:
        /*0088*/ 	.byte	0x03, 0x50
        /*008a*/ 	.short	0x0000


	//----- nvinfo : EIATTR_MAXREG_COUNT
	.align		4
        /*008c*/ 	.byte	0x03, 0x1b
        /*008e*/ 	.short	0x00ff


	//----- nvinfo : EIATTR_MERCURY_ISA_VERSION
	.align		4
        /*0090*/ 	.byte	0x03, 0x5f
        /*0092*/ 	.short	0x0101


	//----- nvinfo : EIATTR_VRC_CTA_INIT_COUNT
	.align		4
        /*0094*/ 	.byte	0x02, 0x4a
	.zero		1
	.zero		1


	//----- nvinfo : EIATTR_EXIT_INSTR_OFFSETS
	.align		4
        /*0098*/ 	.byte	0x04, 0x1c
        /*009a*/ 	.short	(.L_693 - .L_692)


	//   ....[0]....
.L_692:
        /*009c*/ 	.word	0x00000070


	//   ....[1]....
        /*00a0*/ 	.word	0x000000a0


	//   ....[2]....
        /*00a4*/ 	.word	0x00000d40


	//----- nvinfo : EIATTR_CRS_STACK_SIZE
	.align		4
.L_693:
        /*00a8*/ 	.byte	0x04, 0x1e
        /*00aa*/ 	.short	(.L_695 - .L_694)
.L_694:
        /*00ac*/ 	.word	0x00000000


	//----- nvinfo : EIATTR_CBANK_PARAM_SIZE
	.align		4
.L_695:
        /*00b0*/ 	.byte	0x03, 0x19
        /*00b2*/ 	.short	0x0030


	//----- nvinfo : EIATTR_PARAM_CBANK
	.align		4
        /*00b4*/ 	.byte	0x04, 0x0a
        /*00b6*/ 	.short	(.L_697 - .L_696)
	.align		4
.L_696:
        /*00b8*/ 	.word	index@(.nv.constant0._Z25gpuTemplateApplyJacNormalIdEvPT_S1_S1_S1_iiii)
        /*00bc*/ 	.short	0x0380
        /*00be*/ 	.short	0x0030


	//----- nvinfo : EIATTR_SW_WAR
	.align		4
.L_697:
        /*00c0*/ 	.byte	0x04, 0x36
        /*00c2*/ 	.short	(.L_699 - .L_698)
.L_698:
        /*00c4*/ 	.word	0x00000008
.L_699:


//--------------------- .nv.info._Z22gpuTemplateApplyNormalIfEvPT_S1_S1_iiii --------------------------
	.section	.nv.info._Z22gpuTemplateApplyNormalIfEvPT_S1_S1_iiii,"",@"SHT_CUDA_INFO"
	.sectionflags	@""
	.align	4


	//----- nvinfo : EIATTR_CUDA_API_VERSION
	.align		4
        /*0000*/ 	.byte	0x04, 0x37
        /*0002*/ 	.short	(.L_701 - .L_700)
.L_700:
        /*0004*/ 	.word	0x00000082


	//----- nvinfo : EIATTR_KPARAM_INFO
	.align		4
.L_701:
        /*0008*/ 	.byte	0x04, 0x17
        /*000a*/ 	.short	(.L_703 - .L_702)
.L_702:
        /*000c*/ 	.word	0x00000000
        /*0010*/ 	.short	0x0006
        /*0012*/ 	.short	0x0024
        /*0014*/ 	.byte	0x00, 0xf0, 0x11, 0x00


	//----- nvinfo : EIATTR_KPARAM_INFO
	.align		4
.L_703:
        /*0018*/ 	.byte	0x04, 0x17
        /*001a*/ 	.short	(.L_705 - .L_704)
.L_704:
        /*001c*/ 	.word	0x00000000
        /*0020*/ 	.short	0x0005
        /*0022*/ 	.short	0x0020
        /*0024*/ 	.byte	0x00, 0xf0, 0x11, 0x00


	//----- nvinfo : EIATTR_KPARAM_INFO
	.align		4
.L_705:
        /*0028*/ 	.byte	0x04, 0x17
        /*002a*/ 	.short	(.L_707 - .L_706)
.L_706:
        /*002c*/ 	.word	0x00000000
        /*0030*/ 	.short	0x0004
        /*0032*/ 	.short	0x001c
        /*0034*/ 	.byte	0x00, 0xf0, 0x11, 0x00


	//----- nvinfo : EIATTR_KPARAM_INFO
	.align		4
.L_707:
        /*0038*/ 	.byte	0x04, 0x17
        /*003a*/ 	.short	(.L_709 - .L_708)
.L_708:
        /*003c*/ 	.word	0x00000000
        /*0040*/ 	.short	0x0003
        /*0042*/ 	.short	0x0018
        /*0044*/ 	.byte	0x00, 0xf0, 0x11, 0x00


	//----- nvinfo : EIATTR_KPARAM_INFO
	.align		4
.L_709:
        /*0048*/ 	.byte	0x04, 0x17
        /*004a*/ 	.short	(.L_711 - .L_710)
.L_710:
        /*004c*/ 	.word	0x00000000
        /*0050*/ 	.short	0x0002
        /*0052*/ 	.short	0x0010
        /*0054*/ 	.byte	0x00, 0xf5, 0x21, 0x00


	//----- nvinfo : EIATTR_KPARAM_INFO
	.align		4
.L_711:
        /*0058*/ 	.byte	0x04, 0x17
        /*005a*/ 	.short	(.L_713 - .L_712)
.L_712:
        /*005c*/ 	.word	0x00000000
        /*0060*/ 	.short	0x0001
        /*0062*/ 	.short	0x0008
        /*0064*/ 	.byte	0x00, 0xf5, 0x21, 0x00


	//----- nvinfo : EIATTR_KPARAM_INFO
	.align		4
.L_713:
        /*0068*/ 	.byte	0x04, 0x17
        /*006a*/ 	.short	(.L_715 - .L_714)
.L_714:
        /*006c*/ 	.word	0x00000000
        /*0070*/ 	.short	0x0000
        /*0072*/ 	.short	0x0000
        /*0074*/ 	.byte	0x00, 0xf5, 0x21, 0x00


	//----- nvinfo : EIATTR_SPARSE_MMA_MASK
	.align		4
.L_715:
        /*0078*/ 	.byte	0x03, 0x50
        /*007a*/ 	.short	0x0000


	//----- nvinfo : EIATTR_MAXREG_COUNT
	.align		4
        /*007c*/ 	.byte	0x03, 0x1b
        /*007e*/ 	.short	0x00ff


	//----- nvinfo : EIATTR_MERCURY_ISA_VERSION
	.align		4
        /*0080*/ 	.byte	0x03, 0x5f
        /*0082*/ 	.short	0x0101


	//----- nvinfo : EIATTR_VRC_CTA_INIT_COUNT
	.align		4
        /*0084*/ 	.byte	0x02, 0x4a
	.zero		1
	.zero		1


	//----- nvinfo : EIATTR_EXIT_INSTR_OFFSETS
	.align		4
        /*0088*/ 	.byte	0x04, 0x1c
        /*008a*/ 	.short	(.L_717 - .L_716)


	//   ....[0]....
.L_716:
        /*008c*/ 	.word	0x00000070


	//   ....[1]....
        /*0090*/ 	.word	0x000000a0


	//   ....[2]....
        /*0094*/ 	.word	0x00000b20


	//----- nvinfo : EIATTR_CRS_STACK_SIZE
	.align		4
.L_717:
        /*0098*/ 	.byte	0x04, 0x1e
        /*009a*/ 	.short	(.L_719 - .L_718)
.L_718:
        /*009c*/ 	.word	0x00000000


	//----- nvinfo : EIATTR_CBANK_PARAM_SIZE
	.align		4
.L_719:
        /*00a0*/ 	.byte	0x03, 0x19
        /*00a2*/ 	.short	0x0028


	//----- nvinfo : EIATTR_PARAM_CBANK
	.align		4
        /*00a4*/ 	.byte	0x04, 0x0a
        /*00a6*/ 	.short	(.L_721 - .L_720)
	.align		4
.L_720:
        /*00a8*/ 	.word	index@(.nv.constant0._Z22gpuTemplateApplyNormalIfEvPT_S1_S1_iiii)
        /*00ac*/ 	.short	0x0380
        /*00ae*/ 	.short	0x0028


	//----- nvinfo : EIATTR_SW_WAR
	.align		4
.L_721:
        /*00b0*/ 	.byte	0x04, 0x36
        /*00b2*/ 	.short	(.L_723 - .L_722)
.L_722:
        /*00b4*/ 	.word	0x00000008
.L_723:


//--------------------- .nv.info._Z22gpuTemplateApplyNormalIdEvPT_S1_S1_iiii --------------------------
	.section	.nv.info._Z22gpuTemplateApplyNormalIdEvPT_S1_S1_iiii,"",@"SHT_CUDA_INFO"
	.sectionflags	@""
	.align	4


	//----- nvinfo : EIATTR_CUDA_API_VERSION
	.align		4
        /*0000*/ 	.byte	0x04, 0x37
        /*0002*/ 	.short	(.L_725 - .L_724)
.L_724:
        /*0004*/ 	.word	0x00000082


	//----- nvinfo : EIATTR_KPARAM_INFO
	.align		4
.L_725:
        /*0008*/ 	.byte	0x04, 0x17
        /*000a*/ 	.short	(.L_727 - .L_726)
.L_726:
        /*000c*/ 	.word	0x00000000
        /*0010*/ 	.short	0x0006
        /*0012*/ 	.short	0x0024
        /*0014*/ 	.byte	0x00, 0xf0, 0x11, 0x00


	//----- nvinfo : EIATTR_KPARAM_INFO
	.align		4
.L_727:
        /*0018*/ 	.byte	0x04, 0x17
        /*001a*/ 	.short	(.L_729 - .L_728)
.L_728:
        /*001c*/ 	.word	0x00000000
        /*0020*/ 	.short	0x0005
        /*0022*/ 	.short	0x0020
        /*0024*/ 	.byte	0x00, 0xf0, 0x11, 0x00


	//----- nvinfo : EIATTR_KPARAM_INFO
	.align		4
.L_729:
        /*0028*/ 	.byte	0x04, 0x17
        /*002a*/ 	.short	(.L_731 - .L_730)
.L_730:
        /*002c*/ 	.word	0x00000000
        /*0030*/ 	.short	0x0004
        /*0032*/ 	.short	0x001c
        /*0034*/ 	.byte	0x00, 0xf0, 0x11, 0x00


	//----- nvinfo : EIATTR_KPARAM_INFO
	.align		4
.L_731:
        /*0038*/ 	.byte	0x04, 0x17
        /*003a*/ 	.short	(.L_733 - .L_732)
.L_732:
        /*003c*/ 	.word	0x00000000
        /*0040*/ 	.short	0x0003
        /*0042*/ 	.short	0x0018
        /*0044*/ 	.byte	0x00, 0xf0, 0x11, 0x00


	//----- nvinfo : EIATTR_KPARAM_INFO
	.align		4
.L_733:
        /*0048*/ 	.byte	0x04, 0x17
        /*004a*/ 	.short	(.L_735 - .L_734)
.L_734:
        /*004c*/ 	.word	0x00000000
        /*0050*/ 	.short	0x0002
        /*0052*/ 	.short	0x0010
        /*0054*/ 	.byte	0x00, 0xf5, 0x21, 0x00


	//----- nvinfo : EIATTR_KPARAM_INFO
	.align		4
.L_735:
        /*0058*/ 	.byte	0x04, 0x17
        /*005a*/ 	.short	(.L_737 - .L_736)
.L_736:
        /*005c*/ 	.word	0x00000000
        /*0060*/ 	.short	0x0001
        /*0062*/ 	.short	0x0008
        /*0064*/ 	.byte	0x00, 0xf5, 0x21, 0x00


	//----- nvinfo : EIATTR_KPARAM_INFO
	.align		4
.L_737:
        /*0068*/ 	.byte	0x04, 0x17
        /*006a*/ 	.short	(.L_739 - .L_738)
.L_738:
        /*006c*/ 	.word	0x00000000
        /*0070*/ 	.short	0x0000
        /*0072*/ 	.short	0x0000
        /*0074*/ 	.byte	0x00, 0xf5, 0x21, 0x00


	//----- nvinfo : EIATTR_SPARSE_MMA_MASK
	.align		4
.L_739:
        /*0078*/ 	.byte	0x03, 0x50
        /*007a*/ 	.short	0x0000


	//----- nvinfo : EIATTR_MAXREG_COUNT
	.align		4
        /*007c*/ 	.byte	0x03, 0x1b
        /*007e*/ 	.short	0x00ff


	//----- nvinfo : EIATTR_MERCURY_ISA_VERSION
	.align		4
        /*0080*/ 	.byte	0x03, 0x5f
        /*0082*/ 	.short	0x0101


	//----- nvinfo : EIATTR_VRC_CTA_INIT_COUNT
	.align		4
        /*0084*/ 	.byte	0x02, 0x4a
	.zero		1
	.zero		1


	//----- nvinfo : EIATTR_EXIT_INSTR_OFFSETS
	.align		4
        /*0088*/ 	.byte	0x04, 0x1c
        /*008a*/ 	.short	(.L_741 - .L_740)


	//   ....[0]....
.L_740:
        /*008c*/ 	.word	0x00000070


	//   ....[1]....
        /*0090*/ 	.word	0x000000a0


	//   ....[2]....
        /*0094*/ 	.word	0x00000b20


	//----- nvinfo : EIATTR_CRS_STACK_SIZE
	.align		4
.L_741:
        /*0098*/ 	.byte	0x04, 0x1e
        /*009a*/ 	.short	(.L_743 - .L_742)
.L_742:
        /*009c*/ 	.word	0x00000000


	//----- nvinfo : EIATTR_CBANK_PARAM_SIZE
	.align		4
.L_743:
        /*00a0*/ 	.byte	0x03, 0x19
        /*00a2*/ 	.short	0x0028


	//----- nvinfo : EIATTR_PARAM_CBANK
	.align		4
        /*00a4*/ 	.byte	0x04, 0x0a
        /*00a6*/ 	.short	(.L_745 - .L_744)
	.align		4
.L_744:
        /*00a8*/ 	.word	index@(.nv.constant0._Z22gpuTemplateApplyNormalIdEvPT_S1_S1_iiii)
        /*00ac*/ 	.short	0x0380
        /*00ae*/ 	.short	0x0028


	//----- nvinfo : EIATTR_SW_WAR
	.align		4
.L_745:
        /*00b0*/ 	.byte	0x04, 0x36
        /*00b2*/ 	.short	(.L_747 - .L_746)
.L_746:
        /*00b4*/ 	.word	0x00000008
.L_747:


//--------------------- .nv.info._Z20gpuTemplateApplyJac2IfEvPT_S1_S1_S1_S1_ii --------------------------
	.section	.nv.info._Z20gpuTemplateApplyJac2IfEvPT_S1_S1_S1_S1_ii,"",@"SHT_CUDA_INFO"
	.sectionflags	@""
	.align	4


	//----- nvinfo : EIATTR_CUDA_API_VERSION
	.align		4
        /*0000*/ 	.byte	0x04, 0x37
        /*0002*/ 	.short	(.L_749 - .L_748)
.L_748:
        /*0004*/ 	.word	0x00000082


	//----- nvinfo : EIATTR_KPARAM_INFO
	.align		4
.L_749:
        /*0008*/ 	.byte	0x04, 0x17
        /*000a*/ 	.short	(.L_751 - .L_750)
.L_750:
        /*000c*/ 	.word	0x00000000
        /*0010*/ 	.short	0x0006
        /*0012*/ 	.short	0x002c
        /*0014*/ 	.byte	0x00, 0xf0, 0x11, 0x00


	//----- nvinfo : EIATTR_KPARAM_INFO
	.align		4
.L_751:
        /*0018*/ 	.byte	0x04, 0x17
        /*001a*/ 	.short	(.L_753 - .L_752)
.L_752:
        /*001c*/ 	.word	0x00000000
        /*0020*/ 	.short	0x0005
        /*0022*/ 	.short	0x0028
        /*0024*/ 	.byte	0x00, 0xf0, 0x11, 0x00


	//----- nvinfo : EIATTR_KPARAM_INFO
	.align		4
.L_753:
        /*0028*/ 	.byte	0x04, 0x17
        /*002a*/ 	.short	(.L_755 - .L_754)
.L_754:
        /*002c*/ 	.word	0x00000000
        /*0030*/ 	.short	0x0004
        /*0032*/ 	.short	0x0020
        /*0034*/ 	.byte	0x00, 0xf5, 0x21, 0x00


	//----- nvinfo : EIATTR_KPARAM_INFO
	.align		4
.L_755:
        /*0038*/ 	.byte	0x04, 0x17
        /*003a*/ 	.short	(.L_757 - .L_756)
.L_756:
        /*003c*/ 	.word	0x00000000
        /*0040*/ 	.short	0x0003
        /*0042*/ 	.short	0x0018
        /*0044*/ 	.byte	0x00, 0xf5, 0x21, 0x00


	//----- nvinfo : EIATTR_KPARAM_INFO
	.align		4
.L_757:
        /*0048*/ 	.byte	0x04, 0x17
        /*004a*/ 	.short	(.L_759 - .L_758)
.L_758:
        /*004c*/ 	.word	0x00000000
        /*0050*/ 	.short	0x0002
        /*0052*/ 	.short	0x0010
        /*0054*/ 	.byte	0x00, 0xf5, 0x21, 0x00


	//----- nvinfo : EIATTR_KPARAM_INFO
	.align		4
.L_759:
        /*0058*/ 	.byte	0x04, 0x17
        /*005a*/ 	.short	(.L_761 - .L_760)
.L_760:
        /*005c*/ 	.word	0x00000000
        /*0060*/ 	.short	0x0001
        /*0062*/ 	.short	0x0008
        /*0064*/ 	.byte	0x00, 0xf5, 0x21, 0x00


	//----- nvinfo : EIATTR_KPARAM_INFO
	.align		4
.L_761:
        /*0068*/ 	.byte	0x04, 0x17
        /*006a*/ 	.short	(.L_763 - .L_762)
.L_762:
        /*006c*/ 	.word	0x00000000
        /*0070*/ 	.short	0x0000
        /*0072*/ 	.short	0x0000
        /*0074*/ 	.byte	0x00, 0xf5, 0x21, 0x00


	//----- nvinfo : EIATTR_SPARSE_MMA_MASK
	.align		4
.L_763:
        /*0078*/ 	.byte	0x03, 0x50
        /*007a*/ 	.short	0x0000


	//----- nvinfo : EIATTR_MAXREG_COUNT
	.align		4
        /*007c*/ 	.byte	0x03, 0x1b
        /*007e*/ 	.short	0x00ff


	//----- nvinfo : EIATTR_MERCURY_ISA_VERSION
	.align		4
        /*0080*/ 	.byte	0x03, 0x5f
        /*0082*/ 	.short	0x0101


	//----- nvinfo : EIATTR_VRC_CTA_INIT_COUNT
	.align		4
        /*0084*/ 	.byte	0x02, 0x4a
	.zero		1
	.zero		1


	//----- nvinfo : EIATTR_EXIT_INSTR_OFFSETS
	.align		4
        /*0088*/ 	.byte	0x04, 0x1c
        /*008a*/ 	.short	(.L_765 - .L_764)


	//   ....[0]....
.L_764:
        /*008c*/ 	.word	0x00000070


	//   ....[1]....
        /*0090*/ 	.word	0x000003f0


	//----- nvinfo : EIATTR_CRS_STACK_SIZE
	.align		4
.L_765:
        /*0094*/ 	.byte	0x04, 0x1e
        /*0096*/ 	.short	(.L_767 - .L_766)
.L_766:
        /*0098*/ 	.word	0x00000000


	//----- nvinfo : EIATTR_CBANK_PARAM_SIZE
	.align		4
.L_767:
        /*009c*/ 	.byte	0x03, 0x19
        /*009e*/ 	.short	0x0030


	//----- nvinfo : EIATTR_PARAM_CBANK
	.align		4
        /*00a0*/ 	.byte	0x04, 0x0a
        /*00a2*/ 	.short	(.L_769 - .L_768)
	.align		4
.L_768:
        /*00a4*/ 	.word	index@(.nv.constant0._Z20gpuTemplateApplyJac2IfEvPT_S1_S1_S1_S1_ii)
        /*00a8*/ 	.short	0x0380
        /*00aa*/ 	.short	0x0030


	//----- nvinfo : EIATTR_SW_WAR
	.align		4
.L_769:
        /*00ac*/ 	.byte	0x04, 0x36
        /*00ae*/ 	.short	(.L_771 - .L_770)
.L_770:
        /*00b0*/ 	.word	0x00000008
.L_771:


//--------------------- .nv.info._Z20gpuTemplateApplyJac2IdEvPT_S1_S1_S1_S1_ii --------------------------
	.section	.nv.info._Z20gpuTemplateApplyJac2IdEvPT_S1_S1_S1_S1_ii,"",@"SHT_CUDA_INFO"
	.sectionflags	@""
	.align	4


	//----- nvinfo : EIATTR_CUDA_API_VERSION
	.align		4
        /*0000*/ 	.byte	0x04, 0x37
        /*0002*/ 	.short	(.L_773 - .L_772)
.L_772:
        /*0004*/ 	.word	0x00000082


	//----- nvinfo : EIATTR_KPARAM_INFO
	.align		4
.L_773:
        /*0008*/ 	.byte	0x04, 0x17
        /*000a*/ 	.short	(.L_775 - .L_774)
.L_774:
        /*000c*/ 	.word	0x00000000
        /*0010*/ 	.short	0x0006
        /*0012*/ 	.short	0x002c
        /*0014*/ 	.byte	0x00, 0xf0, 0x11, 0x00


	//----- nvinfo : EIATTR_KPARAM_INFO
	.align		4
.L_775:
        /*0018*/ 	.byte	0x04, 0x17
        /*001a*/ 	.short	(.L_777 - .L_776)
.L_776:
        /*001c*/ 	.word	0x00000000
        /*0020*/ 	.short	0x0005
        /*0022*/ 	.short	0x0028
        /*0024*/ 	.byte	0x00, 0xf0, 0x11, 0x00


	//----- nvinfo : EIATTR_KPARAM_INFO
	.align		4
.L_777:
        /*0028*/ 	.byte	0x04, 0x17
        /*002a*/ 	.short	(.L_779 - .L_778)
.L_778:
        /*002c*/ 	.word	0x00000000
        /*0030*/ 	.short	0x0004
        /*0032*/ 	.short	0x0020
        /*0034*/ 	.byte	0x00, 0xf5, 0x21, 0x00


	//----- nvinfo : EIATTR_KPARAM_INFO
	.align		4
.L_779:
        /*0038*/ 	.byte	0x04, 0x17
        /*003a*/ 	.short	(.L_781 - .L_780)
.L_780:
        /*003c*/ 	.word	0x00000000
        /*0040*/ 	.short	0x0003
        /*0042*/ 	.short	0x0018
        /*0044*/ 	.byte	0x00, 0xf5, 0x21, 0x00


	//----- nvinfo : EIATTR_KPARAM_INFO
	.align		4
.L_781:
        /*0048*/ 	.byte	0x04, 0x17
        /*004a*/ 	.short	(.L_783 - .L_782)
.L_782:
        /*004c*/ 	.word	0x00000000
        /*0050*/ 	.short	0x0002
        /*0052*/ 	.short	0x0010
        /*0054*/ 	.byte	0x00, 0xf5, 0x21, 0x00


	//----- nvinfo : EIATTR_KPARAM_INFO
	.align		4
.L_783:
        /*0058*/ 	.byte	0x04, 0x17
        /*005a*/ 	.short	(.L_785 - .L_784)
.L_784:
        /*005c*/ 	.word	0x00000000
        /*0060*/ 	.short	0x0001
        /*0062*/ 	.short	0x0008
        /*0064*/ 	.byte	0x00, 0xf5, 0x21, 0x00


	//----- nvinfo : EIATTR_KPARAM_INFO
	.align		4
.L_785:
        /*0068*/ 	.byte	0x04, 0x17
        /*006a*/ 	.short	(.L_787 - .L_786)
.L_786:
        /*006c*/ 	.word	0x00000000
        /*0070*/ 	.short	0x0000
        /*0072*/ 	.short	0x0000
        /*0074*/ 	.byte	0x00, 0xf5, 0x21, 0x00


	//----- nvinfo : EIATTR_SPARSE_MMA_MASK
	.align		4
.L_787:
        /*0078*/ 	.byte	0x03, 0x50
        /*007a*/ 	.short	0x0000


	//----- nvinfo : EIATTR_MAXREG_COUNT
	.align		4
        /*007c*/ 	.byte	0x03, 0x1b
        /*007e*/ 	.short	0x00ff


	//----- nvinfo : EIATTR_MERCURY_ISA_VERSION
	.align		4
        /*0080*/ 	.byte	0x03, 0x5f
        /*0082*/ 	.short	0x0101


	//----- nvinfo : EIATTR_VRC_CTA_INIT_COUNT
	.align		4
        /*0084*/ 	.byte	0x02, 0x4a
	.zero		1
	.zero		1


	//----- nvinfo : EIATTR_EXIT_INSTR_OFFSETS
	.align		4
        /*0088*/ 	.byte	0x04, 0x1c
        /*008a*/ 	.short	(.L_789 - .L_788)


	//   ....[0]....
.L_788:
        /*008c*/ 	.word	0x00000070


	//   ....[1]....
        /*0090*/ 	.word	0x000003f0


	//----- nvinfo : EIATTR_CRS_STACK_SIZE
	.align		4
.L_789:
        /*0094*/ 	.byte	0x04, 0x1e
        /*0096*/ 	.short	(.L_791 - .L_790)
.L_790:
        /*0098*/ 	.word	0x00000000


	//----- nvinfo : EIATTR_CBANK_PARAM_SIZE
	.align		4
.L_791:
        /*009c*/ 	.byte	0x03, 0x19
        /*009e*/ 	.short	0x0030


	//----- nvinfo : EIATTR_PARAM_CBANK
	.align		4
        /*00a0*/ 	.byte	0x04, 0x0a
        /*00a2*/ 	.short	(.L_793 - .L_792)
	.align		4
.L_792:
        /*00a4*/ 	.word	index@(.nv.constant0._Z20gpuTemplateApplyJac2IdEvPT_S1_S1_S1_S1_ii)
        /*00a8*/ 	.short	0x0380
        /*00aa*/ 	.short	0x0030


	//----- nvinfo : EIATTR_SW_WAR
	.align		4
.L_793:
        /*00ac*/ 	.byte	0x04, 0x36
        /*00ae*/ 	.short	(.L_795 - .L_794)
.L_794:
        /*00b0*/ 	.word	0x00000008
.L_795:


//--------------------- .nv.info._Z20gpuTemplateApplyJac1IfEvPT_S1_ii --------------------------
	.section	.nv.info._Z20gpuTemplateApplyJac1IfEvPT_S1_ii,"",@"SHT_CUDA_INFO"
	.sectionflags	@""
	.align	4


	//----- nvinfo : EIATTR_CUDA_API_VERSION
	.align		4
        /*0000*/ 	.byte	0x04, 0x37
        /*0002*/ 	.short	(.L_797 - .L_796)
.L_796:
        /*0004*/ 	.word	0x00000082


	//----- nvinfo : EIATTR_KPARAM_INFO
	.align		4
.L_797:
        /*0008*/ 	.byte	0x04, 0x17
        /*000a*/ 	.short	(.L_799 - .L_798)
.L_798:
        /*000c*/ 	.word	0x00000000
        /*0010*/ 	.short	0x0003
        /*0012*/ 	.short	0x0014
        /*0014*/ 	.byte	0x00, 0xf0, 0x11, 0x00


	//----- nvinfo : EIATTR_KPARAM_INFO
	.align		4
.L_799:
        /*0018*/ 	.byte	0x04, 0x17
        /*001a*/ 	.short	(.L_801 - .L_800)
.L_800:
        /*001c*/ 	.word	0x00000000
        /*0020*/ 	.short	0x0002
        /*0022*/ 	.short	0x0010
        /*0024*/ 	.byte	0x00, 0xf0, 0x11, 0x00


	//----- nvinfo : EIATTR_KPARAM_INFO
	.align		4
.L_801:
        /*0028*/ 	.byte	0x04, 0x17
        /*002a*/ 	.short	(.L_803 - .L_802)
.L_802:
        /*002c*/ 	.word	0x00000000
        /*0030*/ 	.short	0x0001
        /*0032*/ 	.short	0x0008
        /*0034*/ 	.byte	0x00, 0xf5, 0x21, 0x00


	//----- nvinfo : EIATTR_KPARAM_INFO
	.align		4
.L_803:
        /*0038*/ 	.byte	0x04, 0x17
        /*003a*/ 	.short	(.L_805 - .L_804)
.L_804:
        /*003c*/ 	.word	0x00000000
        /*0040*/ 	.short	0x0000
        /*0042*/ 	.short	0x0000
        /*0044*/ 	.byte	0x00, 0xf5, 0x21, 0x00


	//----- nvinfo : EIATTR_SPARSE_MMA_MASK
	.align		4
.L_805:
        /*0048*/ 	.byte	0x03, 0x50
        /*004a*/ 	.short	0x0000


	//----- nvinfo : EIATTR_MAXREG_COUNT
	.align		4
        /*004c*/ 	.byte	0x03, 0x1b
        /*004e*/ 	.short	0x00ff


	//----- nvinfo : EIATTR_MERCURY_ISA_VERSION
	.align		4
        /*0050*/ 	.byte	0x03, 0x5f
        /*0052*/ 	.short	0x0101


	//----- nvinfo : EIATTR_VRC_CTA_INIT_COUNT
	.align		4
        /*0054*/ 	.byte	0x02, 0x4a
	.zero		1
	.zero		1


	//----- nvinfo : EIATTR_EXIT_INSTR_OFFSETS
	.align		4
        /*0058*/ 	.byte	0x04, 0x1c
        /*005a*/ 	.short	(.L_807 - .L_806)


	//   ....[0]....
.L_806:
        /*005c*/ 	.word	0x00000070


	//   ....[1]....
        /*0060*/ 	.word	0x00000300


	//----- nvinfo : EIATTR_CRS_STACK_SIZE
	.align		4
.L_807:
        /*0064*/ 	.byte	0x04, 0x1e
        /*0066*/ 	.short	(.L_809 - .L_808)
.L_808:
        /*0068*/ 	.word	0x00000000


	//----- nvinfo : EIATTR_CBANK_PARAM_SIZE
	.align		4
.L_809:
        /*006c*/ 	.byte	0x03, 0x19
        /*006e*/ 	.short	0x0018


	//----- nvinfo : EIATTR_PARAM_CBANK
	.align		4
        /*0070*/ 	.byte	0x04, 0x0a
        /*0072*/ 	.short	(.L_811 - .L_810)
	.align		4
.L_810:
        /*0074*/ 	.word	index@(.nv.constant0._Z20gpuTemplateApplyJac1IfEvPT_S1_ii)
        /*0078*/ 	.short	0x0380
        /*007a*/ 	.short	0x0018


	//----- nvinfo : EIATTR_SW_WAR
	.align		4
.L_811:
        /*007c*/ 	.byte	0x04, 0x36
        /*007e*/ 	.short	(.L_813 - .L_812)
.L_812:
        /*0080*/ 	.word	0x00000008
.L_813:


//--------------------- .nv.info._Z20gpuTemplateApplyJac1IdEvPT_S1_ii --------------------------
	.section	.nv.info._Z20gpuTemplateApplyJac1IdEvPT_S1_ii,"",@"SHT_CUDA_INFO"
	.sectionflags	@""
	.align	4


	//----- nvinfo : EIATTR_CUDA_API_VERSION
	.align		4
        /*0000*/ 	.byte	0x04, 0x37
        /*0002*/ 	.short	(.L_815 - .L_814)
.L_814:
        /*0004*/ 	.word	0x00000082


	//----- nvinfo : EIATTR_KPARAM_INFO
	.align		4
.L_815:
        /*0008*/ 	.byte	0x04, 0x17
        /*000a*/ 	.short	(.L_817 - .L_816)
.L_816:
        /*000c*/ 	.word	0x00000000
        /*0010*/ 	.short	0x0003
        /*0012*/ 	.short	0x0014
        /*0014*/ 	.byte	0x00, 0xf0, 0x11, 0x00


	//----- nvinfo : EIATTR_KPARAM_INFO
	.align		4
.L_817:
        /*0018*/ 	.byte	0x04, 0x17
        /*001a*/ 	.short	(.L_819 - .L_818)
.L_818:
        /*001c*/ 	.word	0x00000000
        /*0020*/ 	.short	0x0002
        /*0022*/ 	.short	0x0010
        /*0024*/ 	.byte	0x00, 0xf0, 0x11, 0x00


	//----- nvinfo : EIATTR_KPARAM_INFO
	.align		4
.L_819:
        /*0028*/ 	.byte	0x04, 0x17
        /*002a*/ 	.short	(.L_821 - .L_820)
.L_820:
        /*002c*/ 	.word	0x00000000
        /*0030*/ 	.short	0x0001
        /*0032*/ 	.short	0x0008
        /*0034*/ 	.byte	0x00, 0xf5, 0x21, 0x00


	//----- nvinfo : EIATTR_KPARAM_INFO
	.align		4
.L_821:
        /*0038*/ 	.byte	0x04, 0x17
        /*003a*/ 	.short	(.L_823 - .L_822)
.L_822:
        /*003c*/ 	.word	0x00000000
        /*0040*/ 	.short	0x0000
        /*0042*/ 	.short	0x0000
        /*0044*/ 	.byte	0x00, 0xf5, 0x21, 0x00


	//----- nvinfo : EIATTR_SPARSE_MMA_MASK
	.align		4
.L_823:
        /*0048*/ 	.byte	0x03, 0x50
        /*004a*/ 	.short	0x0000


	//----- nvinfo : EIATTR_MAXREG_COUNT
	.align		4
        /*004c*/ 	.byte	0x03, 0x1b
        /*004e*/ 	.short	0x00ff


	//----- nvinfo : EIATTR_MERCURY_ISA_VERSION
	.align		4
        /*0050*/ 	.byte	0x03, 0x5f
        /*0052*/ 	.short	0x0101


	//----- nvinfo : EIATTR_VRC_CTA_INIT_COUNT
	.align		4
        /*0054*/ 	.byte	0x02, 0x4a
	.zero		1
	.zero		1


	//----- nvinfo : EIATTR_EXIT_INSTR_OFFSETS
	.align		4
        /*0058*/ 	.byte	0x04, 0x1c
        /*005a*/ 	.short	(.L_825 - .L_824)


	//   ....[0]....
.L_824:
        /*005c*/ 	.word	0x00000070


	//   ....[1]....
        /*0060*/ 	.word	0x00000310


	//----- nvinfo : EIATTR_CRS_STACK_SIZE
	.align		4
.L_825:
        /*0064*/ 	.byte	0x04, 0x1e
        /*0066*/ 	.short	(.L_827 - .L_826)
.L_826:
        /*0068*/ 	.word	0x00000000


	//----- nvinfo : EIATTR_CBANK_PARAM_SIZE
	.align		4
.L_827:
        /*006c*/ 	.byte	0x03, 0x19
        /*006e*/ 	.short	0x0018


	//----- nvinfo : EIATTR_PARAM_CBANK
	.align		4
        /*0070*/ 	.byte	0x04, 0x0a
        /*0072*/ 	.short	(.L_829 - .L_828)
	.align		4
.L_828:
        /*0074*/ 	.word	index@(.nv.constant0._Z20gpuTemplateApplyJac1IdEvPT_S1_ii)
        /*0078*/ 	.short	0x0380
        /*007a*/ 	.short	0x0018


	//----- nvinfo : EIATTR_SW_WAR
	.align		4
.L_829:
        /*007c*/ 	.byte	0x04, 0x36
        /*007e*/ 	.short	(.L_831 - .L_830)
.L_830:
        /*0080*/ 	.word	0x00000008
.L_831:


//--------------------- .nv.info._Z19gpuTemplateApplyJacIfEvPT_S1_S1_iiiii --------------------------
	.section	.nv.info._Z19gpuTemplateApplyJacIfEvPT_S1_S1_iiiii,"",@"SHT_CUDA_INFO"
	.sectionflags	@""
	.align	4


	//----- nvinfo : EIATTR_CUDA_API_VERSION
	.align		4
        /*0000*/ 	.byte	0x04, 0x37
        /*0002*/ 	.short	(.L_833 - .L_832)
.L_832:
        /*0004*/ 	.word	0x00000082


	//----- nvinfo : EIATTR_KPARAM_INFO
	.align		4
.L_833:
        /*0008*/ 	.byte	0x04, 0x17
        /*000a*/ 	.short	(.L_835 - .L_834)
.L_834:
        /*000c*/ 	.word	0x00000000
        /*0010*/ 	.short	0x0007
        /*0012*/ 	.short	0x0028
        /*0014*/ 	.byte	0x00, 0xf0, 0x11, 0x00


	//----- nvinfo : EIATTR_KPARAM_INFO
	.align		4
.L_835:
        /*0018*/ 	.byte	0x04, 0x17
        /*001a*/ 	.short	(.L_837 - .L_836)
.L_836:
        /*001c*/ 	.word	0x00000000
        /*0020*/ 	.short	0x0006
        /*0022*/ 	.short	0x0024
        /*0024*/ 	.byte	0x00, 0xf0, 0x11, 0x00


	//----- nvinfo : EIATTR_KPARAM_INFO
	.align		4
.L_837:
        /*0028*/ 	.byte	0x04, 0x17
        /*002a*/ 	.short	(.L_839 - .L_838)
.L_838:
        /*002c*/ 	.word	0x00000000
        /*0030*/ 	.short	0x0005
        /*0032*/ 	.short	0x0020
        /*0034*/ 	.byte	0x00, 0xf0, 0x11, 0x00


	//----- nvinfo : EIATTR_KPARAM_INFO
	.align		4
.L_839:
        /*0038*/ 	.byte	0x04, 0x17
        /*003a*/ 	.short	(.L_841 - .L_840)
.L_840:
        /*003c*/ 	.word	0x00000000
        /*0040*/ 	.short	0x0004
        /*0042*/ 	.short	0x001c
        /*0044*/ 	.byte	0x00, 0xf0, 0x11, 0x00


	//----- nvinfo : EIATTR_KPARAM_INFO
	.align		4
.L_841:
        /*0048*/ 	.byte	0x04, 0x17
        /*004a*/ 	.short	(.L_843 - .L_842)
.L_842:
        /*004c*/ 	.word	0x00000000
        /*0050*/ 	.short	0x0003
        /*0052*/ 	.short	0x0018
        /*0054*/ 	.byte	0x00, 0xf0, 0x11, 0x00


	//----- nvinfo : EIATTR_KPARAM_INFO
	.align		4
.L_843:
        /*0058*/ 	.byte	0x04, 0x17
        /*005a*/ 	.short	(.L_845 - .L_844)
.L_844:
        /*005c*/ 	.word	0x00000000
        /*0060*/ 	.short	0x0002
        /*0062*/ 	.short	0x0010
        /*0064*/ 	.byte	0x00, 0xf5, 0x21, 0x00


	//----- nvinfo : EIATTR_KPARAM_INFO
	.align		4
.L_845:
        /*0068*/ 	.byte	0x04, 0x17
        /*006a*/ 	.short	(.L_847 - .L_846)
.L_846:
        /*006c*/ 	.word	0x00000000
        /*0070*/ 	.short	0x0001
        /*0072*/ 	.short	0x0008
        /*0074*/ 	.byte	0x00, 0xf5, 0x21, 0x00


	//----- nvinfo : EIATTR_KPARAM_INFO
	.align		4
.L_847:
        /*0078*/ 	.byte	0x04, 0x17
        /*007a*/ 	.short	(.L_849 - .L_848)
.L_848:
        /*007c*/ 	.word	0x00000000
        /*0080*/ 	.short	0x0000
        /*0082*/ 	.short	0x0000
        /*0084*/ 	.byte	0x00, 0xf5, 0x21, 0x00


	//----- nvinfo : EIATTR_SPARSE_MMA_MASK
	.align		4
.L_849:
        /*0088*/ 	.byte	0x03, 0x50
        /*008a*/ 	.short	0x0000


	//----- nvinfo : EIATTR_MAXREG_COUNT
	.align		4
        /*008c*/ 	.byte	0x03, 0x1b
        /*008e*/ 	.short	0x00ff


	//----- nvinfo : EIATTR_MERCURY_ISA_VERSION
	.align		4
        /*0090*/ 	.byte	0x03, 0x5f
        /*0092*/ 	.short	0x0101


	//----- nvinfo : EIATTR_VRC_CTA_INIT_COUNT
	.align		4
        /*0094*/ 	.byte	0x02, 0x4a
	.zero		1
	.zero		1


	//----- nvinfo : EIATTR_EXIT_INSTR_OFFSETS
	.align		4
        /*0098*/ 	.byte	0x04, 0x1c
        /*009a*/ 	.short	(.L_851 - .L_850)


	//   ....[0]....
.L_850:
        /*009c*/ 	.word	0x00000070


	//   ....[1]....
        /*00a0*/ 	.word	0x00000540


	//----- nvinfo : EIATTR_CRS_STACK_SIZE
	.align		4
.L_851:
        /*00a4*/ 	.byte	0x04, 0x1e
        /*00a6*/ 	.short	(.L_853 - .L_852)
.L_852:
        /*00a8*/ 	.word	0x00000000


	//----- nvinfo : EIATTR_CBANK_PARAM_SIZE
	.align		4
.L_853:
        /*00ac*/ 	.byte	0x03, 0x19
        /*00ae*/ 	.short	0x002c


	//----- nvinfo : EIATTR_PARAM_CBANK
	.align		4
        /*00b0*/ 	.byte	0x04, 0x0a
        /*00b2*/ 	.short	(.L_855 - .L_854)
	.align		4
.L_854:
        /*00b4*/ 	.word	index@(.nv.constant0._Z19gpuTemplateApplyJacIfEvPT_S1_S1_iiiii)
        /*00b8*/ 	.short	0x0380
        /*00ba*/ 	.short	0x002c


	//----- nvinfo : EIATTR_SW_WAR
	.align		4
.L_855:
        /*00bc*/ 	.byte	0x04, 0x36
        /*00be*/ 	.short	(.L_857 - .L_856)
.L_856:
        /*00c0*/ 	.word	0x00000008
.L_857:


//--------------------- .nv.info._Z19gpuTemplateApplyJacIdEvPT_S1_S1_iiiii --------------------------
	.section	.nv.info._Z19gpuTemplateApplyJacIdEvPT_S1_S1_iiiii,"",@"SHT_CUDA_INFO"
	.sectionflags	@""
	.align	4


	//----- nvinfo : EIATTR_CUDA_API_VERSION
	.align		4
        /*0000*/ 	.byte	0x04, 0x37
        /*0002*/ 	.short	(.L_859 - .L_858)
.L_858:
        /*0004*/ 	.word	0x00000082


	//----- nvinfo : EIATTR_KPARAM_INFO
	.align		4
.L_859:
        /*0008*/ 	.byte	0x04, 0x17
        /*000a*/ 	.short	(.L_861 - .L_860)
.L_860:
        /*000c*/ 	.word	0x00000000
        /*0010*/ 	.short	0x0007
        /*0012*/ 	.short	0x0028
        /*0014*/ 	.byte	0x00, 0xf0, 0x11, 0x00


	//----- nvinfo : EIATTR_KPARAM_INFO
	.align		4
.L_861:
        /*0018*/ 	.byte	0x04, 0x17
        /*001a*/ 	.short	(.L_863 - .L_862)
.L_862:
        /*001c*/ 	.word	0x00000000
        /*0020*/ 	.short	0x0006
        /*0022*/ 	.short	0x0024
        /*0024*/ 	.byte	0x00, 0xf0, 0x11, 0x00


	//----- nvinfo : EIATTR_KPARAM_INFO
	.align		4
.L_863:
        /*0028*/ 	.byte	0x04, 0x17
        /*002a*/ 	.short	(.L_865 - .L_864)
.L_864:
        /*002c*/ 	.word	0x00000000
        /*0030*/ 	.short	0x0005
        /*0032*/ 	.short	0x0020
        /*0034*/ 	.byte	0x00, 0xf0, 0x11, 0x00


	//----- nvinfo : EIATTR_KPARAM_INFO
	.align		4
.L_865:
        /*0038*/ 	.byte	0x04, 0x17
        /*003a*/ 	.short	(.L_867 - .L_866)
.L_866:
        /*003c*/ 	.word	0x00000000
        /*0040*/ 	.short	0x0004
        /*0042*/ 	.short	0x001c
        /*0044*/ 	.byte	0x00, 0xf0, 0x11, 0x00


	//----- nvinfo : EIATTR_KPARAM_INFO
	.align		4
.L_867:
        /*0048*/ 	.byte	0x04, 0x17
        /*004a*/ 	.short	(.L_869 - .L_868)
.L_868:
        /*004c*/ 	.word	0x00000000
        /*0050*/ 	.short	0x0003
        /*0052*/ 	.short	0x0018
        /*0054*/ 	.byte	0x00, 0xf0, 0x11, 0x00


	//----- nvinfo : EIATTR_KPARAM_INFO
	.align		4
.L_869:
        /*0058*/ 	.byte	0x04, 0x17
        /*005a*/ 	.short	(.L_871 - .L_870)
.L_870:
        /*005c*/ 	.word	0x00000000
        /*0060*/ 	.short	0x0002
        /*0062*/ 	.short	0x0010
        /*0064*/ 	.byte	0x00, 0xf5, 0x21, 0x00


	//----- nvinfo : EIATTR_KPARAM_INFO
	.align		4
.L_871:
        /*0068*/ 	.byte	0x04, 0x17
        /*006a*/ 	.short	(.L_873 - .L_872)
.L_872:
        /*006c*/ 	.word	0x00000000
        /*0070*/ 	.short	0x0001
        /*0072*/ 	.short	0x0008
        /*0074*/ 	.byte	0x00, 0xf5, 0x21, 0x00


	//----- nvinfo : EIATTR_KPARAM_INFO
	.align		4
.L_873:
        /*0078*/ 	.byte	0x04, 0x17
        /*007a*/ 	.short	(.L_875 - .L_874)
.L_874:
        /*007c*/ 	.word	0x00000000
        /*0080*/ 	.short	0x0000
        /*0082*/ 	.short	0x0000
        /*0084*/ 	.byte	0x00, 0xf5, 0x21, 0x00


	//----- nvinfo : EIATTR_SPARSE_MMA_MASK
	.align		4
.L_875:
        /*0088*/ 	.byte	0x03, 0x50
        /*008a*/ 	.short	0x0000


	//----- nvinfo : EIATTR_MAXREG_COUNT
	.align		4
        /*008c*/ 	.byte	0x03, 0x1b
        /*008e*/ 	.short	0x00ff


	//----- nvinfo : EIATTR_MERCURY_ISA_VERSION
	.align		4
        /*0090*/ 	.byte	0x03, 0x5f
        /*0092*/ 	.short	0x0101


	//----- nvinfo : EIATTR_VRC_CTA_INIT_COUNT
	.align		4
        /*0094*/ 	.byte	0x02, 0x4a
	.zero		1
	.zero		1


	//----- nvinfo : EIATTR_EXIT_INSTR_OFFSETS
	.align		4
        /*0098*/ 	.byte	0x04, 0x1c
        /*009a*/ 	.short	(.L_877 - .L_876)


	//   ....[0]....
.L_876:
        /*009c*/ 	.word	0x00000070


	//   ....[1]....
        /*00a0*/ 	.word	0x00000540


	//----- nvinfo : EIATTR_CRS_STACK_SIZE
	.align		4
.L_877:
        /*00a4*/ 	.byte	0x04, 0x1e
        /*00a6*/ 	.short	(.L_879 - .L_878)
.L_878:
        /*00a8*/ 	.word	0x00000000


	//----- nvinfo : EIATTR_CBANK_PARAM_SIZE
	.align		4
.L_879:
        /*00ac*/ 	.byte	0x03, 0x19
        /*00ae*/ 	.short	0x002c


	//----- nvinfo : EIATTR_PARAM_CBANK
	.align		4
        /*00b0*/ 	.byte	0x04, 0x0a
        /*00b2*/ 	.short	(.L_881 - .L_880)
	.align		4
.L_880:
        /*00b4*/ 	.word	index@(.nv.constant0._Z19gpuTemplateApplyJacIdEvPT_S1_S1_iiiii)
        /*00b8*/ 	.short	0x0380
        /*00ba*/ 	.short	0x002c


	//----- nvinfo : EIATTR_SW_WAR
	.align		4
.L_881:
        /*00bc*/ 	.byte	0x04, 0x36
        /*00be*/ 	.short	(.L_883 - .L_882)
.L_882:
        /*00c0*/ 	.word	0x00000008
.L_883:


//--------------------- .nv.info._Z19gpuTemplateApplyXx5IfEvPT_S1_S1_iiiiiii --------------------------
	.section	.nv.info._Z19gpuTemplateApplyXx5IfEvPT_S1_S1_iiiiiii,"",@"SHT_CUDA_INFO"
	.sectionflags	@""
	.align	4


	//----- nvinfo : EIATTR_CUDA_API_VERSION
	.align		4
        /*0000*/ 	.byte	0x04, 0x37
        /*0002*/ 	.short	(.L_885 - .L_884)
.L_884:
        /*0004*/ 	.word	0x00000082


	//----- nvinfo : EIATTR_KPARAM_INFO
	.align		4
.L_885:
        /*0008*/ 	.byte	0x04, 0x17
        /*000a*/ 	.short	(.L_887 - .L_886)
.L_886:
        /*000c*/ 	.word	0x00000000
        /*0010*/ 	.short	0x0009
        /*0012*/ 	.short	0x0030
        /*0014*/ 	.byte	0x00, 0xf0, 0x11, 0x00


	//----- nvinfo : EIATTR_KPARAM_INFO
	.align		4
.L_887:
        /*0018*/ 	.byte	0x04, 0x17
        /*001a*/ 	.short	(.L_889 - .L_888)
.L_888:
        /*001c*/ 	.word	0x00000000
        /*0020*/ 	.short	0x0008
        /*0022*/ 	.short	0x002c
        /*0024*/ 	.byte	0x00, 0xf0, 0x11, 0x00


	//----- nvinfo : EIATTR_KPARAM_INFO
	.align		4
.L_889:
        /*0028*/ 	.byte	0x04, 0x17
        /*002a*/ 	.short	(.L_891 - .L_890)
.L_890:
        /*002c*/ 	.word	0x00000000
        /*0030*/ 	.short	0x0007
        /*0032*/ 	.short	0x0028
        /*0034*/ 	.byte	0x00, 0xf0, 0x11, 0x00


	//----- nvinfo : EIATTR_KPARAM_INFO
	.align		4
.L_891:
        /*0038*/ 	.byte	0x04, 0x17
        /*003a*/ 	.short	(.L_893 - .L_892)
.L_892:
        /*003c*/ 	.word	0x00000000
        /*0040*/ 	.short	0x0006
        /*0042*/ 	.short	0x0024
        /*0044*/ 	.byte	0x00, 0xf0, 0x11, 0x00


	//----- nvinfo : EIATTR_KPARAM_INFO
	.align		4
.L_893:
        /*0048*/ 	.byte	0x04, 0x17
        /*004a*/ 	.short	(.L_895 - .L_894)
.L_894:
        /*004c*/ 	.word	0x00000000
        /*0050*/ 	.short	0x0005
        /*0052*/ 	.short	0x0020
        /*0054*/ 	.byte	0x00, 0xf0, 0x11, 0x00


	//----- nvinfo : EIATTR_KPARAM_INFO
	.align		4
.L_895:
        /*0058*/ 	.byte	0x04, 0x17
        /*005a*/ 	.short	(.L_897 - .L_896)
.L_896:
        /*005c*/ 	.word	0x00000000
        /*0060*/ 	.short	0x0004
        /*0062*/ 	.short	0x001c
        /*0064*/ 	.byte	0x00, 0xf0, 0x11, 0x00


	//----- nvinfo : EIATTR_KPARAM_INFO
	.align		4
.L_897:
        /*0068*/ 	.byte	0x04, 0x17
        /*006a*/ 	.short	(.L_899 - .L_898)
.L_898:
        /*006c*/ 	.word	0x00000000
        /*0070*/ 	.short	0x0003
        /*0072*/ 	.short	0x0018
        /*0074*/ 	.byte	0x00, 0xf0, 0x11, 0x00


	//----- nvinfo : EIATTR_KPARAM_INFO
	.align		4
.L_899:
        /*0078*/ 	.byte	0x04, 0x17
        /*007a*/ 	.short	(.L_901 - .L_900)
.L_900:
        /*007c*/ 	.word	0x00000000
        /*0080*/ 	.short	0x0002
        /*0082*/ 	.short	0x0010
        /*0084*/ 	.byte	0x00, 0xf5, 0x21, 0x00


	//----- nvinfo : EIATTR_KPARAM_INFO
	.align		4
.L_901:
        /*0088*/ 	.byte	0x04, 0x17
        /*008a*/ 	.short	(.L_903 - .L_902)
.L_902:
        /*008c*/ 	.word	0x00000000
        /*0090*/ 	.short	0x0001
        /*0092*/ 	.short	0x0008
        /*0094*/ 	.byte	0x00, 0xf5, 0x21, 0x00


	//----- nvinfo : EIATTR_KPARAM_INFO
	.align		4
.L_903:
        /*0098*/ 	.byte	0x04, 0x17
        /*009a*/ 	.short	(.L_905 - .L_904)
.L_904:
        /*009c*/ 	.word	0x00000000
        /*00a0*/ 	.short	0x0000
        /*00a2*/ 	.short	0x0000
        /*00a4*/ 	.byte	0x00, 0xf5, 0x21, 0x00


	//----- nvinfo : EIATTR_SPARSE_MMA_MASK
	.align		4
.L_905:
        /*00a8*/ 	.byte	0x03, 0x50
        /*00aa*/ 	.short	0x0000


	//----- nvinfo : EIATTR_MAXREG_COUNT
	.align		4
        /*00ac*/ 	.byte	0x03, 0x1b
        /*00ae*/ 	.short	0x00ff


	//----- nvinfo : EIATTR_MERCURY_ISA_VERSION
	.align		4
        /*00b0*/ 	.byte	0x03, 0x5f
        /*00b2*/ 	.short	0x0101


	//----- nvinfo : EIATTR_VRC_CTA_INIT_COUNT
	.align		4
        /*00b4*/ 	.byte	0x02, 0x4a
	.zero		1
	.zero		1


	//----- nvinfo : EIATTR_EXIT_INSTR_OFFSETS
	.align		4
        /*00b8*/ 	.byte	0x04, 0x1c
        /*00ba*/ 	.short	(.L_907 - .L_906)


	//   ....[0]....
.L_906:
        /*00bc*/ 	.word	0x00000070


	//   ....[1]....
        /*00c0*/ 	.word	0x000000c0


	//   ....[2]....
        /*00c4*/ 	.word	0x000005a0


	//   ....[3]....
        /*00c8*/ 	.word	0x00001300


	//----- nvinfo : EIATTR_CRS_STACK_SIZE
	.align		4
.L_907:
        /*00cc*/ 	.byte	0x04, 0x1e
        /*00ce*/ 	.short	(.L_909 - .L_908)
.L_908:
        /*00d0*/ 	.word	0x00000000


	//----- nvinfo : EIATTR_CBANK_PARAM_SIZE
	.align		4
.L_909:
        /*00d4*/ 	.byte	0x03, 0x19
        /*00d6*/ 	.short	0x0034


	//----- nvinfo : EIATTR_PARAM_CBANK
	.align		4
        /*00d8*/ 	.byte	0x04, 0x0a
        /*00da*/ 	.short	(.L_911 - .L_910)
	.align		4
.L_910:
        /*00dc*/ 	.word	index@(.nv.constant0._Z19gpuTemplateApplyXx5IfEvPT_S1_S1_iiiiiii)
        /*00e0*/ 	.short	0x0380
        /*00e2*/ 	.short	0x0034


	//----- nvinfo : EIATTR_SW_WAR
	.align		4
.L_911:
        /*00e4*/ 	.byte	0x04, 0x36
        /*00e6*/ 	.short	(.L_913 - .L_912)
.L_912:
        /*00e8*/ 	.word	0x00000008
.L_913:


//--------------------- .nv.info._Z19gpuTemplateApplyXx5IdEvPT_S1_S1_iiiiiii --------------------------
	.section	.nv.info._Z19gpuTemplateApplyXx5IdEvPT_S1_S1_iiiiiii,"",@"SHT_CUDA_INFO"
	.sectionflags	@""
	.align	4


	//----- nvinfo : EIATTR_CUDA_API_VERSION
	.align		4
        /*0000*/ 	.byte	0x04, 0x37
        /*0002*/ 	.short	(.L_915 - .L_914)
.L_914:
        /*0004*/ 	.word	0x00000082


	//----- nvinfo : EIATTR_KPARAM_INFO
	.align		4
.L_915:
        /*0008*/ 	.byte	0x04, 0x17
        /*000a*/ 	.short	(.L_917 - .L_916)
.L_916:
        /*000c*/ 	.word	0x00000000
        /*0010*/ 	.short	0x0009
        /*0012*/ 	.short	0x0030
        /*0014*/ 	.byte	0x00, 0xf0, 0x11, 0x00


	//----- nvinfo : EIATTR_KPARAM_INFO
	.align		4
.L_917:
        /*0018*/ 	.byte	0x04, 0x17
        /*001a*/ 	.short	(.L_919 - .L_918)
.L_918:
        /*001c*/ 	.word	0x00000000
        /*0020*/ 	.short	0x0008
        /*0022*/ 	.short	0x002c
        /*0024*/ 	.byte	0x00, 0xf0, 0x11, 0x00


	//----- nvinfo : EIATTR_KPARAM_INFO
	.align		4
.L_919:
        /*0028*/ 	.byte	0x04, 0x17
        /*002a*/ 	.short	(.L_921 - .L_920)
.L_920:
        /*002c*/ 	.word	0x00000000
        /*0030*/ 	.short	0x0007
        /*0032*/ 	.short	0x0028
        /*0034*/ 	.byte	0x00, 0xf0, 0x11, 0x00


	//----- nvinfo : EIATTR_KPARAM_INFO
	.align		4
.L_921:
        /*0038*/ 	.byte	0x04, 0x17
        /*003a*/ 	.short	(.L_923 - .L_922)
.L_922:
        /*003c*/ 	.word	0x00000000
        /*0040*/ 	.short	0x0006
        /*0042*/ 	.short	0x0024
        /*0044*/ 	.byte	0x00, 0xf0, 0x11, 0x00


	//----- nvinfo : EIATTR_KPARAM_INFO
	.align		4
.L_923:
        /*0048*/ 	.byte	0x04, 0x17
        /*004a*/ 	.short	(.L_925 - .L_924)
.L_924:
        /*004c*/ 	.word	0x00000000
        /*0050*/ 	.short	0x0005
        /*0052*/ 	.short	0x0020
        /*0054*/ 	.byte	0x00, 0xf0, 0x11, 0x00


	//----- nvinfo : EIATTR_KPARAM_INFO
	.align		4
.L_925:
        /*0058*/ 	.byte	0x04, 0x17
        /*005a*/ 	.short	(.L_927 - .L_926)
.L_926:
        /*005c*/ 	.word	0x00000000
        /*0060*/ 	.short	0x0004
        /*0062*/ 	.short	0x001c
        /*0064*/ 	.byte	0x00, 0xf0, 0x11, 0x00


	//----- nvinfo : EIATTR_KPARAM_INFO
	.align		4
.L_927:
        /*0068*/ 	.byte	0x04, 0x17
        /*006a*/ 	.short	(.L_929 - .L_928)
.L_928:
        /*006c*/ 	.word	0x00000000
        /*0070*/ 	.short	0x0003
        /*0072*/ 	.short	0x0018
        /*0074*/ 	.byte	0x00, 0xf0, 0x11, 0x00


	//----- nvinfo : EIATTR_KPARAM_INFO
	.align		4
.L_929:
        /*0078*/ 	.byte	0x04, 0x17
        /*007a*/ 	.short	(.L_931 - .L_930)
.L_930:
        /*007c*/ 	.word	0x00000000
        /*0080*/ 	.short	0x0002
        /*0082*/ 	.short	0x0010
        /*0084*/ 	.byte	0x00, 0xf5, 0x21, 0x00


	//----- nvinfo : EIATTR_KPARAM_INFO
	.align		4
.L_931:
        /*0088*/ 	.byte	0x04, 0x17
        /*008a*/ 	.short	(.L_933 - .L_932)
.L_932:
        /*008c*/ 	.word	0x00000000
        /*0090*/ 	.short	0x0001
        /*0092*/ 	.short	0x0008
        /*0094*/ 	.byte	0x00, 0xf5, 0x21, 0x00


	//----- nvinfo : EIATTR_KPARAM_INFO
	.align		4
.L_933:
        /*0098*/ 	.byte	0x04, 0x17
        /*009a*/ 	.short	(.L_935 - .L_934)
.L_934:
        /*009c*/ 	.word	0x00000000
        /*00a0*/ 	.short	0x0000
        /*00a2*/ 	.short	0x0000
        /*00a4*/ 	.byte	0x00, 0xf5, 0x21, 0x00


	//----- nvinfo : EIATTR_SPARSE_MMA_MASK
	.align		4
.L_935:
        /*00a8*/ 	.byte	0x03, 0x50
        /*00aa*/ 	.short	0x0000


	//----- nvinfo : EIATTR_MAXREG_COUNT
	.align		4
        /*00ac*/ 	.byte	0x03, 0x1b
        /*00ae*/ 	.short	0x00ff


	//----- nvinfo : EIATTR_MERCURY_ISA_VERSION
	.align		4
        /*00b0*/ 	.byte	0x03, 0x5f
        /*00b2*/ 	.short	0x0101


	//----- nvinfo : EIATTR_VRC_CTA_INIT_COUNT
	.align		4
        /*00b4*/ 	.byte	0x02, 0x4a
	.zero		1
	.zero		1


	//----- nvinfo : EIATTR_EXIT_INSTR_OFFSETS
	.align		4
        /*00b8*/ 	.byte	0x04, 0x1c
        /*00ba*/ 	.short	(.L_937 - .L_936)


	//   ....[0]....
.L_936:
        /*00bc*/ 	.word	0x00000070


	//   ....[1]....
        /*00c0*/ 	.word	0x000000c0


	//   ....[2]....
        /*00c4*/ 	.word	0x000005a0


	//   ....[3]....
        /*00c8*/ 	.word	0x00001330


	//----- nvinfo : EIATTR_CRS_STACK_SIZE
	.align		4
.L_937:
        /*00cc*/ 	.byte	0x04, 0x1e
        /*00ce*/ 	.short	(.L_939 - .L_938)
.L_938:
        /*00d0*/ 	.word	0x00000000


	//----- nvinfo : EIATTR_CBANK_PARAM_SIZE
	.align		4
.L_939:
        /*00d4*/ 	.byte	0x03, 0x19
        /*00d6*/ 	.short	0x0034


	//----- nvinfo : EIATTR_PARAM_CBANK
	.align		4
        /*00d8*/ 	.byte	0x04, 0x0a
        /*00da*/ 	.short	(.L_941 - .L_940)
	.align		4
.L_940:
        /*00dc*/ 	.word	index@(.nv.constant0._Z19gpuTemplateApplyXx5IdEvPT_S1_S1_iiiiiii)
        /*00e0*/ 	.short	0x0380
        /*00e2*/ 	.short	0x0034


	//----- nvinfo : EIATTR_SW_WAR
	.align		4
.L_941:
        /*00e4*/ 	.byte	0x04, 0x36
        /*00e6*/ 	.short	(.L_943 - .L_942)
.L_942:
        /*00e8*/ 	.word	0x00000008
.L_943:


//--------------------- .nv.info._Z19gpuTemplateApplyXx4IfEvPT_S1_S1_S1_S1_iiiiiii --------------------------
	.section	.nv.info._Z19gpuTemplateApplyXx4IfEvPT_S1_S1_S1_S1_iiiiiii,"",@"SHT_CUDA_INFO"
	.sectionflags	@""
	.align	4


	//----- nvinfo : EIATTR_CUDA_API_VERSION
	.align		4
        /*0000*/ 	.byte	0x04, 0x37
        /*0002*/ 	.short	(.L_945 - .L_944)
.L_944:
        /*0004*/ 	.word	0x00000082


	//----- nvinfo : EIATTR_KPARAM_INFO
	.align		4
.L_945:
        /*0008*/ 	.byte	0x04, 0x17
        /*000a*/ 	.short	(.L_947 - .L_946)
.L_946:
        /*000c*/ 	.word	0x00000000
        /*0010*/ 	.short	0x000b
        /*0012*/ 	.short	0x0040
        /*0014*/ 	.byte	0x00, 0xf0, 0x11, 0x00


	//----- nvinfo : EIATTR_KPARAM_INFO
	.align		4
.L_947:
        /*0018*/ 	.byte	0x04, 0x17
        /*001a*/ 	.short	(.L_949 - .L_948)
.L_948:
        /*001c*/ 	.word	0x00000000
        /*0020*/ 	.short	0x000a
        /*0022*/ 	.short	0x003c
        /*0024*/ 	.byte	0x00, 0xf0, 0x11, 0x00


	//----- nvinfo : EIATTR_KPARAM_INFO
	.align		4
.L_949:
        /*0028*/ 	.byte	0x04, 0x17
        /*002a*/ 	.short	(.L_951 - .L_950)
.L_950:
        /*002c*/ 	.word	0x00000000
        /*0030*/ 	.short	0x0009
        /*0032*/ 	.short	0x0038
        /*0034*/ 	.byte	0x00, 0xf0, 0x11, 0x00


	//----- nvinfo : EIATTR_KPARAM_INFO
	.align		4
.L_951:
        /*0038*/ 	.byte	0x04, 0x17
        /*003a*/ 	.short	(.L_953 - .L_952)
.L_952:
        /*003c*/ 	.word	0x00000000
        /*0040*/ 	.short	0x0008
        /*0042*/ 	.short	0x0034
        /*0044*/ 	.byte	0x00, 0xf0, 0x11, 0x00


	//----- nvinfo : EIATTR_KPARAM_INFO
	.align		4
.L_953:
        /*0048*/ 	.byte	0x04, 0x17
        /*004a*/ 	.short	(.L_955 - .L_954)
.L_954:
        /*004c*/ 	.word	0x00000000
        /*0050*/ 	.short	0x0007
        /*0052*/ 	.short	0x0030
        /*0054*/ 	.byte	0x00, 0xf0, 0x11, 0x00


	//----- nvinfo : EIATTR_KPARAM_INFO
	.align		4
.L_955:
        /*0058*/ 	.byte	0x04, 0x17
        /*005a*/ 	.short	(.L_957 - .L_956)
.L_956:
        /*005c*/ 	.word	0x00000000
        /*0060*/ 	.short	0x0006
        /*0062*/ 	.short	0x002c
        /*0064*/ 	.byte	0x00, 0xf0, 0x11, 0x00


	//----- nvinfo : EIATTR_KPARAM_INFO
	.align		4
.L_957:
        /*0068*/ 	.byte	0x04, 0x17
        /*006a*/ 	.short	(.L_959 - .L_958)
.L_958:
        /*006c*/ 	.word	0x00000000
        /*0070*/ 	.short	0x0005
        /*0072*/ 	.short	0x0028
        /*0074*/ 	.byte	0x00, 0xf0, 0x11, 0x00


	//----- nvinfo : EIATTR_KPARAM_INFO
	.align		4
.L_959:
        /*0078*/ 	.byte	0x04, 0x17
        /*007a*/ 	.short	(.L_961 - .L_960)
.L_960:
        /*007c*/ 	.word	0x00000000
        /*0080*/ 	.short	0x0004
        /*0082*/ 	.short	0x0020
        /*0084*/ 	.byte	0x00, 0xf5, 0x21, 0x00


	//----- nvinfo : EIATTR_KPARAM_INFO
	.align		4
.L_961:
        /*0088*/ 	.byte	0x04, 0x17
        /*008a*/ 	.short	(.L_963 - .L_962)
.L_962:
        /*008c*/ 	.word	0x00000000
        /*0090*/ 	.short	0x0003
        /*0092*/ 	.short	0x0018
        /*0094*/ 	.byte	0x00, 0xf5, 0x21, 0x00


	//----- nvinfo : EIATTR_KPARAM_INFO
	.align		4
.L_963:
        /*0098*/ 	.byte	0x04, 0x17
        /*009a*/ 	.short	(.L_965 - .L_964)
.L_964:
        /*009c*/ 	.word	0x00000000
        /*00a0*/ 	.short	0x0002
        /*00a2*/ 	.short	0x0010
        /*00a4*/ 	.byte	0x00, 0xf5, 0x21, 0x00


	//----- nvinfo : EIATTR_KPARAM_INFO
	.align		4
.L_965:
        /*00a8*/ 	.byte	0x04, 0x17
        /*00aa*/ 	.short	(.L_967 - .L_966)
.L_966:
        /*00ac*/ 	.word	0x00000000
        /*00b0*/ 	.short	0x0001
        /*00b2*/ 	.short	0x0008
        /*00b4*/ 	.byte	0x00, 0xf5, 0x21, 0x00


	//----- nvinfo : EIATTR_KPARAM_INFO
	.align		4
.L_967:
        /*00b8*/ 	.byte	0x04, 0x17
        /*00ba*/ 	.short	(.L_969 - .L_968)
.L_968:
        /*00bc*/ 	.word	0x00000000
        /*00c0*/ 	.short	0x0000
        /*00c2*/ 	.short	0x0000
        /*00c4*/ 	.byte	0x00, 0xf5, 0x21, 0x00


	//----- nvinfo : EIATTR_SPARSE_MMA_MASK
	.align		4
.L_969:
        /*00c8*/ 	.byte	0x03, 0x50
        /*00ca*/ 	.short	0x0000


	//----- nvinfo : EIATTR_MAXREG_COUNT
	.align		4
        /*00cc*/ 	.byte	0x03, 0x1b
        /*00ce*/ 	.short	0x00ff


	//----- nvinfo : EIATTR_MERCURY_ISA_VERSION
	.align		4
        /*00d0*/ 	.byte	0x03, 0x5f
        /*00d2*/ 	.short	0x0101


	//----- nvinfo : EIATTR_VRC_CTA_INIT_COUNT
	.align		4
        /*00d4*/ 	.byte	0x02, 0x4a
	.zero		1
	.zero		1


	//----- nvinfo : EIATTR_EXIT_INSTR_OFFSETS
	.align		4
        /*00d8*/ 	.byte	0x04, 0x1c
        /*00da*/ 	.short	(.L_971 - .L_970)


	//   ....[0]....
.L_970:
        /*00dc*/ 	.word	0x00000070


	//   ....[1]....
        /*00e0*/ 	.word	0x00000580


	//   ....[2]....
        /*00e4*/ 	.word	0x00000ae0


	//   ....[3]....
        /*00e8*/ 	.word	0x000018c0


	//----- nvinfo : EIATTR_CRS_STACK_SIZE
	.align		4
.L_971:
        /*00ec*/ 	.byte	0x04, 0x1e
        /*00ee*/ 	.short	(.L_973 - .L_972)
.L_972:
        /*00f0*/ 	.word	0x00000000


	//----- nvinfo : EIATTR_CBANK_PARAM_SIZE
	.align		4
.L_973:
        /*00f4*/ 	.byte	0x03, 0x19
        /*00f6*/ 	.short	0x0044


	//----- nvinfo : EIATTR_PARAM_CBANK
	.align		4
        /*00f8*/ 	.byte	0x04, 0x0a
        /*00fa*/ 	.short	(.L_975 - .L_974)
	.align		4
.L_974:
        /*00fc*/ 	.word	index@(.nv.constant0._Z19gpuTemplateApplyXx4IfEvPT_S1_S1_S1_S1_iiiiiii)
        /*0100*/ 	.short	0x0380
        /*0102*/ 	.short	0x0044


	//----- nvinfo : EIATTR_SW_WAR
	.align		4
.L_975:
        /*0104*/ 	.byte	0x04, 0x36
        /*0106*/ 	.short	(.L_977 - .L_976)
.L_976:
        /*0108*/ 	.word	0x00000008
.L_977:


//--------------------- .nv.info._Z19gpuTemplateApplyXx4IdEvPT_S1_S1_S1_S1_iiiiiii --------------------------
	.section	.nv.info._Z19gpuTemplateApplyXx4IdEvPT_S1_S1_S1_S1_iiiiiii,"",@"SHT_CUDA_INFO"
	.sectionflags	@""
	.align	4


	//----- nvinfo : EIATTR_CUDA_API_VERSION
	.align		4
        /*0000*/ 	.byte	0x04, 0x37
        /*0002*/ 	.short	(.L_979 - .L_978)
.L_978:
        /*0004*/ 	.word	0x00000082


	//----- nvinfo : EIATTR_KPARAM_INFO
	.align		4
.L_979:
        /*0008*/ 	.byte	0x04, 0x17
        /*000a*/ 	.short	(.L_981 - .L_980)
.L_980:
        /*000c*/ 	.word	0x00000000
        /*0010*/ 	.short	0x000b
        /*0012*/ 	.short	0x0040
        /*0014*/ 	.byte	0x00, 0xf0, 0x11, 0x00


	//----- nvinfo : EIATTR_KPARAM_INFO
	.align		4
.L_981:
        /*0018*/ 	.byte	0x04, 0x17
        /*001a*/ 	.short	(.L_983 - .L_982)
.L_982:
        /*001c*/ 	.word	0x00000000
        /*0020*/ 	.short	0x000a
        /*0022*/ 	.short	0x003c
        /*0024*/ 	.byte	0x00, 0xf0, 0x11, 0x00


	//----- nvinfo : EIATTR_KPARAM_INFO
	.align		4
.L_983:
        /*0028*/ 	.byte	0x04, 0x17
        /*002a*/ 	.short	(.L_985 - .L_984)
.L_984:
        /*002c*/ 	.word	0x00000000
        /*0030*/ 	.short	0x0009
        /*0032*/ 	.short	0x0038
        /*0034*/ 	.byte	0x00, 0xf0, 0x11, 0x00


	//----- nvinfo : EIATTR_KPARAM_INFO
	.align		4
.L_985:
        /*0038*/ 	.byte	0x04, 0x17
        /*003a*/ 	.short	(.L_987 - .L_986)
.L_986:
        /*003c*/ 	.word	0x00000000
        /*0040*/ 	.short	0x0008
        /*0042*/ 	.short	0x0034
        /*0044*/ 	.byte	0x00, 0xf0, 0x11, 0x00


	//----- nvinfo : EIATTR_KPARAM_INFO
	.align		4
.L_987:
        /*0048*/ 	.byte	0x04, 0x17
        /*004a*/ 	.short	(.L_989 - .L_988)
.L_988:
        /*004c*/ 	.word	0x00000000
        /*0050*/ 	.short	0x0007
        /*0052*/ 	.short	0x0030
        /*0054*/ 	.byte	0x00, 0xf0, 0x11, 0x00


	//----- nvinfo : EIATTR_KPARAM_INFO
	.align		4
.L_989:
        /*0058*/ 	.byte	0x04, 0x17
        /*005a*/ 	.short	(.L_991 - .L_990)
.L_990:
        /*005c*/ 	.word	0x00000000
        /*0060*/ 	.short	0x0006
        /*0062*/ 	.short	0x002c
        /*0064*/ 	.byte	0x00, 0xf0, 0x11, 0x00


	//----- nvinfo : EIATTR_KPARAM_INFO
	.align		4
.L_991:
        /*0068*/ 	.byte	0x04, 0x17
        /*006a*/ 	.short	(.L_993 - .L_992)
.L_992:
        /*006c*/ 	.word	0x00000000
        /*0070*/ 	.short	0x0005
        /*0072*/ 	.short	0x0028
        /*0074*/ 	.byte	0x00, 0xf0, 0x11, 0x00


	//----- nvinfo : EIATTR_KPARAM_INFO
	.align		4
.L_993:
        /*0078*/ 	.byte	0x04, 0x17
        /*007a*/ 	.short	(.L_995 - .L_994)
.L_994:
        /*007c*/ 	.word	0x00000000
        /*0080*/ 	.short	0x0004
        /*0082*/ 	.short	0x0020
        /*0084*/ 	.byte	0x00, 0xf5, 0x21, 0x00


	//----- nvinfo : EIATTR_KPARAM_INFO
	.align		4
.L_995:
        /*0088*/ 	.byte	0x04, 0x17
        /*008a*/ 	.short	(.L_997 - .L_996)
.L_996:
        /*008c*/ 	.word	0x00000000
        /*0090*/ 	.short	0x0003
        /*0092*/ 	.short	0x0018
        /*0094*/ 	.byte	0x00, 0xf5, 0x21, 0x00


	//----- nvinfo : EIATTR_KPARAM_INFO
	.align		4
.L_997:
        /*0098*/ 	.byte	0x04, 0x17
        /*009a*/ 	.short	(.L_999 - .L_998)
.L_998:
        /*009c*/ 	.word	0x00000000
        /*00a0*/ 	.short	0x0002
        /*00a2*/ 	.short	0x0010
        /*00a4*/ 	.byte	0x00, 0xf5, 0x21, 0x00


	//----- nvinfo : EIATTR_KPARAM_INFO
	.align		4
.L_999:
        /*00a8*/ 	.byte	0x04, 0x17
        /*00aa*/ 	.short	(.L_1001 - .L_1000)
.L_1000:
        /*00ac*/ 	.word	0x00000000
        /*00b0*/ 	.short	0x0001
        /*00b2*/ 	.short	0x0008
        /*00b4*/ 	.byte	0x00, 0xf5, 0x21, 0x00


	//----- nvinfo : EIATTR_KPARAM_INFO
	.align		4
.L_1001:
        /*00b8*/ 	.byte	0x04, 0x17
        /*00ba*/ 	.short	(.L_1003 - .L_1002)
.L_1002:
        /*00bc*/ 	.word	0x00000000
        /*00c0*/ 	.short	0x0000
        /*00c2*/ 	.short	0x0000
        /*00c4*/ 	.byte	0x00, 0xf5, 0x21, 0x00


	//----- nvinfo : EIATTR_SPARSE_MMA_MASK
	.align		4
.L_1003:
        /*00c8*/ 	.byte	0x03, 0x50
        /*00ca*/ 	.short	0x0000


	//----- nvinfo : EIATTR_MAXREG_COUNT
	.align		4
        /*00cc*/ 	.byte	0x03, 0x1b
        /*00ce*/ 	.short	0x00ff


	//----- nvinfo : EIATTR_MERCURY_ISA_VERSION
	.align		4
        /*00d0*/ 	.byte	0x03, 0x5f
        /*00d2*/ 	.short	0x0101


	//----- nvinfo : EIATTR_VRC_CTA_INIT_COUNT
	.align		4
        /*00d4*/ 	.byte	0x02, 0x4a
	.zero		1
	.zero		1


	//----- nvinfo : EIATTR_EXIT_INSTR_OFFSETS
	.align		4
        /*00d8*/ 	.byte	0x04, 0x1c
        /*00da*/ 	.short	(.L_1005 - .L_1004)


	//   ....[0]....
.L_1004:
        /*00dc*/ 	.word	0x00000070


	//   ....[1]....
        /*00e0*/ 	.word	0x00000580


	//   ....[2]....
        /*00e4*/ 	.word	0x00000af0


	//   ....[3]....
        /*00e8*/ 	.word	0x000018d0


	//----- nvinfo : EIATTR_CRS_STACK_SIZE
	.align		4
.L_1005:
        /*00ec*/ 	.byte	0x04, 0x1e
        /*00ee*/ 	.short	(.L_1007 - .L_1006)
.L_1006:
        /*00f0*/ 	.word	0x00000000


	//----- nvinfo : EIATTR_CBANK_PARAM_SIZE
	.align		4
.L_1007:
        /*00f4*/ 	.byte	0x03, 0x19
        /*00f6*/ 	.short	0x0044


	//----- nvinfo : EIATTR_PARAM_CBANK
	.align		4
        /*00f8*/ 	.byte	0x04, 0x0a
        /*00fa*/ 	.short	(.L_1009 - .L_1008)
	.align		4
.L_1008:
        /*00fc*/ 	.word	index@(.nv.constant0._Z19gpuTemplateApplyXx4IdEvPT_S1_S1_S1_S1_iiiiiii)
        /*0100*/ 	.short	0x0380
        /*0102*/ 	.short	0x0044


	//----- nvinfo : EIATTR_SW_WAR
	.align		4
.L_1009:
        /*0104*/ 	.byte	0x04, 0x36
        /*0106*/ 	.short	(.L_1011 - .L_1010)
.L_1010:
        /*0108*/ 	.word	0x00000008
.L_1011:


//--------------------- .nv.info._Z19gpuTemplateApplyXx3IfEvPT_S1_S1_iiiiiiii --------------------------
	.section	.nv.info._Z19gpuTemplateApplyXx3IfEvPT_S1_S1_iiiiiiii,"",@"SHT_CUDA_INFO"
	.sectionflags	@""
	.align	4


	//----- nvinfo : EIATTR_CUDA_API_VERSION
	.align		4
        /*0000*/ 	.byte	0x04, 0x37
        /*0002*/ 	.short	(.L_1013 - .L_1012)
.L_1012:
        /*0004*/ 	.word	0x00000082


	//----- nvinfo : EIATTR_KPARAM_INFO
	.align		4
.L_1013:
        /*0008*/ 	.byte	0x04, 0x17
        /*000a*/ 	.short	(.L_1015 - .L_1014)
.L_1014:
        /*000c*/ 	.word	0x00000000
        /*0010*/ 	.short	0x000a
        /*0012*/ 	.short	0x0034
        /*0014*/ 	.byte	0x00, 0xf0, 0x11, 0x00


	//----- nvinfo : EIATTR_KPARAM_INFO
	.align		4
.L_1015:
        /*0018*/ 	.byte	0x04, 0x17
        /*001a*/ 	.short	(.L_1017 - .L_1016)
.L_1016:
        /*001c*/ 	.word	0x00000000
        /*0020*/ 	.short	0x0009
        /*0022*/ 	.short	0x0030
        /*0024*/ 	.byte	0x00, 0xf0, 0x11, 0x00


	//----- nvinfo : EIATTR_KPARAM_INFO
	.align		4
.L_1017:
        /*0028*/ 	.byte	0x04, 0x17
        /*002a*/ 	.short	(.L_1019 - .L_1018)
.L_1018:
        /*002c*/ 	.word	0x00000000
        /*0030*/ 	.short	0x0008
        /*0032*/ 	.short	0x002c
        /*0034*/ 	.byte	0x00, 0xf0, 0x11, 0x00


	//----- nvinfo : EIATTR_KPARAM_INFO
	.align		4
.L_1019:
        /*0038*/ 	.byte	0x04, 0x17
        /*003a*/ 	.short	(.L_1021 - .L_1020)
.L_1020:
        /*003c*/ 	.word	0x00000000
        /*0040*/ 	.short	0x0007
        /*0042*/ 	.short	0x0028
        /*0044*/ 	.byte	0x00, 0xf0, 0x11, 0x00


	//----- nvinfo : EIATTR_KPARAM_INFO
	.align		4
.L_1021:
        /*0048*/ 	.byte	0x04, 0x17
        /*004a*/ 	.short	(.L_1023 - .L_1022)
.L_1022:
        /*004c*/ 	.word	0x00000000
        /*0050*/ 	.short	0x0006
        /*0052*/ 	.short	0x0024
        /*0054*/ 	.byte	0x00, 0xf0, 0x11, 0x00


	//----- nvinfo : EIATTR_KPARAM_INFO
	.align		4
.L_1023:
        /*0058*/ 	.byte	0x04, 0x17
        /*005a*/ 	.short	(.L_1025 - .L_1024)
.L_1024:
        /*005c*/ 	.word	0x00000000
        /*0060*/ 	.short	0x0005
        /*0062*/ 	.short	0x0020
        /*0064*/ 	.byte	0x00, 0xf0, 0x11, 0x00


	//----- nvinfo : EIATTR_KPARAM_INFO
	.align		4
.L_1025:
        /*0068*/ 	.byte	0x04, 0x17
        /*006a*/ 	.short	(.L_1027 - .L_1026)
.L_1026:
        /*006c*/ 	.word	0x00000000
        /*0070*/ 	.short	0x0004
        /*0072*/ 	.short	0x001c
        /*0074*/ 	.byte	0x00, 0xf0, 0x11, 0x00


	//----- nvinfo : EIATTR_KPARAM_INFO
	.align		4
.L_1027:
        /*0078*/ 	.byte	0x04, 0x17
        /*007a*/ 	.short	(.L_1029 - .L_1028)
.L_1028:
        /*007c*/ 	.word	0x00000000
        /*0080*/ 	.short	0x0003
        /*0082*/ 	.short	0x0018
        /*0084*/ 	.byte	0x00, 0xf0, 0x11, 0x00


	//----- nvinfo : EIATTR_KPARAM_INFO
	.align		4
.L_1029:
        /*0088*/ 	.byte	0x04, 0x17
        /*008a*/ 	.short	(.L_1031 - .L_1030)
.L_1030:
        /*008c*/ 	.word	0x00000000
        /*0090*/ 	.short	0x0002
        /*0092*/ 	.short	0x0010
        /*0094*/ 	.byte	0x00, 0xf5, 0x21, 0x00


	//----- nvinfo : EIATTR_KPARAM_INFO
	.align		4
.L_1031:
        /*0098*/ 	.byte	0x04, 0x17
        /*009a*/ 	.short	(.L_1033 - .L_1032)
.L_1032:
        /*009c*/ 	.word	0x00000000
        /*00a0*/ 	.short	0x0001
        /*00a2*/ 	.short	0x0008
        /*00a4*/ 	.byte	0x00, 0xf5, 0x21, 0x00


	//----- nvinfo : EIATTR_KPARAM_INFO
	.align		4
.L_1033:
        /*00a8*/ 	.byte	0x04, 0x17
        /*00aa*/ 	.short	(.L_1035 - .L_1034)
.L_1034:
        /*00ac*/ 	.word	0x00000000
        /*00b0*/ 	.short	0x0000
        /*00b2*/ 	.short	0x0000
        /*00b4*/ 	.byte	0x00, 0xf5, 0x21, 0x00


	//----- nvinfo : EIATTR_SPARSE_MMA_MASK
	.align		4
.L_1035:
        /*00b8*/ 	.byte	0x03, 0x50
        /*00ba*/ 	.short	0x0000


	//----- nvinfo : EIATTR_MAXREG_COUNT
	.align		4
        /*00bc*/ 	.byte	0x03, 0x1b
        /*00be*/ 	.short	0x00ff


	//----- nvinfo : EIATTR_MERCURY_ISA_VERSION
	.align		4
        /*00c0*/ 	.byte	0x03, 0x5f
        /*00c2*/ 	.short	0x0101


	//----- nvinfo : EIATTR_VRC_CTA_INIT_COUNT
	.align		4
        /*00c4*/ 	.byte	0x02, 0x4a
	.zero		1
	.zero		1


	//----- nvinfo : EIATTR_EXIT_INSTR_OFFSETS
	.align		4
        /*00c8*/ 	.byte	0x04, 0x1c
        /*00ca*/ 	.short	(.L_1037 - .L_1036)


	//   ....[0]....
.L_1036:
        /*00cc*/ 	.word	0x00000070


	//   ....[1]....
        /*00d0*/ 	.word	0x000000a0


	//   ....[2]....
        /*00d4*/ 	.word	0x00000e40


	//----- nvinfo : EIATTR_CRS_STACK_SIZE
	.align		4
.L_1037:
        /*00d8*/ 	.byte	0x04, 0x1e
        /*00da*/ 	.short	(.L_1039 - .L_1038)
.L_1038:
        /*00dc*/ 	.word	0x00000000


	//----- nvinfo : EIATTR_CBANK_PARAM_SIZE
	.align		4
.L_1039:
        /*00e0*/ 	.byte	0x03, 0x19
        /*00e2*/ 	.short	0x0038


	//----- nvinfo : EIATTR_PARAM_CBANK
	.align		4
        /*00e4*/ 	.byte	0x04, 0x0a
        /*00e6*/ 	.short	(.L_1041 - .L_1040)
	.align		4
.L_1040:
        /*00e8*/ 	.word	index@(.nv.constant0._Z19gpuTemplateApplyXx3IfEvPT_S1_S1_iiiiiiii)
        /*00ec*/ 	.short	0x0380
        /*00ee*/ 	.short	0x0038


	//----- nvinfo : EIATTR_SW_WAR
	.align		4
.L_1041:
        /*00f0*/ 	.byte	0x04, 0x36
        /*00f2*/ 	.short	(.L_1043 - .L_1042)
.L_1042:
        /*00f4*/ 	.word	0x00000008
.L_1043:


//--------------------- .nv.info._Z19gpuTemplateApplyXx3IdEvPT_S1_S1_iiiiiiii --------------------------
	.section	.nv.info._Z19gpuTemplateApplyXx3IdEvPT_S1_S1_iiiiiiii,"",@"SHT_CUDA_INFO"
	.sectionflags	@""
	.align	4


	//----- nvinfo : EIATTR_CUDA_API_VERSION
	.align		4
        /*0000*/ 	.byte	0x04, 0x37
        /*0002*/ 	.short	(.L_1045 - .L_1044)
.L_1044:
        /*0004*/ 	.word	0x00000082


	//----- nvinfo : EIATTR_KPARAM_INFO
	.align		4
.L_1045:
        /*0008*/ 	.byte	0x04, 0x17
        /*000a*/ 	.short	(.L_1047 - .L_1046)
.L_1046:
        /*000c*/ 	.word	0x00000000
        /*0010*/ 	.short	0x000a
        /*0012*/ 	.short	0x0034
        /*0014*/ 	.byte	0x00, 0xf0, 0x11, 0x00


	//----- nvinfo : EIATTR_KPARAM_INFO
	.align		4
.L_1047:
        /*0018*/ 	.byte	0x04, 0x17
        /*001a*/ 	.short	(.L_1049 - .L_1048)
.L_1048:
        /*001c*/ 	.word	0x00000000
        /*0020*/ 	.short	0x0009
        /*0022*/ 	.short	0x0030
        /*0024*/ 	.byte	0x00, 0xf0, 0x11, 0x00


	//----- nvinfo : EIATTR_KPARAM_INFO
	.align		4
.L_1049:
        /*0028*/ 	.byte	0x04, 0x17
        /*002a*/ 	.short	(.L_1051 - .L_1050)
.L_1050:
        /*002c*/ 	.word	0x00000000
        /*0030*/ 	.short	0x0008
        /*0032*/ 	.short	0x002c
        /*0034*/ 	.byte	0x00, 0xf0, 0x11, 0x00


	//----- nvinfo : EIATTR_KPARAM_INFO
	.align		4
.L_1051:
        /*0038*/ 	.byte	0x04, 0x17
        /*003a*/ 	.short	(.L_1053 - .L_1052)
.L_1052:
        /*003c*/ 	.word	0x00000000
        /*0040*/ 	.short	0x0007
        /*0042*/ 	.short	0x0028
        /*0044*/ 	.byte	0x00, 0xf0, 0x11, 0x00


	//----- nvinfo : EIATTR_KPARAM_INFO
	.align		4
.L_1053:
        /*0048*/ 	.byte	0x04, 0x17
        /*004a*/ 	.short	(.L_1055 - .L_1054)
.L_1054:
        /*004c*/ 	.word	0x00000000
        /*0050*/ 	.short	0x0006
        /*0052*/ 	.short	0x0024
        /*0054*/ 	.byte	0x00, 0xf0, 0x11, 0x00


	//----- nvinfo : EIATTR_KPARAM_INFO
	.align		4
.L_1055:
        /*0058*/ 	.byte	0x04, 0x17
        /*005a*/ 	.short	(.L_1057 - .L_1056)
.L_1056:
        /*005c*/ 	.word	0x00000000
        /*0060*/ 	.short	0x0005
        /*0062*/ 	.short	0x0020
        /*0064*/ 	.byte	0x00, 0xf0, 0x11, 0x00


	//----- nvinfo : EIATTR_KPARAM_INFO
	.align		4
.L_1057:
        /*0068*/ 	.byte	0x04, 0x17
        /*006a*/ 	.short	(.L_1059 - .L_1058)
.L_1058:
        /*006c*/ 	.word	0x00000000
        /*0070*/ 	.short	0x0004
        /*0072*/ 	.short	0x001c
        /*0074*/ 	.byte	0x00, 0xf0, 0x11, 0x00


	//----- nvinfo : EIATTR_KPARAM_INFO
	.align		4
.L_1059:
        /*0078*/ 	.byte	0x04, 0x17
        /*007a*/ 	.short	(.L_1061 - .L_1060)
.L_1060:
        /*007c*/ 	.word	0x00000000
        /*0080*/ 	.short	0x0003
        /*0082*/ 	.short	0x0018
        /*0084*/ 	.byte	0x00, 0xf0, 0x11, 0x00


	//----- nvinfo : EIATTR_KPARAM_INFO
	.align		4
.L_1061:
        /*0088*/ 	.byte	0x04, 0x17
        /*008a*/ 	.short	(.L_1063 - .L_1062)
.L_1062:
        /*008c*/ 	.word	0x00000000
        /*0090*/ 	.short	0x0002
        /*0092*/ 	.short	0x0010
        /*0094*/ 	.byte	0x00, 0xf5, 0x21, 0x00


	//----- nvinfo : EIATTR_KPARAM_INFO
	.align		4
.L_1063:
        /*0098*/ 	.byte	0x04, 0x17
        /*009a*/ 	.short	(.L_1065 - .L_1064)
.L_1064:
        /*009c*/ 	.word	0x00000000
        /*00a0*/ 	.short	0x0001
        /*00a2*/ 	.short	0x0008
        /*00a4*/ 	.byte	0x00, 0xf5, 0x21, 0x00


	//----- nvinfo : EIATTR_KPARAM_INFO
	.align		4
.L_1065:
        /*00a8*/ 	.byte	0x04, 0x17
        /*00aa*/ 	.short	(.L_1067 - .L_1066)
.L_1066:
        /*00ac*/ 	.word	0x00000000
        /*00b0*/ 	.short	0x0000
        /*00b2*/ 	.short	0x0000
        /*00b4*/ 	.byte	0x00, 0xf5, 0x21, 0x00


	//----- nvinfo : EIATTR_SPARSE_MMA_MASK
	.align		4
.L_1067:
        /*00b8*/ 	.byte	0x03, 0x50
        /*00ba*/ 	.short	0x0000


	//----- nvinfo : EIATTR_MAXREG_COUNT
	.align		4
        /*00bc*/ 	.byte	0x03, 0x1b
        /*00be*/ 	.short	0x00ff


	//----- nvinfo : EIATTR_MERCURY_ISA_VERSION
	.align		4
        /*00c0*/ 	.byte	0x03, 0x5f
        /*00c2*/ 	.short	0x0101


	//----- nvinfo : EIATTR_VRC_CTA_INIT_COUNT
	.align		4
        /*00c4*/ 	.byte	0x02, 0x4a
	.zero		1
	.zero		1


	//----- nvinfo : EIATTR_EXIT_INSTR_OFFSETS
	.align		4
        /*00c8*/ 	.byte	0x04, 0x1c
        /*00ca*/ 	.short	(.L_1069 - .L_1068)


	//   ....[0]....
.L_1068:
        /*00cc*/ 	.word	0x00000070


	//   ....[1]....
        /*00d0*/ 	.word	0x000000a0


	//   ....[2]....
        /*00d4*/ 	.word	0x00000e30


	//----- nvinfo : EIATTR_CRS_STACK_SIZE
	.align		4
.L_1069:
        /*00d8*/ 	.byte	0x04, 0x1e
        /*00da*/ 	.short	(.L_1071 - .L_1070)
.L_1070:
        /*00dc*/ 	.word	0x00000000


	//----- nvinfo : EIATTR_CBANK_PARAM_SIZE
	.align		4
.L_1071:
        /*00e0*/ 	.byte	0x03, 0x19
        /*00e2*/ 	.short	0x0038


	//----- nvinfo : EIATTR_PARAM_CBANK
	.align		4
        /*00e4*/ 	.byte	0x04, 0x0a
        /*00e6*/ 	.short	(.L_1073 - .L_1072)
	.align		4
.L_1072:
        /*00e8*/ 	.word	index@(.nv.constant0._Z19gpuTemplateApplyXx3IdEvPT_S1_S1_iiiiiiii)
        /*00ec*/ 	.short	0x0380
        /*00ee*/ 	.short	0x0038


	//----- nvinfo : EIATTR_SW_WAR
	.align		4
.L_1073:
        /*00f0*/ 	.byte	0x04, 0x36
        /*00f2*/ 	.short	(.L_1075 - .L_1074)
.L_1074:
        /*00f4*/ 	.word	0x00000008
.L_1075:


//--------------------- .nv.info._Z19gpuTemplateApplyXx2IfEvPT_S1_S1_iiii --------------------------
	.section	.nv.info._Z19gpuTemplateApplyXx2IfEvPT_S1_S1_iiii,"",@"SHT_CUDA_INFO"
	.sectionflags	@""
	.align	4


	//----- nvinfo : EIATTR_CUDA_API_VERSION
	.align		4
        /*0000*/ 	.byte	0x04, 0x37
        /*0002*/ 	.short	(.L_1077 - .L_1076)
.L_1076:
        /*0004*/ 	.word	0x00000082


	//----- nvinfo : EIATTR_KPARAM_INFO
	.align		4
.L_1077:
        /*0008*/ 	.byte	0x04, 0x17
        /*000a*/ 	.short	(.L_1079 - .L_1078)
.L_1078:
        /*000c*/ 	.word	0x00000000
        /*0010*/ 	.short	0x0006
        /*0012*/ 	.short	0x0024
        /*0014*/ 	.byte	0x00, 0xf0, 0x11, 0x00


	//----- nvinfo : EIATTR_KPARAM_INFO
	.align		4
.L_1079:
        /*0018*/ 	.byte	0x04, 0x17
        /*001a*/ 	.short	(.L_1081 - .L_1080)
.L_1080:
        /*001c*/ 	.word	0x00000000
        /*0020*/ 	.short	0x0005
        /*0022*/ 	.short	0x0020
        /*0024*/ 	.byte	0x00, 0xf0, 0x11, 0x00


	//----- nvinfo : EIATTR_KPARAM_INFO
	.align		4
.L_1081:
        /*0028*/ 	.byte	0x04, 0x17
        /*002a*/ 	.short	(.L_1083 - .L_1082)
.L_1082:
        /*002c*/ 	.word	0x00000000
        /*0030*/ 	.short	0x0004
        /*0032*/ 	.short	0x001c
        /*0034*/ 	.byte	0x00, 0xf0, 0x11, 0x00


	//----- nvinfo : EIATTR_KPARAM_INFO
	.align		4
.L_1083:
        /*0038*/ 	.byte	0x04, 0x17
        /*003a*/ 	.short	(.L_1085 - .L_1084)
.L_1084:
        /*003c*/ 	.word	0x00000000
        /*0040*/ 	.short	0x0003
        /*0042*/ 	.short	0x0018
        /*0044*/ 	.byte	0x00, 0xf0, 0x11, 0x00


	//----- nvinfo : EIATTR_KPARAM_INFO
	.align		4
.L_1085:
        /*0048*/ 	.byte	0x04, 0x17
        /*004a*/ 	.short	(.L_1087 - .L_1086)
.L_1086:
        /*004c*/ 	.word	0x00000000
        /*0050*/ 	.short	0x0002
        /*0052*/ 	.short	0x0010
        /*0054*/ 	.byte	0x00, 0xf5, 0x21, 0x00


	//----- nvinfo : EIATTR_KPARAM_INFO
	.align		4
.L_1087:
        /*0058*/ 	.byte	0x04, 0x17
        /*005a*/ 	.short	(.L_1089 - .L_1088)
.L_1088:
        /*005c*/ 	.word	0x00000000
        /*0060*/ 	.short	0x0001
        /*0062*/ 	.short	0x0008
        /*0064*/ 	.byte	0x00, 0xf5, 0x21, 0x00


	//----- nvinfo : EIATTR_KPARAM_INFO
	.align		4
.L_1089:
        /*0068*/ 	.byte	0x04, 0x17
        /*006a*/ 	.short	(.L_1091 - .L_1090)
.L_1090:
        /*006c*/ 	.word	0x00000000
        /*0070*/ 	.short	0x0000
        /*0072*/ 	.short	0x0000
        /*0074*/ 	.byte	0x00, 0xf5, 0x21, 0x00


	//----- nvinfo : EIATTR_SPARSE_MMA_MASK
	.align		4
.L_1091:
        /*0078*/ 	.byte	0x03, 0x50
        /*007a*/ 	.short	0x0000


	//----- nvinfo : EIATTR_MAXREG_COUNT
	.align		4
        /*007c*/ 	.byte	0x03, 0x1b
        /*007e*/ 	.short	0x00ff


	//----- nvinfo : EIATTR_MERCURY_ISA_VERSION
	.align		4
        /*0080*/ 	.byte	0x03, 0x5f
        /*0082*/ 	.short	0x0101


	//----- nvinfo : EIATTR_VRC_CTA_INIT_COUNT
	.align		4
        /*0084*/ 	.byte	0x02, 0x4a
	.zero		1
	.zero		1


	//----- nvinfo : EIATTR_EXIT_INSTR_OFFSETS
	.align		4
        /*0088*/ 	.byte	0x04, 0x1c
        /*008a*/ 	.short	(.L_1093 - .L_1092)


	//   ....[0]....
.L_1092:
        /*008c*/ 	.word	0x00000070


	//   ....[1]....
        /*0090*/ 	.word	0x00000140


	//   ....[2]....
        /*0094*/ 	.word	0x00000bd0


	//----- nvinfo : EIATTR_CRS_STACK_SIZE
	.align		4
.L_1093:
        /*0098*/ 	.byte	0x04, 0x1e
        /*009a*/ 	.short	(.L_1095 - .L_1094)
.L_1094:
        /*009c*/ 	.word	0x00000000


	//----- nvinfo : EIATTR_CBANK_PARAM_SIZE
	.align		4
.L_1095:
        /*00a0*/ 	.byte	0x03, 0x19
        /*00a2*/ 	.short	0x0028


	//----- nvinfo : EIATTR_PARAM_CBANK
	.align		4
        /*00a4*/ 	.byte	0x04, 0x0a
        /*00a6*/ 	.short	(.L_1097 - .L_1096)
	.align		4
.L_1096:
        /*00a8*/ 	.word	index@(.nv.constant0._Z19gpuTemplateApplyXx2IfEvPT_S1_S1_iiii)
        /*00ac*/ 	.short	0x0380
        /*00ae*/ 	.short	0x0028


	//----- nvinfo : EIATTR_SW_WAR
	.align		4
.L_1097:
        /*00b0*/ 	.byte	0x04, 0x36
        /*00b2*/ 	.short	(.L_1099 - .L_1098)
.L_1098:
        /*00b4*/ 	.word	0x00000008
.L_1099:


//--------------------- .nv.info._Z19gpuTemplateApplyXx2IdEvPT_S1_S1_iiii --------------------------
	.section	.nv.info._Z19gpuTemplateApplyXx2IdEvPT_S1_S1_iiii,"",@"SHT_CUDA_INFO"
	.sectionflags	@""
	.align	4


	//----- nvinfo : EIATTR_CUDA_API_VERSION
	.align		4
        /*0000*/ 	.byte	0x04, 0x37
        /*0002*/ 	.short	(.L_1101 - .L_1100)
.L_1100:
        /*0004*/ 	.word	0x00000082


	//----- nvinfo : EIATTR_KPARAM_INFO
	.align		4
.L_1101:
        /*0008*/ 	.byte	0x04, 0x17
        /*000a*/ 	.short	(.L_1103 - .L_1102)
.L_1102:
        /*000c*/ 	.word	0x00000000
        /*0010*/ 	.short	0x0006
        /*0012*/ 	.short	0x0024
        /*0014*/ 	.byte	0x00, 0xf0, 0x11, 0x00


	//----- nvinfo : EIATTR_KPARAM_INFO
	.align		4
.L_1103:
        /*0018*/ 	.byte	0x04, 0x17
        /*001a*/ 	.short	(.L_1105 - .L_1104)
.L_1104:
        /*001c*/ 	.word	0x00000000
        /*0020*/ 	.short	0x0005
        /*0022*/ 	.short	0x0020
        /*0024*/ 	.byte	0x00, 0xf0, 0x11, 0x00


	//----- nvinfo : EIATTR_KPARAM_INFO
	.align		4
.L_1105:
        /*0028*/ 	.byte	0x04, 0x17
        /*002a*/ 	.short	(.L_1107 - .L_1106)
.L_1106:
        /*002c*/ 	.word	0x00000000
        /*0030*/ 	.short	0x0004
        /*0032*/ 	.short	0x001c
        /*0034*/ 	.byte	0x00, 0xf0, 0x11, 0x00


	//----- nvinfo : EIATTR_KPARAM_INFO
	.align		4
.L_1107:
        /*0038*/ 	.byte	0x04, 0x17
        /*003a*/ 	.short	(.L_1109 - .L_1108)
.L_1108:
        /*003c*/ 	.word	0x00000000
        /*0040*/ 	.short	0x0003
        /*0042*/ 	.short	0x0018
        /*0044*/ 	.byte	0x00, 0xf0, 0x11, 0x00


	//----- nvinfo : EIATTR_KPARAM_INFO
	.align		4
.L_1109:
        /*0048*/ 	.byte	0x04, 0x17
        /*004a*/ 	.short	(.L_1111 - .L_1110)
.L_1110:
        /*004c*/ 	.word	0x00000000
        /*0050*/ 	.short	0x0002
        /*0052*/ 	.short	0x0010
        /*0054*/ 	.byte	0x00, 0xf5, 0x21, 0x00


	//----- nvinfo : EIATTR_KPARAM_INFO
	.align		4
.L_1111:
        /*0058*/ 	.byte	0x04, 0x17
        /*005a*/ 	.short	(.L_1113 - .L_1112)
.L_1112:
        /*005c*/ 	.word	0x00000000
        /*0060*/ 	.short	0x0001
        /*0062*/ 	.short	0x0008
        /*0064*/ 	.byte	0x00, 0xf5, 0x21, 0x00


	//----- nvinfo : EIATTR_KPARAM_INFO
	.align		4
.L_1113:
        /*0068*/ 	.byte	0x04, 0x17
        /*006a*/ 	.short	(.L_1115 - .L_1114)
.L_1114:
        /*006c*/ 	.word	0x00000000
        /*0070*/ 	.short	0x0000
        /*0072*/ 	.short	0x0000
        /*0074*/ 	.byte	0x00, 0xf5, 0x21, 0x00


	//----- nvinfo : EIATTR_SPARSE_MMA_MASK
	.align		4
.L_1115:
        /*0078*/ 	.byte	0x03, 0x50
        /*007a*/ 	.short	0x0000


	//----- nvinfo : EIATTR_MAXREG_COUNT
	.align		4
        /*007c*/ 	.byte	0x03, 0x1b
        /*007e*/ 	.short	0x00ff


	//----- nvinfo : EIATTR_MERCURY_ISA_VERSION
	.align		4
        /*0080*/ 	.byte	0x03, 0x5f
        /*0082*/ 	.short	0x0101


	//----- nvinfo : EIATTR_VRC_CTA_INIT_COUNT
	.align		4
        /*0084*/ 	.byte	0x02, 0x4a
	.zero		1
	.zero		1


	//----- nvinfo : EIATTR_EXIT_INSTR_OFFSETS
	.align		4
        /*0088*/ 	.byte	0x04, 0x1c
        /*008a*/ 	.short	(.L_1117 - .L_1116)


	//   ....[0]....
.L_1116:
        /*008c*/ 	.word	0x00000070


	//   ....[1]....
        /*0090*/ 	.word	0x00000140


	//   ....[2]....
        /*0094*/ 	.word	0x00000bb0


	//----- nvinfo : EIATTR_CRS_STACK_SIZE
	.align		4
.L_1117:
        /*0098*/ 	.byte	0x04, 0x1e
        /*009a*/ 	.short	(.L_1119 - .L_1118)
.L_1118:
        /*009c*/ 	.word	0x00000000


	//----- nvinfo : EIATTR_CBANK_PARAM_SIZE
	.align		4
.L_1119:
        /*00a0*/ 	.byte	0x03, 0x19
        /*00a2*/ 	.short	0x0028


	//----- nvinfo : EIATTR_PARAM_CBANK
	.align		4
        /*00a4*/ 	.byte	0x04, 0x0a
        /*00a6*/ 	.short	(.L_1121 - .L_1120)
	.align		4
.L_1120:
        /*00a8*/ 	.word	index@(.nv.constant0._Z19gpuTemplateApplyXx2IdEvPT_S1_S1_iiii)
        /*00ac*/ 	.short	0x0380
        /*00ae*/ 	.short	0x0028


	//----- nvinfo : EIATTR_SW_WAR
	.align		4
.L_1121:
        /*00b0*/ 	.byte	0x04, 0x36
        /*00b2*/ 	.short	(.L_1123 - .L_1122)
.L_1122:
        /*00b4*/ 	.word	0x00000008
.L_1123:


//--------------------- .nv.info._Z19gpuTemplateApplyXx1IfEvPT_S1_S1_iii --------------------------
	.section	.nv.info._Z19gpuTemplateApplyXx1IfEvPT_S1_S1_iii,"",@"SHT_CUDA_INFO"
	.sectionflags	@""
	.align	4


	//----- nvinfo : EIATTR_CUDA_API_VERSION
	.align		4
        /*0000*/ 	.byte	0x04, 0x37
        /*0002*/ 	.short	(.L_1125 - .L_1124)
.L_1124:
        /*0004*/ 	.word	0x00000082


	//----- nvinfo : EIATTR_KPARAM_INFO
	.align		4
.L_1125:
        /*0008*/ 	.byte	0x04, 0x17
        /*000a*/ 	.short	(.L_1127 - .L_1126)
.L_1126:
        /*000c*/ 	.word	0x00000000
        /*0010*/ 	.short	0x0005
        /*0012*/ 	.short	0x0020
        /*0014*/ 	.byte	0x00, 0xf0, 0x11, 0x00


	//----- nvinfo : EIATTR_KPARAM_INFO
	.align		4
.L_1127:
        /*0018*/ 	.byte	0x04, 0x17
        /*001a*/ 	.short	(.L_1129 - .L_1128)
.L_1128:
        /*001c*/ 	.word	0x00000000
        /*0020*/ 	.short	0x0004
        /*0022*/ 	.short	0x001c
        /*0024*/ 	.byte	0x00, 0xf0, 0x11, 0x00


	//----- nvinfo : EIATTR_KPARAM_INFO
	.align		4
.L_1129:
        /*0028*/ 	.byte	0x04, 0x17
        /*002a*/ 	.short	(.L_1131 - .L_1130)
.L_1130:
        /*002c*/ 	.word	0x00000000
        /*0030*/ 	.short	0x0003
        /*0032*/ 	.short	0x0018
        /*0034*/ 	.byte	0x00, 0xf0, 0x11, 0x00


	//----- nvinfo : EIATTR_KPARAM_INFO
	.align		4
.L_1131:
        /*0038*/ 	.byte	0x04, 0x17
        /*003a*/ 	.short	(.L_1133 - .L_1132)
.L_1132:
        /*003c*/ 	.word	0x00000000
        /*0040*/ 	.short	0x0002
        /*0042*/ 	.short	0x0010
        /*0044*/ 	.byte	0x00, 0xf5, 0x21, 0x00


	//----- nvinfo : EIATTR_KPARAM_INFO
	.align		4
.L_1133:
        /*0048*/ 	.byte	0x04, 0x17
        /*004a*/ 	.short	(.L_1135 - .L_1134)
.L_1134:
        /*004c*/ 	.word	0x00000000
        /*0050*/ 	.short	0x0001
        /*0052*/ 	.short	0x0008
        /*0054*/ 	.byte	0x00, 0xf5, 0x21, 0x00


	//----- nvinfo : EIATTR_KPARAM_INFO
	.align		4
.L_1135:
        /*0058*/ 	.byte	0x04, 0x17
        /*005a*/ 	.short	(.L_1137 - .L_1136)
.L_1136:
        /*005c*/ 	.word	0x00000000
        /*0060*/ 	.short	0x0000
        /*0062*/ 	.short	0x0000
        /*0064*/ 	.byte	0x00, 0xf5, 0x21, 0x00


	//----- nvinfo : EIATTR_SPARSE_MMA_MASK
	.align		4
.L_1137:
        /*0068*/ 	.byte	0x03, 0x50
        /*006a*/ 	.short	0x0000


	//----- nvinfo : EIATTR_MAXREG_COUNT
	.align		4
        /*006c*/ 	.byte	0x03, 0x1b
        /*006e*/ 	.short	0x00ff


	//----- nvinfo : EIATTR_MERCURY_ISA_VERSION
	.align		4
        /*0070*/ 	.byte	0x03, 0x5f
        /*0072*/ 	.short	0x0101


	//----- nvinfo : EIATTR_VRC_CTA_INIT_COUNT
	.align		4
        /*0074*/ 	.byte	0x02, 0x4a
	.zero		1
	.zero		1


	//----- nvinfo : EIATTR_EXIT_INSTR_OFFSETS
	.align		4
        /*0078*/ 	.byte	0x04, 0x1c
        /*007a*/ 	.short	(.L_1139 - .L_1138)


	//   ....[0]....
.L_1138:
        /*007c*/ 	.word	0x00000070


	//   ....[1]....
        /*0080*/ 	.word	0x00000140


	//   ....[2]....
        /*0084*/ 	.word	0x00000fa0


	//----- nvinfo : EIATTR_CRS_STACK_SIZE
	.align		4
.L_1139:
        /*0088*/ 	.byte	0x04, 0x1e
        /*008a*/ 	.short	(.L_1141 - .L_1140)
.L_1140:
        /*008c*/ 	.word	0x00000000


	//----- nvinfo : EIATTR_CBANK_PARAM_SIZE
	.align		4
.L_1141:
        /*0090*/ 	.byte	0x03, 0x19
        /*0092*/ 	.short	0x0024


	//----- nvinfo : EIATTR_PARAM_CBANK
	.align		4
        /*0094*/ 	.byte	0x04, 0x0a
        /*0096*/ 	.short	(.L_1143 - .L_1142)
	.align		4
.L_1142:
        /*0098*/ 	.word	index@(.nv.constant0._Z19gpuTemplateApplyXx1IfEvPT_S1_S1_iii)
        /*009c*/ 	.short	0x0380
        /*009e*/ 	.short	0x0024


	//----- nvinfo : EIATTR_SW_WAR
	.align		4
.L_1143:
        /*00a0*/ 	.byte	0x04, 0x36
        /*00a2*/ 	.short	(.L_1145 - .L_1144)
.L_1144:
        /*00a4*/ 	.word	0x00000008
.L_1145:


//--------------------- .nv.info._Z19gpuTemplateApplyXx1IdEvPT_S1_S1_iii --------------------------
	.section	.nv.info._Z19gpuTemplateApplyXx1IdEvPT_S1_S1_iii,"",@"SHT_CUDA_INFO"
	.sectionflags	@""
	.align	4


	//----- nvinfo : EIATTR_CUDA_API_VERSION
	.align		4
        /*0000*/ 	.byte	0x04, 0x37
        /*0002*/ 	.short	(.L_1147 - .L_1146)
.L_1146:
        /*0004*/ 	.word	0x00000082


	//----- nvinfo : EIATTR_KPARAM_INFO
	.align		4
.L_1147:
        /*0008*/ 	.byte	0x04, 0x17
        /*000a*/ 	.short	(.L_1149 - .L_1148)
.L_1148:
        /*000c*/ 	.word	0x00000000
        /*0010*/ 	.short	0x0005
        /*0012*/ 	.short	0x0020
        /*0014*/ 	.byte	0x00, 0xf0, 0x11, 0x00


	//----- nvinfo : EIATTR_KPARAM_INFO
	.align		4
.L_1149:
        /*0018*/ 	.byte	0x04, 0x17
        /*001a*/ 	.short	(.L_1151 - .L_1150)
.L_1150:
        /*001c*/ 	.word	0x00000000
        /*0020*/ 	.short	0x0004
        /*0022*/ 	.short	0x001c
        /*0024*/ 	.byte	0x00, 0xf0, 0x11, 0x00


	//----- nvinfo : EIATTR_KPARAM_INFO
	.align		4
.L_1151:
        /*0028*/ 	.byte	0x04, 0x17
        /*002a*/ 	.short	(.L_1153 - .L_1152)
.L_1152:
        /*002c*/ 	.word	0x00000000
        /*0030*/ 	.short	0x0003
        /*0032*/ 	.short	0x0018
        /*0034*/ 	.byte	0x00, 0xf0, 0x11, 0x00


	//----- nvinfo : EIATTR_KPARAM_INFO
	.align		4
.L_1153:
        /*0038*/ 	.byte	0x04, 0x17
        /*003a*/ 	.short	(.L_1155 - .L_1154)
.L_1154:
        /*003c*/ 	.word	0x00000000
        /*0040*/ 	.short	0x0002
        /*0042*/ 	.short	0x0010
        /*0044*/ 	.byte	0x00, 0xf5, 0x21, 0x00


	//----- nvinfo : EIATTR_KPARAM_INFO
	.align		4
.L_1155:
        /*0048*/ 	.byte	0x04, 0x17
        /*004a*/ 	.short	(.L_1157 - .L_1156)
.L_1156:
        /*004c*/ 	.word	0x00000000
        /*0050*/ 	.short	0x0001
        /*0052*/ 	.short	0x0008
        /*0054*/ 	.byte	0x00, 0xf5, 0x21, 0x00


	//----- nvinfo : EIATTR_KPARAM_INFO
	.align		4
.L_1157:
        /*0058*/ 	.byte	0x04, 0x17
        /*005a*/ 	.short	(.L_1159 - .L_1158)
.L_1158:
        /*005c*/ 	.word	0x00000000
        /*0060*/ 	.short	0x0000
        /*0062*/ 	.short	0x0000
        /*0064*/ 	.byte	0x00, 0xf5, 0x21, 0x00


	//----- nvinfo : EIATTR_SPARSE_MMA_MASK
	.align		4
.L_1159:
        /*0068*/ 	.byte	0x03, 0x50
        /*006a*/ 	.short	0x0000


	//----- nvinfo : EIATTR_MAXREG_COUNT
	.align		4
        /*006c*/ 	.byte	0x03, 0x1b
        /*006e*/ 	.short	0x00ff


	//----- nvinfo : EIATTR_MERCURY_ISA_VERSION
	.align		4
        /*0070*/ 	.byte	0x03, 0x5f
        /*0072*/ 	.short	0x0101


	//----- nvinfo : EIATTR_VRC_CTA_INIT_COUNT
	.align		4
        /*0074*/ 	.byte	0x02, 0x4a
	.zero		1
	.zero		1


	//----- nvinfo : EIATTR_EXIT_INSTR_OFFSETS
	.align		4
        /*0078*/ 	.byte	0x04, 0x1c
        /*007a*/ 	.short	(.L_1161 - .L_1160)


	//   ....[0]....
.L_1160:
        /*007c*/ 	.word	0x00000070


	//   ....[1]....
        /*0080*/ 	.word	0x00000140


	//   ....[2]....
        /*0084*/ 	.word	0x00000fa0


	//----- nvinfo : EIATTR_CRS_STACK_SIZE
	.align		4
.L_1161:
        /*0088*/ 	.byte	0x04, 0x1e
        /*008a*/ 	.short	(.L_1163 - .L_1162)
.L_1162:
        /*008c*/ 	.word	0x00000000


	//----- nvinfo : EIATTR_CBANK_PARAM_SIZE
	.align		4
.L_1163:
        /*0090*/ 	.byte	0x03, 0x19
        /*0092*/ 	.short	0x0024


	//----- nvinfo : EIATTR_PARAM_CBANK
	.align		4
        /*0094*/ 	.byte	0x04, 0x0a
        /*0096*/ 	.short	(.L_1165 - .L_1164)
	.align		4
.L_1164:
        /*0098*/ 	.word	index@(.nv.constant0._Z19gpuTemplateApplyXx1IdEvPT_S1_S1_iii)
        /*009c*/ 	.short	0x0380
        /*009e*/ 	.short	0x0024


	//----- nvinfo : EIATTR_SW_WAR
	.align		4
.L_1165:
        /*00a0*/ 	.byte	0x04, 0x36
        /*00a2*/ 	.short	(.L_1167 - .L_1166)
.L_1166:
        /*00a4*/ 	.word	0x00000008
.L_1167:


//--------------------- .nv.info._Z19gpuTemplateApplyXx0IfEvPT_S1_S1_iii --------------------------
	.section	.nv.info._Z19gpuTemplateApplyXx0IfEvPT_S1_S1_iii,"",@"SHT_CUDA_INFO"
	.sectionflags	@""
	.align	4


	//----- nvinfo : EIATTR_CUDA_API_VERSION
	.align		4
        /*0000*/ 	.byte	0x04, 0x37
        /*0002*/ 	.short	(.L_1169 - .L_1168)
.L_1168:
        /*0004*/ 	.word	0x00000082


	//----- nvinfo : EIATTR_KPARAM_INFO
	.align		4
.L_1169:
        /*0008*/ 	.byte	0x04, 0x17
        /*000a*/ 	.short	(.L_1171 - .L_1170)
.L_1170:
        /*000c*/ 	.word	0x00000000
        /*0010*/ 	.short	0x0005
        /*0012*/ 	.short	0x0020
        /*0014*/ 	.byte	0x00, 0xf0, 0x11, 0x00


	//----- nvinfo : EIATTR_KPARAM_INFO
	.align		4
.L_1171:
        /*0018*/ 	.byte	0x04, 0x17
        /*001a*/ 	.short	(.L_1173 - .L_1172)
.L_1172:
        /*001c*/ 	.word	0x00000000
        /*0020*/ 	.short	0x0004
        /*0022*/ 	.short	0x001c
        /*0024*/ 	.byte	0x00, 0xf0, 0x11, 0x00


	//----- nvinfo : EIATTR_KPARAM_INFO
	.align		4
.L_1173:
        /*0028*/ 	.byte	0x04, 0x17
        /*002a*/ 	.short	(.L_1175 - .L_1174)
.L_1174:
        /*002c*/ 	.word	0x00000000
        /*0030*/ 	.short	0x0003
        /*0032*/ 	.short	0x0018
        /*0034*/ 	.byte	0x00, 0xf0, 0x11, 0x00


	//----- nvinfo : EIATTR_KPARAM_INFO
	.align		4
.L_1175:
        /*0038*/ 	.byte	0x04, 0x17
        /*003a*/ 	.short	(.L_1177 - .L_1176)
.L_1176:
        /*003c*/ 	.word	0x00000000
        /*0040*/ 	.short	0x0002
        /*0042*/ 	.short	0x0010
        /*0044*/ 	.byte	0x00, 0xf5, 0x21, 0x00


	//----- nvinfo : EIATTR_KPARAM_INFO
	.align		4
.L_1177:
        /*0048*/ 	.byte	0x04, 0x17
        /*004a*/ 	.short	(.L_1179 - .L_1178)
.L_1178:
        /*004c*/ 	.word	0x00000000
        /*0050*/ 	.short	0x0001
        /*0052*/ 	.short	0x0008
        /*0054*/ 	.byte	0x00, 0xf5, 0x21, 0x00


	//----- nvinfo : EIATTR_KPARAM_INFO
	.align		4
.L_1179:
        /*0058*/ 	.byte	0x04, 0x17
        /*005a*/ 	.short	(.L_1181 - .L_1180)
.L_1180:
        /*005c*/ 	.word	0x00000000
        /*0060*/ 	.short	0x0000
        /*0062*/ 	.short	0x0000
        /*0064*/ 	.byte	0x00, 0xf5, 0x21, 0x00


	//----- nvinfo : EIATTR_SPARSE_MMA_MASK
	.align		4
.L_1181:
        /*0068*/ 	.byte	0x03, 0x50
        /*006a*/ 	.short	0x0000


	//----- nvinfo : EIATTR_MAXREG_COUNT
	.align		4
        /*006c*/ 	.byte	0x03, 0x1b
        /*006e*/ 	.short	0x00ff


	//----- nvinfo : EIATTR_MERCURY_ISA_VERSION
	.align		4
        /*0070*/ 	.byte	0x03, 0x5f
        /*0072*/ 	.short	0x0101


	//----- nvinfo : EIATTR_VRC_CTA_INIT_COUNT
	.align		4
        /*0074*/ 	.byte	0x02, 0x4a
	.zero		1
	.zero		1


	//----- nvinfo : EIATTR_EXIT_INSTR_OFFSETS
	.align		4
        /*0078*/ 	.byte	0x04, 0x1c
        /*007a*/ 	.short	(.L_1183 - .L_1182)


	//   ....[0]....
.L_1182:
        /*007c*/ 	.word	0x00000070


	//   ....[1]....
        /*0080*/ 	.word	0x00000330


	//----- nvinfo : EIATTR_CRS_STACK_SIZE
	.align		4
.L_1183:
        /*0084*/ 	.byte	0x04, 0x1e
        /*0086*/ 	.short	(.L_1185 - .L_1184)
.L_1184:
        /*0088*/ 	.word	0x00000000


	//----- nvinfo : EIATTR_CBANK_PARAM_SIZE
	.align		4
.L_1185:
        /*008c*/ 	.byte	0x03, 0x19
        /*008e*/ 	.short	0x0024


	//----- nvinfo : EIATTR_PARAM_CBANK
	.align		4
        /*0090*/ 	.byte	0x04, 0x0a
        /*0092*/ 	.short	(.L_1187 - .L_1186)
	.align		4
.L_1186:
        /*0094*/ 	.word	index@(.nv.constant0._Z19gpuTemplateApplyXx0IfEvPT_S1_S1_iii)
        /*0098*/ 	.short	0x0380
        /*009a*/ 	.short	0x0024


	//----- nvinfo : EIATTR_SW_WAR
	.align		4
.L_1187:
        /*009c*/ 	.byte	0x04, 0x36
        /*009e*/ 	.short	(.L_1189 - .L_1188)
.L_1188:
        /*00a0*/ 	.word	0x00000008
.L_1189:


//--------------------- .nv.info._Z19gpuTemplateApplyXx0IdEvPT_S1_S1_iii --------------------------
	.section	.nv.info._Z19gpuTemplateApplyXx0IdEvPT_S1_S1_iii,"",@"SHT_CUDA_INFO"
	.sectionflags	@""
	.align	4


	//----- nvinfo : EIATTR_CUDA_API_VERSION
	.align		4
        /*0000*/ 	.byte	0x04, 0x37
        /*0002*/ 	.short	(.L_1191 - .L_1190)
.L_1190:
        /*0004*/ 	.word	0x00000082


	//----- nvinfo : EIATTR_KPARAM_INFO
	.align		4
.L_1191:
        /*0008*/ 	.byte	0x04, 0x17
        /*000a*/ 	.short	(.L_1193 - .L_1192)
.L_1192:
        /*000c*/ 	.word	0x00000000
        /*0010*/ 	.short	0x0005
        /*0012*/ 	.short	0x0020
        /*0014*/ 	.byte	0x00, 0xf0, 0x11, 0x00


	//----- nvinfo : EIATTR_KPARAM_INFO
	.align		4
.L_1193:
        /*0018*/ 	.byte	0x04, 0x17
        /*001a*/ 	.short	(.L_1195 - .L_1194)
.L_1194:
        /*001c*/ 	.word	0x00000000
        /*0020*/ 	.short	0x0004
        /*0022*/ 	.short	0x001c
        /*0024*/ 	.byte	0x00, 0xf0, 0x11, 0x00


	//----- nvinfo : EIATTR_KPARAM_INFO
	.align		4
.L_1195:
        /*0028*/ 	.byte	0x04, 0x17
        /*002a*/ 	.short	(.L_1197 - .L_1196)
.L_1196:
        /*002c*/ 	.word	0x00000000
        /*0030*/ 	.short	0x0003
        /*0032*/ 	.short	0x0018
        /*0034*/ 	.byte	0x00, 0xf0, 0x11, 0x00


	//----- nvinfo : EIATTR_KPARAM_INFO
	.align		4
.L_1197:
        /*0038*/ 	.byte	0x04, 0x17
        /*003a*/ 	.short	(.L_1199 - .L_1198)
.L_1198:
        /*003c*/ 	.word	0x00000000
        /*0040*/ 	.short	0x0002
        /*0042*/ 	.short	0x0010
        /*0044*/ 	.byte	0x00, 0xf5, 0x21, 0x00


	//----- nvinfo : EIATTR_KPARAM_INFO
	.align		4
.L_1199:
        /*0048*/ 	.byte	0x04, 0x17
        /*004a*/ 	.short	(.L_1201 - .L_1200)
.L_1200:
        /*004c*/ 	.word	0x00000000
        /*0050*/ 	.short	0x0001
        /*0052*/ 	.short	0x0008
        /*0054*/ 	.byte	0x00, 0xf5, 0x21, 0x00


	//----- nvinfo : EIATTR_KPARAM_INFO
	.align		4
.L_1201:
        /*0058*/ 	.byte	0x04, 0x17
        /*005a*/ 	.short	(.L_1203 - .L_1202)
.L_1202:
        /*005c*/ 	.word	0x00000000
        /*0060*/ 	.short	0x0000
        /*0062*/ 	.short	0x0000
        /*0064*/ 	.byte	0x00, 0xf5, 0x21, 0x00


	//----- nvinfo : EIATTR_SPARSE_MMA_MASK
	.align		4
.L_1203:
        /*0068*/ 	.byte	0x03, 0x50
        /*006a*/ 	.short	0x0000


	//----- nvinfo : EIATTR_MAXREG_COUNT
	.align		4
        /*006c*/ 	.byte	0x03, 0x1b
        /*006e*/ 	.short	0x00ff


	//----- nvinfo : EIATTR_MERCURY_ISA_VERSION
	.align		4
        /*0070*/ 	.byte	0x03, 0x5f
        /*0072*/ 	.short	0x0101


	//----- nvinfo : EIATTR_VRC_CTA_INIT_COUNT
	.align		4
        /*0074*/ 	.byte	0x02, 0x4a
	.zero		1
	.zero		1


	//----- nvinfo : EIATTR_EXIT_INSTR_OFFSETS
	.align		4
        /*0078*/ 	.byte	0x04, 0x1c
        /*007a*/ 	.short	(.L_1205 - .L_1204)


	//   ....[0]....
.L_1204:
        /*007c*/ 	.word	0x00000070


	//   ....[1]....
        /*0080*/ 	.word	0x00000330


	//----- nvinfo : EIATTR_CRS_STACK_SIZE
	.align		4
.L_1205:
        /*0084*/ 	.byte	0x04, 0x1e
        /*0086*/ 	.short	(.L_1207 - .L_1206)
.L_1206:
        /*0088*/ 	.word	0x00000000


	//----- nvinfo : EIATTR_CBANK_PARAM_SIZE
	.align		4
.L_1207:
        /*008c*/ 	.byte	0x03, 0x19
        /*008e*/ 	.short	0x0024


	//----- nvinfo : EIATTR_PARAM_CBANK
	.align		4
        /*0090*/ 	.byte	0x04, 0x0a
        /*0092*/ 	.short	(.L_1209 - .L_1208)
	.align		4
.L_1208:
        /*0094*/ 	.word	index@(.nv.constant0._Z19gpuTemplateApplyXx0IdEvPT_S1_S1_iii)
        /*0098*/ 	.short	0x0380
        /*009a*/ 	.short	0x0024


	//----- nvinfo : EIATTR_SW_WAR
	.align		4
.L_1209:
        /*009c*/ 	.byte	0x04, 0x36
        /*009e*/ 	.short	(.L_1211 - .L_1210)
.L_1210:
        /*00a0*/ 	.word	0x00000008
.L_1211:


//--------------------- .nv.callgraph             --------------------------
	.section	.nv.callgraph,"",@"SHT_CUDA_CALLGRAPH"
	.align	4
	.sectionentsize	8
	.align		4
        /*0000*/ 	.word	0x00000000
	.align		4
        /*0004*/ 	.word	0xffffffff
	.align		4
        /*0008*/ 	.word	0x00000000
	.align		4
        /*000c*/ 	.word	0xfffffffe
	.align		4
        /*0010*/ 	.word	0x00000000
	.align		4
        /*0014*/ 	.word	0xfffffffd
	.align		4
        /*0018*/ 	.word	0x00000000
	.align		4
        /*001c*/ 	.word	0xfffffffc


//--------------------- .text._Z21gpuTemplateShapJacInvIfEvPT_S1_S1_iiiiiiii --------------------------
	.section	.text._Z21gpuTemplateShapJacInvIfEvPT_S1_S1_iiiiiiii,"ax",@progbits
	.align	128
        .global         _Z21gpuTemplateShapJacInvIfEvPT_S1_S1_iiiiiiii
        .type           _Z21gpuTemplateShapJacInvIfEvPT_S1_S1_iiiiiiii,@function
        .size           _Z21gpuTemplateShapJacInvIfEvPT_S1_S1_iiiiiiii,(.L_x_256 - _Z21gpuTemplateShapJacInvIfEvPT_S1_S1_iiiiiiii)
        .other          _Z21gpuTemplateShapJacInvIfEvPT_S1_S1_iiiiiiii,@"STO_CUDA_ENTRY STV_DEFAULT"
_Z21gpuTemplateShapJacInvIfEvPT_S1_S1_iiiiiiii:
.text._Z21gpuTemplateShapJacInvIfEvPT_S1_S1_iiiiiiii:
[----:B------:R-:W-:Y:S01]  /*0000*/  LDC R1, c[0x0][0x37c] ;  /* 0x0000df00ff017b82 */ /* 0x000fe20000000800 */
[----:B------:R-:W0:Y:S07]  /*0010*/  S2R R0, SR_TID.X ;  /* 0x0000000000007919 */ /* 0x000e2e0000002100 */
[----:B------:R-:W0:Y:S01]  /*0020*/  S2UR UR4, SR_CTAID.X ;  /* 0x00000000000479c3 */ /* 0x000e220000002500 */
[----:B------:R-:W1:Y:S07]  /*0030*/  LDCU UR5, c[0x0][0x3a4] ;  /* 0x00007480ff0577ac */ /* 0x000e6e0008000800 */
[----:B------:R-:W0:Y:S02]  /*0040*/  LDC R5, c[0x0][0x360] ;  /* 0x0000d800ff057b82 */ /* 0x000e240000000800 */
[----:B0-----:R-:W-:-:S05]  /*0050*/  IMAD R0, R5, UR4, R0 ;  /* 0x0000000405007c24 */ /* 0x001fca000f8e0200 */
[----:B-1----:R-:W-:-:S13]  /*0060*/  ISETP.GE.AND P0, PT, R0, UR5, PT ;  /* 0x0000000500007c0c */ /* 0x002fda000bf06270 */
[----:B------:R-:W-:Y:S05]  /*0070*/  @P0 EXIT ;  /* 0x000000000000094d */ /* 0x000fea0003800000 */
[----:B------:R-:W0:Y:S02]  /*0080*/  LDC R4, c[0x0][0x39c] ;  /* 0x0000e700ff047b82 */ /* 0x000e240000000800 */
[----:B0-----:R-:W-:-:S13]  /*0090*/  ISETP.GE.AND P0, PT, R4, 0x1, PT ;  /* 0x000000010400780c */ /* 0x001fda0003f06270 */
[----:B------:R-:W-:Y:S05]  /*00a0*/  @!P0 EXIT ;  /* 0x000000000000894d */ /* 0x000fea0003800000 */
[----:B------:R-:W0:Y:S01]  /*00b0*/  LDCU UR4, c[0x0][0x370] ;  /* 0x00006e00ff0477ac */ /* 0x000e220008000800 */
[C---:B------:R-:W-:Y:S02]  /*00c0*/  LOP3.LUT R2, R4.reuse, 0x7ffffff8, RZ, 0xc0, !PT ;  /* 0x7ffffff804027812 */ /* 0x040fe400078ec0ff */
[C---:B------:R-:W-:Y:S01]  /*00d0*/  LOP3.LUT R3, R4.reuse, 0x7, RZ, 0xc0, !PT ;  /* 0x0000000704037812 */ /* 0x040fe200078ec0ff */
[----:B------:R-:W1:Y:S01]  /*00e0*/  LDCU.64 UR6, c[0x0][0x358] ;  /* 0x00006b00ff0677ac */ /* 0x000e620008000a00 */
[----:B------:R-:W-:Y:S02]  /*00f0*/  LOP3.LUT R4, R4, 0x3, RZ, 0xc0, !PT ;  /* 0x0000000304047812 */ /* 0x000fe400078ec0ff */
[----:B------:R-:W-:Y:S01]  /*0100*/  IADD3 R6, PT, PT, -R2, RZ, RZ ;  /* 0x000000ff02067210 */ /* 0x000fe20007ffe1ff */
[----:B0-----:R-:W-:-:S07]  /*0110*/  IMAD R5, R5, UR4, RZ ;  /* 0x0000000405057c24 */ /* 0x001fce000f8e02ff */
.L_x_5:
[----:B0-----:R-:W0:Y:S01]  /*0120*/  LDC R7, c[0x0][0x3a0] ;  /* 0x0000e800ff077b82 */ /* 0x001e220000000800 */
[----:B---3--:R-:W-:Y:S01]  /*0130*/  IABS R14, R0 ;  /* 0x00000000000e7213 */ /* 0x008fe20000000000 */
[----:B------:R-:W2:Y:S01]  /*0140*/  LDCU UR4, c[0x0][0x3ac] ;  /* 0x00007580ff0477ac */ /* 0x000ea20008000800 */
[----:B------:R-:W3:Y:S05]  /*0150*/  LDCU UR5, c[0x0][0x3b4] ;  /* 0x00007680ff0577ac */ /* 0x000eea0008000800 */
[----:B------:R-:W4:Y:S01]  /*0160*/  LDC R8, c[0x0][0x398] ;  /* 0x0000e600ff087b82 */ /* 0x000f220000000800 */
[----:B0-----:R-:W-:-:S04]  /*0170*/  IABS R15, R7 ;  /* 0x00000007000f7213 */ /* 0x001fc80000000000 */
[----:B------:R-:W0:Y:S08]  /*0180*/  I2F.RP R9, R15 ;  /* 0x0000000f00097306 */ /* 0x000e300000209400 */
[----:B0-----:R-:W0:Y:S02]  /*0190*/  MUFU.RCP R9, R9 ;  /* 0x0000000900097308 */ /* 0x001e240000001000 */
[----:B0-----:R-:W-:-:S06]  /*01a0*/  IADD3 R10, PT, PT, R9, 0xffffffe, RZ ;  /* 0x0ffffffe090a7810 */ /* 0x001fcc0007ffe0ff */
[----:B------:R0:W5:Y:S02]  /*01b0*/  F2I.FTZ.U32.TRUNC.NTZ R11, R10 ;  /* 0x0000000a000b7305 */ /* 0x000164000021f000 */
[----:B0-----:R-:W-:Y:S01]  /*01c0*/  HFMA2 R10, -RZ, RZ, 0, 0 ;  /* 0x00000000ff0a7431 */ /* 0x001fe200000001ff */
[----:B-----5:R-:W-:-:S05]  /*01d0*/  IADD3 R12, PT, PT, RZ, -R11, RZ ;  /* 0x8000000bff0c7210 */ /* 0x020fca0007ffe0ff */
[----:B------:R-:W-:Y:S01]  /*01e0*/  IMAD R13, R12, R15, RZ ;  /* 0x0000000f0c0d7224 */ /* 0x000fe200078e02ff */
[----:B----4-:R-:W-:-:S03]  /*01f0*/  IABS R12, R8 ;  /* 0x00000008000c7213 */ /* 0x010fc60000000000 */
[----:B------:R-:W-:Y:S02]  /*0200*/  IMAD.HI.U32 R11, R11, R13, R10 ;  /* 0x0000000d0b0b7227 */ /* 0x000fe400078e000a */
[----:B------:R-:W0:Y:S04]  /*0210*/  I2F.RP R13, R12 ;  /* 0x0000000c000d7306 */ /* 0x000e280000209400 */
[----:B------:R-:W-:-:S05]  /*0220*/  IMAD.HI.U32 R9, R11, R14, RZ ;  /* 0x0000000e0b097227 */ /* 0x000fca00078e00ff */
[----:B------:R-:W-:-:S05]  /*0230*/  IADD3 R10, PT, PT, -R9, RZ, RZ ;  /* 0x000000ff090a7210 */ /* 0x000fca0007ffe1ff */
[C---:B------:R-:W-:Y:S01]  /*0240*/  IMAD R10, R15.reuse, R10, R14 ;  /* 0x0000000a0f0a7224 */ /* 0x040fe200078e020e */
[----:B0-----:R-:W0:Y:S04]  /*0250*/  MUFU.RCP R13, R13 ;  /* 0x0000000d000d7308 */ /* 0x001e280000001000 */
[----:B------:R-:W-:-:S13]  /*0260*/  ISETP.GT.U32.AND P2, PT, R15, R10, PT ;  /* 0x0000000a0f00720c */ /* 0x000fda0003f44070 */
[-C--:B------:R-:W-:Y:S02]  /*0270*/  @!P2 IADD3 R10, PT, PT, R10, -R15.reuse, RZ ;  /* 0x8000000f0a0aa210 */ /* 0x080fe40007ffe0ff */
[----:B------:R-:W-:Y:S02]  /*0280*/  @!P2 IADD3 R9, PT, PT, R9, 0x1, RZ ;  /* 0x000000010909a810 */ /* 0x000fe40007ffe0ff */
[----:B------:R-:W-:Y:S02]  /*0290*/  ISETP.GE.U32.AND P0, PT, R10, R15, PT ;  /* 0x0000000f0a00720c */ /* 0x000fe40003f06070 */
[----:B------:R-:W-:Y:S02]  /*02a0*/  LOP3.LUT R10, R0, R7, RZ, 0x3c, !PT ;  /* 0x00000007000a7212 */ /* 0x000fe400078e3cff */
[----:B------:R-:W-:Y:S02]  /*02b0*/  ISETP.NE.AND P2, PT, R7, RZ, PT ;  /* 0x000000ff0700720c */ /* 0x000fe40003f45270 */
[----:B------:R-:W-:-:S02]  /*02c0*/  ISETP.GE.AND P1, PT, R10, RZ, PT ;  /* 0x000000ff0a00720c */ /* 0x000fc40003f26270 */
[----:B0-----:R-:W-:-:S04]  /*02d0*/  IADD3 R10, PT, PT, R13, 0xffffffe, RZ ;  /* 0x0ffffffe0d0a7810 */ /* 0x001fc80007ffe0ff */
[----:B------:R0:W4:Y:S01]  /*02e0*/  F2I.FTZ.U32.TRUNC.NTZ R11, R10 ;  /* 0x0000000a000b7305 */ /* 0x000122000021f000 */
[----:B------:R-:W-:-:S06]  /*02f0*/  @P0 IADD3 R9, PT, PT, R9, 0x1, RZ ;  /* 0x0000000109090810 */ /* 0x000fcc0007ffe0ff */
[----:B------:R-:W-:Y:S02]  /*0300*/  @!P1 IADD3 R9, PT, PT, -R9, RZ, RZ ;  /* 0x000000ff09099210 */ /* 0x000fe40007ffe1ff */
[----:B------:R-:W-:Y:S02]  /*0310*/  @!P2 LOP3.LUT R9, RZ, R7, RZ, 0x33, !PT ;  /* 0x00000007ff09a212 */ /* 0x000fe400078e33ff */
[----:B0-----:R-:W-:Y:S02]  /*0320*/  MOV R10, RZ ;  /* 0x000000ff000a7202 */ /* 0x001fe40000000f00 */
[----:B------:R-:W-:Y:S02]  /*0330*/  IADD3 R13, PT, PT, -R9, RZ, RZ ;  /* 0x000000ff090d7210 */ /* 0x000fe40007ffe1ff */
[----:B----4-:R-:W-:-:S03]  /*0340*/  IADD3 R15, PT, PT, RZ, -R11, RZ ;  /* 0x8000000bff0f7210 */ /* 0x010fc60007ffe0ff */
[----:B------:R-:W-:Y:S02]  /*0350*/  IMAD R7, R7, R13, R0 ;  /* 0x0000000d07077224 */ /* 0x000fe400078e0200 */
[----:B------:R-:W-:-:S03]  /*0360*/  IMAD R13, R15, R12, RZ ;  /* 0x0000000c0f0d7224 */ /* 0x000fc600078e02ff */
[----:B------:R-:W-:Y:S01]  /*0370*/  IABS R14, R7 ;  /* 0x00000007000e7213 */ /* 0x000fe20000000000 */
[----:B------:R-:W-:-:S03]  /*0380*/  IMAD.HI.U32 R10, R11, R13, R10 ;  /* 0x0000000d0b0a7227 */ /* 0x000fc600078e000a */
[----:B------:R-:W-:-:S05]  /*0390*/  MOV R11, R14 ;  /* 0x0000000e000b7202 */ /* 0x000fca0000000f00 */
[----:B------:R-:W-:-:S05]  /*03a0*/  IMAD.HI.U32 R10, R10, R11, RZ ;  /* 0x0000000b0a0a7227 */ /* 0x000fca00078e00ff */
[----:B------:R-:W-:-:S05]  /*03b0*/  IADD3 R13, PT, PT, -R10, RZ, RZ ;  /* 0x000000ff0a0d7210 */ /* 0x000fca0007ffe1ff */
[----:B------:R-:W-:-:S05]  /*03c0*/  IMAD R11, R12, R13, R11 ;  /* 0x0000000d0c0b7224 */ /* 0x000fca00078e020b */
[----:B------:R-:W-:-:S13]  /*03d0*/  ISETP.GT.U32.AND P2, PT, R12, R11, PT ;  /* 0x0000000b0c00720c */ /* 0x000fda0003f44070 */
[-C--:B------:R-:W-:Y:S02]  /*03e0*/  @!P2 IADD3 R11, PT, PT, R11, -R12.reuse, RZ ;  /* 0x8000000c0b0ba210 */ /* 0x080fe40007ffe0ff */
[----:B------:R-:W-:Y:S02]  /*03f0*/  @!P2 IADD3 R10, PT, PT, R10, 0x1, RZ ;  /* 0x000000010a0aa810 */ /* 0x000fe40007ffe0ff */
[----:B------:R-:W-:Y:S02]  /*0400*/  ISETP.GE.U32.AND P0, PT, R11, R12, PT ;  /* 0x0000000c0b00720c */ /* 0x000fe40003f06070 */
[----:B------:R-:W-:Y:S01]  /*0410*/  LOP3.LUT R11, R7, R8, RZ, 0x3c, !PT ;  /* 0x00000008070b7212 */ /* 0x000fe200078e3cff */
[----:B------:R-:W0:Y:S01]  /*0420*/  LDC.64 R12, c[0x0][0x388] ;  /* 0x0000e200ff0c7b82 */ /* 0x000e220000000a00 */
[----:B------:R-:W-:Y:S02]  /*0430*/  ISETP.NE.AND P2, PT, R8, RZ, PT ;  /* 0x000000ff0800720c */ /* 0x000fe40003f45270 */
[----:B------:R-:W-:-:S07]  /*0440*/  ISETP.GE.AND P1, PT, R11, RZ, PT ;  /* 0x000000ff0b00720c */ /* 0x000fce0003f26270 */
[----:B------:R-:W-:-:S06]  /*0450*/  @P0 IADD3 R10, PT, PT, R10, 0x1, RZ ;  /* 0x000000010a0a0810 */ /* 0x000fcc0007ffe0ff */
[----:B------:R-:W-:Y:S02]  /*0460*/  @!P1 IADD3 R10, PT, PT, -R10, RZ, RZ ;  /* 0x000000ff0a0a9210 */ /* 0x000fe40007ffe1ff */
[----:B------:R-:W-:-:S04]  /*0470*/  @!P2 LOP3.LUT R10, RZ, R8, RZ, 0x33, !PT ;  /* 0x00000008ff0aa212 */ /* 0x000fc800078e33ff */
[----:B------:R-:W-:-:S05]  /*0480*/  IADD3 R11, PT, PT, -R10, RZ, RZ ;  /* 0x000000ff0a0b7210 */ /* 0x000fca0007ffe1ff */
[----:B------:R-:W-:-:S04]  /*0490*/  IMAD R11, R8, R11, R7 ;  /* 0x0000000b080b7224 */ /* 0x000fc800078e0207 */
[C-C-:B--2---:R-:W-:Y:S02]  /*04a0*/  IMAD R15, R9.reuse, UR4, R11.reuse ;  /* 0x00000004090f7c24 */ /* 0x144fe4000f8e020b */
[C-C-:B---3--:R-:W-:Y:S02]  /*04b0*/  IMAD R14, R10.reuse, UR5, R11.reuse ;  /* 0x000000050a0e7c24 */ /* 0x148fe4000f8e020b */
[C---:B------:R-:W-:Y:S02]  /*04c0*/  IMAD R11, R9.reuse, R8, R11 ;  /* 0x00000008090b7224 */ /* 0x040fe400078e020b */
[----:B------:R-:W-:Y:S02]  /*04d0*/  IMAD R8, R10, UR5, R15 ;  /* 0x000000050a087c24 */ /* 0x000fe4000f8e020f */
[----:B------:R-:W-:Y:S02]  /*04e0*/  HFMA2 R10, -RZ, RZ, 0, 0 ;  /* 0x00000000ff0a7431 */ /* 0x000fe400000001ff */
[----:B------:R-:W-:-:S02]  /*04f0*/  IMAD R9, R9, UR4, R14 ;  /* 0x0000000409097c24 */ /* 0x000fc4000f8e020e */
[----:B0-----:R-:W-:-:S07]  /*0500*/  IMAD.WIDE R12, R11, 0x4, R12 ;  /* 0x000000040b0c7825 */ /* 0x001fce00078e020c */
.L_x_4:
[----:B0--3--:R-:W0:Y:S01]  /*0510*/  LDC R11, c[0x0][0x39c] ;  /* 0x0000e700ff0b7b82 */ /* 0x009e220000000800 */
[----:B------:R-:W2:Y:S01]  /*0520*/  LDCU UR5, c[0x0][0x3a0] ;  /* 0x00007400ff0577ac */ /* 0x000ea20008000800 */
[----:B------:R-:W-:Y:S02]  /*0530*/  MOV R14, R10 ;  /* 0x0000000a000e7202 */ /* 0x000fe40000000f00 */
[----:B------:R-:W-:Y:S01]  /*0540*/  MOV R24, RZ ;  /* 0x000000ff00187202 */ /* 0x000fe20000000f00 */
[----:B------:R-:W3:Y:S01]  /*0550*/  LDCU UR4, c[0x0][0x3b0] ;  /* 0x00007600ff0477ac */ /* 0x000ee20008000800 */
[C---:B--2---:R-:W-:Y:S02]  /*0560*/  IMAD R22, R10.reuse, UR5, R7 ;  /* 0x000000050a167c24 */ /* 0x044fe4000f8e0207 */
[C---:B---3--:R-:W-:Y:S01]  /*0570*/  IMAD R23, R10.reuse, UR4, R8 ;  /* 0x000000040a177c24 */ /* 0x048fe2000f8e0208 */
[----:B0-----:R-:W-:Y:S02]  /*0580*/  ISETP.GE.U32.AND P1, PT, R11, 0x8, PT ;  /* 0x000000080b00780c */ /* 0x001fe40003f26070 */
[----:B------:R-:W-:-:S04]  /*0590*/  IADD3 R10, PT, PT, R10, 0x1, RZ ;  /* 0x000000010a0a7810 */ /* 0x000fc80007ffe0ff */
[----:B------:R-:W-:-:S07]  /*05a0*/  ISETP.NE.AND P0, PT, R10, R11, PT ;  /* 0x0000000b0a00720c */ /* 0x000fce0003f05270 */
[----:B------:R-:W-:Y:S06]  /*05b0*/  @!P1 BRA `(.L_x_0) ;  /* 0x0000000000f49947 */ /* 0x000fec0003800000 */
[----:B------:R-:W-:Y:S01]  /*05c0*/  IMAD R25, R14, UR4, R9 ;  /* 0x000000040e197c24 */ /* 0x000fe2000f8e0209 */
[----:B------:R-:W-:Y:S02]  /*05d0*/  MOV R24, R22 ;  /* 0x0000001600187202 */ /* 0x000fe40000000f00 */
[----:B------:R-:W-:-:S07]  /*05e0*/  MOV R26, R6 ;  /* 0x00000006001a7202 */ /* 0x000fce0000000f00 */
.L_x_1:
[----:B0-----:R-:W0:Y:S01]  /*05f0*/  LDC.64 R16, c[0x0][0x390] ;  /* 0x0000e400ff107b82 */ /* 0x001e220000000a00 */
[----:B-1----:R-:W2:Y:S07]  /*0600*/  LDG.E R18, desc[UR6][R12.64] ;  /* 0x000000060c127981 */ /* 0x002eae000c1e1900 */
[----:B------:R-:W1:Y:S08]  /*0610*/  LDC.64 R14, c[0x0][0x380] ;  /* 0x0000e000ff0e7b82 */ /* 0x000e700000000a00 */
[----:B------:R-:W3:Y:S01]  /*0620*/  LDC R29, c[0x0][0x3a8] ;  /* 0x0000ea00ff1d7b82 */ /* 0x000ee20000000800 */
[----:B0-----:R-:W-:-:S07]  /*0630*/  IMAD.WIDE R16, R24, 0x4, R16 ;  /* 0x0000000418107825 */ /* 0x001fce00078e0210 */
[----:B------:R-:W0:Y:S01]  /*0640*/  LDC R27, c[0x0][0x398] ;  /* 0x0000e600ff1b7b82 */ /* 0x000e220000000800 */
[----:B------:R-:W2:Y:S01]  /*0650*/  LDG.E R19, desc[UR6][R16.64] ;  /* 0x0000000610137981 */ /* 0x000ea2000c1e1900 */
[----:B-1----:R-:W-:-:S04]  /*0660*/  IMAD.WIDE R14, R25, 0x4, R14 ;  /* 0x00000004190e7825 */ /* 0x002fc800078e020e */
[----:B---3--:R-:W-:-:S04]  /*0670*/  IMAD.WIDE R20, R29, 0x4, R16 ;  /* 0x000000041d147825 */ /* 0x008fc800078e0210 */
[----:B--2---:R-:W-:-:S05]  /*0680*/  FMUL R28, R18, R19 ;  /* 0x00000013121c7220 */ /* 0x004fca0000400000 */
[----:B------:R1:W-:Y:S04]  /*0690*/  STG.E desc[UR6][R14.64], R28 ;  /* 0x0000001c0e007986 */ /* 0x0003e8000c101906 */
[----:B------:R-:W1:Y:S04]  /*06a0*/  LDG.E R18, desc[UR6][R12.64] ;  /* 0x000000060c127981 */ /* 0x000e68000c1e1900 */
[----:B------:R-:W1:Y:S01]  /*06b0*/  LDG.E R19, desc[UR6][R20.64] ;  /* 0x0000000614137981 */ /* 0x000e62000c1e1900 */
[----:B0-----:R-:W-:-:S04]  /*06c0*/  IMAD.WIDE R16, R27, 0x4, R14 ;  /* 0x000000041b107825 */ /* 0x001fc800078e020e */
[----:B-1----:R-:W-:Y:S01]  /*06d0*/  FMUL R28, R18, R19 ;  /* 0x00000013121c7220 */ /* 0x002fe20000400000 */
[----:B------:R-:W-:-:S04]  /*06e0*/  IMAD.WIDE R18, R29, 0x4, R20 ;  /* 0x000000041d127825 */ /* 0x000fc800078e0214 */
[----:B------:R0:W-:Y:S04]  /*06f0*/  STG.E desc[UR6][R16.64], R28 ;  /* 0x0000001c10007986 */ /* 0x0001e8000c101906 */
[----:B------:R-:W0:Y:S04]  /*0700*/  LDG.E R20, desc[UR6][R12.64] ;  /* 0x000000060c147981 */ /* 0x000e28000c1e1900 */
[----:B------:R1:W0:Y:S01]  /*0710*/  LDG.E R21, desc[UR6][R18.64] ;  /* 0x0000000612157981 */ /* 0x000222000c1e1900 */
[----:B------:R-:W-:-:S04]  /*0720*/  IMAD.WIDE R14, R27, 0x4, R16 ;  /* 0x000000041b0e7825 */ /* 0x000fc800078e0210 */
[----:B-1----:R-:W-:-:S04]  /*0730*/  IMAD.WIDE R18, R29, 0x4, R18 ;  /* 0x000000041d127825 */ /* 0x002fc800078e0212 */
[----:B0-----:R-:W-:-:S05]  /*0740*/  FMUL R28, R20, R21 ;  /* 0x00000015141c7220 */ /* 0x001fca0000400000 */
[----:B------:R0:W-:Y:S04]  /*0750*/  STG.E desc[UR6][R14.64], R28 ;  /* 0x0000001c0e007986 */ /* 0x0001e8000c101906 */
[----:B------:R-:W0:Y:S04]  /*0760*/  LDG.E R20, desc[UR6][R12.64] ;  /* 0x000000060c147981 */ /* 0x000e28000c1e1900 */
[----:B------:R-:W0:Y:S01]  /*0770*/  LDG.E R21, desc[UR6][R18.64] ;  /* 0x0000000612157981 */ /* 0x000e22000c1e1900 */
[----:B------:R-:W-:-:S04]  /*0780*/  IMAD.WIDE R16, R29, 0x4, R18 ;  /* 0x000000041d107825 */ /* 0x000fc800078e0212 */
[----:B0-----:R-:W-:Y:S01]  /*0790*/  FMUL R28, R20, R21 ;  /* 0x00000015141c7220 */ /* 0x001fe20000400000 */
[----:B------:R-:W-:-:S05]  /*07a0*/  IMAD.WIDE R20, R27, 0x4, R14 ;  /* 0x000000041b147825 */ /* 0x000fca00078e020e */
[----:B------:R0:W-:Y:S04]  /*07b0*/  STG.E desc[UR6][R20.64], R28 ;  /* 0x0000001c14007986 */ /* 0x0001e8000c101906 */
[----:B------:R-:W2:Y:S04]  /*07c0*/  LDG.E R18, desc[UR6][R12.64] ;  /* 0x000000060c127981 */ /* 0x000ea8000c1e1900 */
[----:B------:R-:W2:Y:S01]  /*07d0*/  LDG.E R19, desc[UR6][R16.64] ;  /* 0x0000000610137981 */ /* 0x000ea2000c1e1900 */
[----:B------:R-:W-:-:S04]  /*07e0*/  IMAD.WIDE R14, R29, 0x4, R16 ;  /* 0x000000041d0e7825 */ /* 0x000fc800078e0210 */
[----:B0-----:R-:W-:-:S04]  /*07f0*/  IMAD.WIDE R20, R27, 0x4, R20 ;  /* 0x000000041b147825 */ /* 0x001fc800078e0214 */
[----:B--2---:R-:W-:-:S05]  /*0800*/  FMUL R19, R18, R19 ;  /* 0x0000001312137220 */ /* 0x004fca0000400000 */
[----:B------:R0:W-:Y:S04]  /*0810*/  STG.E desc[UR6][R20.64], R19 ;  /* 0x0000001314007986 */ /* 0x0001e8000c101906 */
[----:B------:R-:W2:Y:S04]  /*0820*/  LDG.E R18, desc[UR6][R12.64] ;  /* 0x000000060c127981 */ /* 0x000ea8000c1e1900 */
[----:B------:R1:W2:Y:S02]  /*0830*/  LDG.E R17, desc[UR6][R14.64] ;  /* 0x000000060e117981 */ /* 0x0002a4000c1e1900 */
[----:B-1----:R-:W-:-:S04]  /*0840*/  IMAD.WIDE R14, R29, 0x4, R14 ;  /* 0x000000041d0e7825 */ /* 0x002fc800078e020e */
[----:B--2---:R-:W-:Y:S01]  /*0850*/  FMUL R28, R18, R17 ;  /* 0x00000011121c7220 */ /* 0x004fe20000400000 */
[----:B0-----:R-:W-:-:S05]  /*0860*/  IMAD.WIDE R18, R27, 0x4, R20 ;  /* 0x000000041b127825 */ /* 0x001fca00078e0214 */
        /* <DEDUP_REMOVED lines=9> */
[----:B------:R-:W-:Y:S01]  /*0900*/  IMAD.WIDE R14, R27, 0x4, R16 ;  /* 0x000000041b0e7825 */ /* 0x000fe200078e0210 */
[----:B------:R-:W-:-:S04]  /*0910*/  IADD3 R26, PT, PT, R26, 0x8, RZ ;  /* 0x000000081a1a7810 */ /* 0x000fc80007ffe0ff */
[----:B------:R-:W-:Y:S02]  /*0920*/  ISETP.NE.AND P1, PT, R26, RZ, PT ;  /* 0x000000ff1a00720c */ /* 0x000fe40003f25270 */
[----:B------:R-:W-:Y:S02]  /*0930*/  LEA R24, R29, R24, 0x3 ;  /* 0x000000181d187211 */ /* 0x000fe400078e18ff */
[----:B------:R-:W-:Y:S01]  /*0940*/  LEA R25, R27, R25, 0x3 ;  /* 0x000000191b197211 */ /* 0x000fe200078e18ff */
[----:B--2---:R-:W-:-:S05]  /*0950*/  FMUL R21, R20, R21 ;  /* 0x0000001514157220 */ /* 0x004fca0000400000 */
[----:B------:R0:W-:Y:S03]  /*0960*/  STG.E desc[UR6][R14.64], R21 ;  /* 0x000000150e007986 */ /* 0x0001e6000c101906 */
[----:B------:R-:W-:Y:S05]  /*0970*/  @P1 BRA `(.L_x_1) ;  /* 0xfffffffc001c1947 */ /* 0x000fea000383ffff */
[----:B------:R-:W-:-:S07]  /*0980*/  MOV R24, R2 ;  /* 0x0000000200187202 */ /* 0x000fce0000000f00 */
.L_x_0:
[----:B------:R-:W-:-:S13]  /*0990*/  ISETP.NE.AND P1, PT, R3, RZ, PT ;  /* 0x000000ff0300720c */ /* 0x000fda0003f25270 */
[----:B------:R-:W-:Y:S05]  /*09a0*/  @!P1 BRA `(.L_x_2) ;  /* 0x0000000400189947 */ /* 0x000fea0003800000 */
[----:B0-----:R-:W-:Y:S02]  /*09b0*/  IADD3 R14, PT, PT, R3, -0x1, RZ ;  /* 0xffffffff030e7810 */ /* 0x001fe40007ffe0ff */
[----:B------:R-:W-:Y:S02]  /*09c0*/  ISETP.NE.AND P2, PT, R4, RZ, PT ;  /* 0x000000ff0400720c */ /* 0x000fe40003f45270 */
[----:B------:R-:W-:-:S13]  /*09d0*/  ISETP.GE.U32.AND P1, PT, R14, 0x3, PT ;  /* 0x000000030e00780c */ /* 0x000fda0003f26070 */
[----:B------:R-:W-:Y:S05]  /*09e0*/  @!P1 BRA `(.L_x_3) ;  /* 0x00000000007c9947 */ /* 0x000fea0003800000 */
[----:B------:R-:W0:Y:S01]  /*09f0*/  LDC R27, c[0x0][0x3a8] ;  /* 0x0000ea00ff1b7b82 */ /* 0x000e220000000800 */
[----:B-1----:R-:W2:Y:S07]  /*0a00*/  LDG.E R18, desc[UR6][R12.64] ;  /* 0x000000060c127981 */ /* 0x002eae000c1e1900 */
[----:B------:R-:W1:Y:S08]  /*0a10*/  LDC.64 R16, c[0x0][0x390] ;  /* 0x0000e400ff107b82 */ /* 0x000e700000000a00 */
[----:B------:R-:W3:Y:S01]  /*0a20*/  LDC R25, c[0x0][0x398] ;  /* 0x0000e600ff197b82 */ /* 0x000ee20000000800 */
[----:B0-----:R-:W-:-:S04]  /*0a30*/  IMAD R15, R24, R27, R22 ;  /* 0x0000001b180f7224 */ /* 0x001fc800078e0216 */
[----:B-1----:R-:W-:-:S03]  /*0a40*/  IMAD.WIDE R16, R15, 0x4, R16 ;  /* 0x000000040f107825 */ /* 0x002fc600078e0210 */
[----:B------:R-:W0:Y:S02]  /*0a50*/  LDC.64 R14, c[0x0][0x380] ;  /* 0x0000e000ff0e7b82 */ /* 0x000e240000000a00 */
[----:B------:R-:W2:Y:S01]  /*0a60*/  LDG.E R19, desc[UR6][R16.64] ;  /* 0x0000000610137981 */ /* 0x000ea2000c1e1900 */
[----:B---3--:R-:W-:-:S04]  /*0a70*/  IMAD R21, R24, R25, R23 ;  /* 0x0000001918157224 */ /* 0x008fc800078e0217 */
[----:B0-----:R-:W-:-:S04]  /*0a80*/  IMAD.WIDE R14, R21, 0x4, R14 ;  /* 0x00000004150e7825 */ /* 0x001fc800078e020e */
[----:B--2---:R-:W-:Y:S01]  /*0a90*/  FMUL R26, R18, R19 ;  /* 0x00000013121a7220 */ /* 0x004fe20000400000 */
[----:B------:R-:W-:-:S04]  /*0aa0*/  IMAD.WIDE R18, R27, 0x4, R16 ;  /* 0x000000041b127825 */ /* 0x000fc800078e0210 */
[----:B------:R0:W-:Y:S04]  /*0ab0*/  STG.E desc[UR6][R14.64], R26 ;  /* 0x0000001a0e007986 */ /* 0x0001e8000c101906 */
[----:B------:R-:W2:Y:S04]  /*0ac0*/  LDG.E R28, desc[UR6][R12.64] ;  /* 0x000000060c1c7981 */ /* 0x000ea8000c1e1900 */
[----:B------:R-:W2:Y:S01]  /*0ad0*/  LDG.E R29, desc[UR6][R18.64] ;  /* 0x00000006121d7981 */ /* 0x000ea2000c1e1900 */
[----:B------:R-:W-:-:S04]  /*0ae0*/  IMAD.WIDE R20, R25, 0x4, R14 ;  /* 0x0000000419147825 */ /* 0x000fc800078e020e */
[----:B------:R-:W-:-:S04]  /*0af0*/  IMAD.WIDE R16, R27, 0x4, R18 ;  /* 0x000000041b107825 */ /* 0x000fc800078e0212 */
[----:B--2---:R-:W-:-:S05]  /*0b00*/  FMUL R29, R28, R29 ;  /* 0x0000001d1c1d7220 */ /* 0x004fca0000400000 */
[----:B------:R1:W-:Y:S04]  /*0b10*/  STG.E desc[UR6][R20.64], R29 ;  /* 0x0000001d14007986 */ /* 0x0003e8000c101906 */
[----:B------:R-:W2:Y:S04]  /*0b20*/  LDG.E R19, desc[UR6][R16.64] ;  /* 0x0000000610137981 */ /* 0x000ea8000c1e1900 */
[----:B------:R-:W2:Y:S01]  /*0b30*/  LDG.E R18, desc[UR6][R12.64] ;  /* 0x000000060c127981 */ /* 0x000ea2000c1e1900 */
[----:B0-----:R-:W-:-:S04]  /*0b40*/  IMAD.WIDE R14, R27, 0x4, R16 ;  /* 0x000000041b0e7825 */ /* 0x001fc800078e0210 */
[----:B-1----:R-:W-:-:S04]  /*0b50*/  IMAD.WIDE R28, R25, 0x4, R20 ;  /* 0x00000004191c7825 */ /* 0x002fc800078e0214 */
[----:B--2---:R-:W-:-:S05]  /*0b60*/  FMUL R21, R18, R19 ;  /* 0x0000001312157220 */ /* 0x004fca0000400000 */
[----:B------:R0:W-:Y:S04]  /*0b70*/  STG.E desc[UR6][R28.64], R21 ;  /* 0x000000151c007986 */ /* 0x0001e8000c101906 */
[----:B------:R-:W2:Y:S04]  /*0b80*/  LDG.E R15, desc[UR6][R14.64] ;  /* 0x000000060e0f7981 */ /* 0x000ea8000c1e1900 */
[----:B------:R-:W2:Y:S01]  /*0b90*/  LDG.E R26, desc[UR6][R12.64] ;  /* 0x000000060c1a7981 */ /* 0x000ea2000c1e1900 */
[----:B------:R-:W-:Y:S01]  /*0ba0*/  IMAD.WIDE R18, R25, 0x4, R28 ;  /* 0x0000000419127825 */ /* 0x000fe200078e021c */
[----:B------:R-:W-:-:S03]  /*0bb0*/  IADD3 R24, PT, PT, R24, 0x4, RZ ;  /* 0x0000000418187810 */ /* 0x000fc60007ffe0ff */
[----:B--2---:R-:W-:-:S05]  /*0bc0*/  FMUL R25, R26, R15 ;  /* 0x0000000f1a197220 */ /* 0x004fca0000400000 */
[----:B------:R0:W-:Y:S02]  /*0bd0*/  STG.E desc[UR6][R18.64], R25 ;  /* 0x0000001912007986 */ /* 0x0001e4000c101906 */
.L_x_3:
[----:B------:R-:W-:Y:S05]  /*0be0*/  @!P2 BRA `(.L_x_2) ;  /* 0x000000000088a947 */ /* 0x000fea0003800000 */
[----:B------:R-:W-:-:S13]  /*0bf0*/  ISETP.NE.AND P1, PT, R4, 0x1, PT ;  /* 0x000000010400780c */ /* 0x000fda0003f25270 */
[----:B------:R-:W2:Y:S01]  /*0c00*/  @P1 LDC R15, c[0x0][0x3a8] ;  /* 0x0000ea00ff0f1b82 */ /* 0x000ea20000000800 */
[----:B-1----:R-:W3:Y:S07]  /*0c10*/  @P1 LDG.E R14, desc[UR6][R12.64] ;  /* 0x000000060c0e1981 */ /* 0x002eee000c1e1900 */
[----:B0-----:R-:W0:Y:S08]  /*0c20*/  @P1 LDC.64 R18, c[0x0][0x390] ;  /* 0x0000e400ff121b82 */ /* 0x001e300000000a00 */
[----:B------:R-:W1:Y:S01]  /*0c30*/  @P1 LDC R21, c[0x0][0x398] ;  /* 0x0000e600ff151b82 */ /* 0x000e620000000800 */
[----:B--2---:R-:W-:-:S04]  /*0c40*/  @P1 IMAD R17, R24, R15, R22 ;  /* 0x0000000f18111224 */ /* 0x004fc800078e0216 */
[----:B0-----:R-:W-:-:S03]  /*0c50*/  @P1 IMAD.WIDE R18, R17, 0x4, R18 ;  /* 0x0000000411121825 */ /* 0x001fc600078e0212 */
[----:B------:R-:W0:Y:S02]  /*0c60*/  @P1 LDC.64 R16, c[0x0][0x380] ;  /* 0x0000e000ff101b82 */ /* 0x000e240000000a00 */
[----:B------:R-:W3:Y:S01]  /*0c70*/  @P1 LDG.E R25, desc[UR6][R18.64] ;  /* 0x0000000612191981 */ /* 0x000ee2000c1e1900 */
[----:B-1----:R-:W-:-:S04]  /*0c80*/  @P1 IMAD R27, R24, R21, R23 ;  /* 0x00000015181b1224 */ /* 0x002fc800078e0217 */
[----:B0-----:R-:W-:Y:S01]  /*0c90*/  @P1 IMAD.WIDE R16, R27, 0x4, R16 ;  /* 0x000000041b101825 */ /* 0x001fe200078e0210 */
[----:B------:R-:W-:-:S04]  /*0ca0*/  LOP3.LUT R11, R11, 0x1, RZ, 0xc0, !PT ;  /* 0x000000010b0b7812 */ /* 0x000fc800078ec0ff */
[----:B------:R-:W-:-:S13]  /*0cb0*/  ISETP.NE.U32.AND P2, PT, R11, 0x1, PT ;  /* 0x000000010b00780c */ /* 0x000fda0003f45070 */
[----:B------:R-:W0:Y:S01]  /*0cc0*/  @!P2 LDC R27, c[0x0][0x3a8] ;  /* 0x0000ea00ff1bab82 */ /* 0x000e220000000800 */
[----:B---3--:R-:W-:Y:S01]  /*0cd0*/  @P1 FMUL R25, R14, R25 ;  /* 0x000000190e191220 */ /* 0x008fe20000400000 */
[----:B------:R-:W-:-:S06]  /*0ce0*/  @P1 IMAD.WIDE R14, R15, 0x4, R18 ;  /* 0x000000040f0e1825 */ /* 0x000fcc00078e0212 */
[----:B------:R-:W1:Y:S01]  /*0cf0*/  @!P2 LDC.64 R18, c[0x0][0x390] ;  /* 0x0000e400ff12ab82 */ /* 0x000e620000000a00 */
[----:B------:R2:W-:Y:S04]  /*0d00*/  @P1 STG.E desc[UR6][R16.64], R25 ;  /* 0x0000001910001986 */ /* 0x0005e8000c101906 */
[----:B------:R-:W3:Y:S04]  /*0d10*/  @P1 LDG.E R15, desc[UR6][R14.64] ;  /* 0x000000060e0f1981 */ /* 0x000ee8000c1e1900 */
[----:B------:R-:W3:Y:S01]  /*0d20*/  @P1 LDG.E R26, desc[UR6][R12.64] ;  /* 0x000000060c1a1981 */ /* 0x000ee2000c1e1900 */
[----:B------:R-:W-:Y:S01]  /*0d30*/  @P1 IADD3 R24, PT, PT, R24, 0x2, RZ ;  /* 0x0000000218181810 */ /* 0x000fe20007ffe0ff */
[----:B------:R-:W-:-:S02]  /*0d40*/  @P1 IMAD.WIDE R20, R21, 0x4, R16 ;  /* 0x0000000415141825 */ /* 0x000fc400078e0210 */
[----:B--2---:R-:W2:Y:S02]  /*0d50*/  @!P2 LDC R17, c[0x0][0x398] ;  /* 0x0000e600ff11ab82 */ /* 0x004ea40000000800 */
[----:B0-----:R-:W-:-:S04]  /*0d60*/  @!P2 IMAD R27, R24, R27, R22 ;  /* 0x0000001b181ba224 */ /* 0x001fc800078e0216 */
[----:B-1----:R-:W-:-:S04]  /*0d70*/  @!P2 IMAD.WIDE R18, R27, 0x4, R18 ;  /* 0x000000041b12a825 */ /* 0x002fc800078e0212 */
[----:B---3--:R-:W-:Y:S02]  /*0d80*/  @P1 FMUL R11, R26, R15 ;  /* 0x0000000f1a0b1220 */ /* 0x008fe40000400000 */
[----:B------:R-:W0:Y:S03]  /*0d90*/  @!P2 LDC.64 R14, c[0x0][0x380] ;  /* 0x0000e000ff0eab82 */ /* 0x000e260000000a00 */
[----:B------:R3:W-:Y:S04]  /*0da0*/  @P1 STG.E desc[UR6][R20.64], R11 ;  /* 0x0000000b14001986 */ /* 0x0007e8000c101906 */
[----:B------:R-:W4:Y:S04]  /*0db0*/  @!P2 LDG.E R19, desc[UR6][R18.64] ;  /* 0x000000061213a981 */ /* 0x000f28000c1e1900 */
[----:B------:R-:W4:Y:S01]  /*0dc0*/  @!P2 LDG.E R16, desc[UR6][R12.64] ;  /* 0x000000060c10a981 */ /* 0x000f22000c1e1900 */
[----:B--2---:R-:W-:-:S04]  /*0dd0*/  @!P2 IMAD R23, R24, R17, R23 ;  /* 0x000000111817a224 */ /* 0x004fc800078e0217 */
[----:B0-----:R-:W-:-:S04]  /*0de0*/  @!P2 IMAD.WIDE R14, R23, 0x4, R14 ;  /* 0x00000004170ea825 */ /* 0x001fc800078e020e */
[----:B----4-:R-:W-:-:S05]  /*0df0*/  @!P2 FMUL R17, R16, R19 ;  /* 0x000000131011a220 */ /* 0x010fca0000400000 */
[----:B------:R3:W-:Y:S02]  /*0e00*/  @!P2 STG.E desc[UR6][R14.64], R17 ;  /* 0x000000110e00a986 */ /* 0x0007e4000c101906 */
.L_x_2:
[----:B------:R-:W-:Y:S05]  /*0e10*/  @P0 BRA `(.L_x_4) ;  /* 0xfffffff400bc0947 */ /* 0x000fea000383ffff */
[----:B------:R-:W2:Y:S01]  /*0e20*/  LDCU UR4, c[0x0][0x3a4] ;  /* 0x00007480ff0477ac */ /* 0x000ea20008000800 */
[----:B------:R-:W-:-:S04]  /*0e30*/  IADD3 R0, PT, PT, R5, R0, RZ ;  /* 0x0000000005007210 */ /* 0x000fc80007ffe0ff */
[----:B--2---:R-:W-:-:S13]  /*0e40*/  ISETP.GE.AND P0, PT, R0, UR4, PT ;  /* 0x0000000400007c0c */ /* 0x004fda000bf06270 */
[----:B------:R-:W-:Y:S05]  /*0e50*/  @!P0 BRA `(.L_x_5) ;  /* 0xfffffff000b08947 */ /* 0x000fea000383ffff */
[----:B-1----:R-:W-:Y:S05]  /*0e60*/  EXIT ;  /* 0x000000000000794d */ /* 0x002fea0003800000 */
.L_x_6:
[----:B------:R-:W-:-:S00]  /*0e70*/  BRA `(.L_x_6) ;  /* 0xfffffffc00fc7947 */ /* 0x000fc0000383ffff */
[----:B------:R-:W-:-:S00]  /*0e80*/  NOP ;  /* 0x0000000000007918 */ /* 0x000fc00000000000 */
[----:B------:R-:W-:-:S00]  /*0e90*/  NOP ;  /* 0x0000000000007918 */ /* 0x000fc00000000000 */
[----:B------:R-:W-:-:S00]  /*0ea0*/  NOP ;  /* 0x0000000000007918 */ /* 0x000fc00000000000 */
[----:B------:R-:W-:-:S00]  /*0eb0*/  NOP ;  /* 0x0000000000007918 */ /* 0x000fc00000000000 */
[----:B------:R-:W-:-:S00]  /*0ec0*/  NOP ;  /* 0x0000000000007918 */ /* 0x000fc00000000000 */
[----:B------:R-:W-:-:S00]  /*0ed0*/  NOP ;  /* 0x0000000000007918 */ /* 0x000fc00000000000 */
[----:B------:R-:W-:-:S00]  /*0ee0*/  NOP ;  /* 0x0000000000007918 */ /* 0x000fc00000000000 */
[----:B------:R-:W-:-:S00]  /*0ef0*/  NOP ;  /* 0x0000000000007918 */ /* 0x000fc00000000000 */
.L_x_256:


//--------------------- .text._Z21gpuTemplateShapJacInvIdEvPT_S1_S1_iiiiiiii --------------------------
	.section	.text._Z21gpuTemplateShapJacInvIdEvPT_S1_S1_iiiiiiii,"ax",@progbits
	.align	128
        .global         _Z21gpuTemplateShapJacInvIdEvPT_S1_S1_iiiiiiii
        .type           _Z21gpuTemplateShapJacInvIdEvPT_S1_S1_iiiiiiii,@function
        .size           _Z21gpuTemplateShapJacInvIdEvPT_S1_S1_iiiiiiii,(.L_x_257 - _Z21gpuTemplateShapJacInvIdEvPT_S1_S1_iiiiiiii)
        .other          _Z21gpuTemplateShapJacInvIdEvPT_S1_S1_iiiiiiii,@"STO_CUDA_ENTRY STV_DEFAULT"
_Z21gpuTemplateShapJacInvIdEvPT_S1_S1_iiiiiiii:
.text._Z21gpuTemplateShapJacInvIdEvPT_S1_S1_iiiiiiii:
        /* <DEDUP_REMOVED lines=11> */
[----:B------:R-:W-:Y:S01]  /*00b0*/  LOP3.LUT R2, R2, 0x7, RZ, 0xc0, !PT ;  /* 0x0000000702027812 */ /* 0x000fe200078ec0ff */
[----:B------:R-:W0:Y:S06]  /*00c0*/  LDCU.64 UR6, c[0x0][0x358] ;  /* 0x00006b00ff0677ac */ /* 0x000e2c0008000a00 */
.L_x_12:
[----:B-1----:R-:W1:Y:S01]  /*00d0*/  LDC R3, c[0x0][0x3a0] ;  /* 0x0000e800ff037b82 */ /* 0x002e620000000800 */
[----:B------:R-:W-:Y:S01]  /*00e0*/  IABS R10, R0 ;  /* 0x00000000000a7213 */ /* 0x000fe20000000000 */
[----:B--2---:R-:W2:Y:S01]  /*00f0*/  LDCU UR4, c[0x0][0x3ac] ;  /* 0x00007580ff0477ac */ /* 0x004ea20008000800 */
[----:B------:R-:W3:Y:S05]  /*0100*/  LDCU UR5, c[0x0][0x3b4] ;  /* 0x00007680ff0577ac */ /* 0x000eea0008000800 */
[----:B------:R-:W4:Y:S01]  /*0110*/  LDC R4, c[0x0][0x398] ;  /* 0x0000e600ff047b82 */ /* 0x000f220000000800 */
[----:B-1----:R-:W-:-:S04]  /*0120*/  IABS R9, R3 ;  /* 0x0000000300097213 */ /* 0x002fc80000000000 */
[----:B------:R-:W1:Y:S01]  /*0130*/  I2F.RP R5, R9 ;  /* 0x0000000900057306 */ /* 0x000e620000209400 */
[----:B----4-:R-:W-:-:S07]  /*0140*/  IABS R12, R4 ;  /* 0x00000004000c7213 */ /* 0x010fce0000000000 */
[----:B-1----:R-:W1:Y:S02]  /*0150*/  MUFU.RCP R5, R5 ;  /* 0x0000000500057308 */ /* 0x002e640000001000 */
[----:B-1----:R-:W-:-:S06]  /*0160*/  IADD3 R6, PT, PT, R5, 0xffffffe, RZ ;  /* 0x0ffffffe05067810 */ /* 0x002fcc0007ffe0ff */
[----:B------:R1:W4:Y:S02]  /*0170*/  F2I.FTZ.U32.TRUNC.NTZ R7, R6 ;  /* 0x0000000600077305 */ /* 0x000324000021f000 */
[----:B-1----:R-:W-:Y:S01]  /*0180*/  HFMA2 R6, -RZ, RZ, 0, 0 ;  /* 0x00000000ff067431 */ /* 0x002fe200000001ff */
[----:B----4-:R-:W-:-:S05]  /*0190*/  IADD3 R8, PT, PT, RZ, -R7, RZ ;  /* 0x80000007ff087210 */ /* 0x010fca0007ffe0ff */
[----:B------:R-:W-:Y:S02]  /*01a0*/  IMAD R11, R8, R9, RZ ;  /* 0x00000009080b7224 */ /* 0x000fe400078e02ff */
[----:B------:R-:W1:Y:S02]  /*01b0*/  I2F.RP R8, R12 ;  /* 0x0000000c00087306 */ /* 0x000e640000209400 */
[----:B------:R-:W-:-:S06]  /*01c0*/  IMAD.HI.U32 R7, R7, R11, R6 ;  /* 0x0000000b07077227 */ /* 0x000fcc00078e0006 */
[----:B------:R-:W-:-:S05]  /*01d0*/  IMAD.HI.U32 R5, R7, R10, RZ ;  /* 0x0000000a07057227 */ /* 0x000fca00078e00ff */
[----:B------:R-:W-:Y:S01]  /*01e0*/  IADD3 R6, PT, PT, -R5, RZ, RZ ;  /* 0x000000ff05067210 */ /* 0x000fe20007ffe1ff */
[----:B-1----:R-:W1:Y:S04]  /*01f0*/  MUFU.RCP R8, R8 ;  /* 0x0000000800087308 */ /* 0x002e680000001000 */
[C---:B------:R-:W-:Y:S02]  /*0200*/  IMAD R6, R9.reuse, R6, R10 ;  /* 0x0000000609067224 */ /* 0x040fe400078e020a */
[----:B------:R-:W4:Y:S03]  /*0210*/  LDC.64 R10, c[0x0][0x388] ;  /* 0x0000e200ff0a7b82 */ /* 0x000f260000000a00 */
[----:B------:R-:W-:-:S13]  /*0220*/  ISETP.GT.U32.AND P2, PT, R9, R6, PT ;  /* 0x000000060900720c */ /* 0x000fda0003f44070 */
[-C--:B------:R-:W-:Y:S02]  /*0230*/  @!P2 IADD3 R6, PT, PT, R6, -R9.reuse, RZ ;  /* 0x800000090606a210 */ /* 0x080fe40007ffe0ff */
[----:B------:R-:W-:Y:S02]  /*0240*/  @!P2 IADD3 R5, PT, PT, R5, 0x1, RZ ;  /* 0x000000010505a810 */ /* 0x000fe40007ffe0ff */
[----:B------:R-:W-:Y:S02]  /*0250*/  ISETP.GE.U32.AND P0, PT, R6, R9, PT ;  /* 0x000000090600720c */ /* 0x000fe40003f06070 */
[----:B------:R-:W-:Y:S02]  /*0260*/  LOP3.LUT R6, R0, R3, RZ, 0x3c, !PT ;  /* 0x0000000300067212 */ /* 0x000fe400078e3cff */
[----:B------:R-:W-:Y:S02]  /*0270*/  ISETP.NE.AND P2, PT, R3, RZ, PT ;  /* 0x000000ff0300720c */ /* 0x000fe40003f45270 */
[----:B------:R-:W-:-:S02]  /*0280*/  ISETP.GE.AND P1, PT, R6, RZ, PT ;  /* 0x000000ff0600720c */ /* 0x000fc40003f26270 */
[----:B-1----:R-:W-:-:S04]  /*0290*/  IADD3 R6, PT, PT, R8, 0xffffffe, RZ ;  /* 0x0ffffffe08067810 */ /* 0x002fc80007ffe0ff */
[----:B------:R1:W5:Y:S01]  /*02a0*/  F2I.FTZ.U32.TRUNC.NTZ R7, R6 ;  /* 0x0000000600077305 */ /* 0x000362000021f000 */
[----:B------:R-:W-:-:S04]  /*02b0*/  @P0 IADD3 R5, PT, PT, R5, 0x1, RZ ;  /* 0x0000000105050810 */ /* 0x000fc80007ffe0ff */
[----:B------:R-:W-:-:S04]  /*02c0*/  MOV R13, R5 ;  /* 0x00000005000d7202 */ /* 0x000fc80000000f00 */
[----:B------:R-:W-:Y:S01]  /*02d0*/  @!P1 IADD3 R13, PT, PT, -R13, RZ, RZ ;  /* 0x000000ff0d0d9210 */ /* 0x000fe20007ffe1ff */
[----:B-1----:R-:W-:Y:S01]  /*02e0*/  HFMA2 R6, -RZ, RZ, 0, 0 ;  /* 0x00000000ff067431 */ /* 0x002fe200000001ff */
[----:B------:R-:W-:-:S04]  /*02f0*/  @!P2 LOP3.LUT R13, RZ, R3, RZ, 0x33, !PT ;  /* 0x00000003ff0da212 */ /* 0x000fc800078e33ff */
[----:B------:R-:W-:Y:S02]  /*0300*/  IADD3 R5, PT, PT, -R13, RZ, RZ ;  /* 0x000000ff0d057210 */ /* 0x000fe40007ffe1ff */
[----:B-----5:R-:W-:-:S03]  /*0310*/  IADD3 R9, PT, PT, RZ, -R7, RZ ;  /* 0x80000007ff097210 */ /* 0x020fc60007ffe0ff */
        /* <DEDUP_REMOVED lines=9> */
[----:B------:R-:W-:Y:S01]  /*03b0*/  @!P2 IMAD.IADD R5, R5, 0x1, -R12 ;  /* 0x000000010505a824 */ /* 0x000fe200078e0a0c */
[----:B------:R-:W-:Y:S02]  /*03c0*/  @!P2 IADD3 R6, PT, PT, R6, 0x1, RZ ;  /* 0x000000010606a810 */ /* 0x000fe40007ffe0ff */
[----:B------:R-:W-:Y:S02]  /*03d0*/  ISETP.NE.AND P2, PT, R4, RZ, PT ;  /* 0x000000ff0400720c */ /* 0x000fe40003f45270 */
[----:B------:R-:W-:Y:S02]  /*03e0*/  ISETP.GE.U32.AND P0, PT, R5, R12, PT ;  /* 0x0000000c0500720c */ /* 0x000fe40003f06070 */
[----:B------:R-:W-:-:S04]  /*03f0*/  LOP3.LUT R5, R3, R4, RZ, 0x3c, !PT ;  /* 0x0000000403057212 */ /* 0x000fc800078e3cff */
        /* <DEDUP_REMOVED lines=12> */
[----:B----4-:R-:W-:-:S07]  /*04c0*/  IMAD.WIDE R10, R7, 0x8, R10 ;  /* 0x00000008070a7825 */ /* 0x010fce00078e020a */
.L_x_11:
[----:B-1----:R-:W1:Y:S01]  /*04d0*/  LDC R7, c[0x0][0x39c] ;  /* 0x0000e700ff077b82 */ /* 0x002e620000000800 */
[----:B--2---:R-:W2:Y:S01]  /*04e0*/  LDCU UR5, c[0x0][0x3a0] ;  /* 0x00007400ff0577ac */ /* 0x004ea20008000800 */
[----:B------:R-:W-:Y:S01]  /*04f0*/  MOV R12, R6 ;  /* 0x00000006000c7202 */ /* 0x000fe20000000f00 */
[----:B------:R-:W-:Y:S01]  /*0500*/  IMAD.MOV.U32 R20, RZ, RZ, RZ ;  /* 0x000000ffff147224 */ /* 0x000fe200078e00ff */
[----:B------:R-:W3:Y:S01]  /*0510*/  LDCU UR4, c[0x0][0x3b0] ;  /* 0x00007600ff0477ac */ /* 0x000ee20008000800 */
[C---:B--2---:R-:W-:Y:S02]  /*0520*/  IMAD R8, R6.reuse, UR5, R3 ;  /* 0x0000000506087c24 */ /* 0x044fe4000f8e0203 */
[C---:B---3--:R-:W-:Y:S01]  /*0530*/  IMAD R9, R6.reuse, UR4, R4 ;  /* 0x0000000406097c24 */ /* 0x048fe2000f8e0204 */
[----:B-1----:R-:W-:Y:S02]  /*0540*/  ISETP.GE.U32.AND P1, PT, R7, 0x8, PT ;  /* 0x000000080700780c */ /* 0x002fe40003f26070 */
[----:B------:R-:W-:-:S04]  /*0550*/  IADD3 R6, PT, PT, R6, 0x1, RZ ;  /* 0x0000000106067810 */ /* 0x000fc80007ffe0ff */
[----:B------:R-:W-:-:S07]  /*0560*/  ISETP.NE.AND P0, PT, R6, R7, PT ;  /* 0x000000070600720c */ /* 0x000fce0003f05270 */
[----:B------:R-:W-:Y:S06]  /*0570*/  @!P1 BRA `(.L_x_7) ;  /* 0x0000000000f49947 */ /* 0x000fec0003800000 */
[----:B------:R-:W-:Y:S01]  /*0580*/  LOP3.LUT R20, R7, 0x7ffffff8, RZ, 0xc0, !PT ;  /* 0x7ffffff807147812 */ /* 0x000fe200078ec0ff */
[----:B------:R-:W-:Y:S01]  /*0590*/  IMAD R26, R12, UR4, R5 ;  /* 0x000000040c1a7c24 */ /* 0x000fe2000f8e0205 */
[----:B------:R-:W-:Y:S02]  /*05a0*/  MOV R21, R8 ;  /* 0x0000000800157202 */ /* 0x000fe40000000f00 */
[----:B------:R-:W-:-:S07]  /*05b0*/  IADD3 R28, PT, PT, -R20, RZ, RZ ;  /* 0x000000ff141c7210 */ /* 0x000fce0007ffe1ff */
.L_x_8:
[----:B-1----:R-:W1:Y:S01]  /*05c0*/  LDC.64 R18, c[0x0][0x390] ;  /* 0x0000e400ff127b82 */ /* 0x002e620000000a00 */
[----:B0-----:R-:W2:Y:S07]  /*05d0*/  LDG.E.64 R14, desc[UR6][R10.64] ;  /* 0x000000060a0e7981 */ /* 0x001eae000c1e1b00 */
[----:B------:R-:W0:Y:S08]  /*05e0*/  LDC.64 R12, c[0x0][0x380] ;  /* 0x0000e000ff0c7b82 */ /* 0x000e300000000a00 */
[----:B------:R-:W3:Y:S01]  /*05f0*/  LDC R29, c[0x0][0x3a8] ;  /* 0x0000ea00ff1d7b82 */ /* 0x000ee20000000800 */
[----:B-1----:R-:W-:-:S07]  /*0600*/  IMAD.WIDE R18, R21, 0x8, R18 ;  /* 0x0000000815127825 */ /* 0x002fce00078e0212 */
[----:B------:R-:W1:Y:S01]  /*0610*/  LDC R27, c[0x0][0x398] ;  /* 0x0000e600ff1b7b82 */ /* 0x000e620000000800 */
[----:B------:R-:W2:Y:S01]  /*0620*/  LDG.E.64 R16, desc[UR6][R18.64] ;  /* 0x0000000612107981 */ /* 0x000ea2000c1e1b00 */
[----:B0-----:R-:W-:-:S04]  /*0630*/  IMAD.WIDE R12, R26, 0x8, R12 ;  /* 0x000000081a0c7825 */ /* 0x001fc800078e020c */
[----:B---3--:R-:W-:Y:S01]  /*0640*/  IMAD.WIDE R24, R29, 0x8, R18 ;  /* 0x000000081d187825 */ /* 0x008fe200078e0212 */
[----:B--2---:R-:W-:-:S07]  /*0650*/  DMUL R16, R14, R16 ;  /* 0x000000100e107228 */ /* 0x004fce0000000000 */
[----:B------:R1:W-:Y:S04]  /*0660*/  STG.E.64 desc[UR6][R12.64], R16 ;  /* 0x000000100c007986 */ /* 0x0003e8000c101b06 */
[----:B------:R-:W2:Y:S04]  /*0670*/  LDG.E.64 R14, desc[UR6][R10.64] ;  /* 0x000000060a0e7981 */ /* 0x000ea8000c1e1b00 */
[----:B------:R-:W2:Y:S01]  /*0680*/  LDG.E.64 R22, desc[UR6][R24.64] ;  /* 0x0000000618167981 */ /* 0x000ea2000c1e1b00 */
[----:B-1----:R-:W-:-:S04]  /*0690*/  IMAD.WIDE R12, R27, 0x8, R12 ;  /* 0x000000081b0c7825 */ /* 0x002fc800078e020c */
[----:B------:R-:W-:Y:S01]  /*06a0*/  IMAD.WIDE R16, R29, 0x8, R24 ;  /* 0x000000081d107825 */ /* 0x000fe200078e0218 */
[----:B--2---:R-:W-:-:S07]  /*06b0*/  DMUL R22, R14, R22 ;  /* 0x000000160e167228 */ /* 0x004fce0000000000 */
[----:B------:R0:W-:Y:S04]  /*06c0*/  STG.E.64 desc[UR6][R12.64], R22 ;  /* 0x000000160c007986 */ /* 0x0001e8000c101b06 */
[----:B------:R-:W2:Y:S04]  /*06d0*/  LDG.E.64 R14, desc[UR6][R10.64] ;  /* 0x000000060a0e7981 */ /* 0x000ea8000c1e1b00 */
[----:B------:R-:W2:Y:S01]  /*06e0*/  LDG.E.64 R18, desc[UR6][R16.64] ;  /* 0x0000000610127981 */ /* 0x000ea2000c1e1b00 */
[----:B0-----:R-:W-:Y:S01]  /*06f0*/  IMAD.WIDE R22, R29, 0x8, R16 ;  /* 0x000000081d167825 */ /* 0x001fe200078e0210 */
[----:B--2---:R-:W-:-:S03]  /*0700*/  DMUL R18, R14, R18 ;  /* 0x000000120e127228 */ /* 0x004fc60000000000 */
[----:B------:R-:W-:-:S05]  /*0710*/  IMAD.WIDE R14, R27, 0x8, R12 ;  /* 0x000000081b0e7825 */ /* 0x000fca00078e020c */
[----:B------:R0:W-:Y:S04]  /*0720*/  STG.E.64 desc[UR6][R14.64], R18 ;  /* 0x000000120e007986 */ /* 0x0001e8000c101b06 */
[----:B------:R-:W2:Y:S04]  /*0730*/  LDG.E.64 R12, desc[UR6][R10.64] ;  /* 0x000000060a0c7981 */ /* 0x000ea8000c1e1b00 */
[----:B------:R-:W2:Y:S01]  /*0740*/  LDG.E.64 R24, desc[UR6][R22.64] ;  /* 0x0000000616187981 */ /* 0x000ea2000c1e1b00 */
[----:B0-----:R-:W-:-:S04]  /*0750*/  IMAD.WIDE R14, R27, 0x8, R14 ;  /* 0x000000081b0e7825 */ /* 0x001fc800078e020e */
        /* <DEDUP_REMOVED lines=11> */
[----:B0-----:R-:W-:Y:S01]  /*0810*/  IMAD.WIDE R12, R27, 0x8, R12 ;  /* 0x000000081b0c7825 */ /* 0x001fe200078e020c */
[----:B--2---:R-:W-:-:S03]  /*0820*/  DMUL R22, R14, R22 ;  /* 0x000000160e167228 */ /* 0x004fc60000000000 */
[----:B------:R-:W-:-:S04]  /*0830*/  IMAD.WIDE R14, R29, 0x8, R24 ;  /* 0x000000081d0e7825 */ /* 0x000fc800078e0218 */
[----:B------:R1:W-:Y:S04]  /*0840*/  STG.E.64 desc[UR6][R12.64], R22 ;  /* 0x000000160c007986 */ /* 0x0003e8000c101b06 */
[----:B------:R-:W2:Y:S04]  /*0850*/  LDG.E.64 R16, desc[UR6][R14.64] ;  /* 0x000000060e107981 */ /* 0x000ea8000c1e1b00 */
[----:B------:R-:W2:Y:S01]  /*0860*/  LDG.E.64 R18, desc[UR6][R10.64] ;  /* 0x000000060a127981 */ /* 0x000ea2000c1e1b00 */
[----:B------:R-:W-:Y:S01]  /*0870*/  IMAD.WIDE R24, R27, 0x8, R12 ;  /* 0x000000081b187825 */ /* 0x000fe200078e020c */
[----:B--2---:R-:W-:-:S03]  /*0880*/  DMUL R18, R18, R16 ;  /* 0x0000001012127228 */ /* 0x004fc60000000000 */
[----:B------:R-:W-:-:S04]  /*0890*/  IMAD.WIDE R16, R29, 0x8, R14 ;  /* 0x000000081d107825 */ /* 0x000fc800078e020e */
[----:B------:R1:W-:Y:S04]  /*08a0*/  STG.E.64 desc[UR6][R24.64], R18 ;  /* 0x0000001218007986 */ /* 0x0003e8000c101b06 */
[----:B------:R-:W2:Y:S04]  /*08b0*/  LDG.E.64 R16, desc[UR6][R16.64] ;  /* 0x0000000610107981 */ /* 0x000ea8000c1e1b00 */
[----:B------:R-:W2:Y:S01]  /*08c0*/  LDG.E.64 R14, desc[UR6][R10.64] ;  /* 0x000000060a0e7981 */ /* 0x000ea2000c1e1b00 */
[----:B------:R-:W-:-:S04]  /*08d0*/  IADD3 R28, PT, PT, R28, 0x8, RZ ;  /* 0x000000081c1c7810 */ /* 0x000fc80007ffe0ff */
[----:B------:R-:W-:Y:S02]  /*08e0*/  ISETP.NE.AND P1, PT, R28, RZ, PT ;  /* 0x000000ff1c00720c */ /* 0x000fe40003f25270 */
[----:B------:R-:W-:Y:S02]  /*08f0*/  LEA R21, R29, R21, 0x3 ;  /* 0x000000151d157211 */ /* 0x000fe400078e18ff */
[C---:B------:R-:W-:Y:S01]  /*0900*/  LEA R26, R27.reuse, R26, 0x3 ;  /* 0x0000001a1b1a7211 */ /* 0x040fe200078e18ff */
[----:B--2---:R-:W-:Y:S01]  /*0910*/  DMUL R14, R14, R16 ;  /* 0x000000100e0e7228 */ /* 0x004fe20000000000 */
[----:B------:R-:W-:-:S06]  /*0920*/  IMAD.WIDE R16, R27, 0x8, R24 ;  /* 0x000000081b107825 */ /* 0x000fcc00078e0218 */
[----:B------:R1:W-:Y:S01]  /*0930*/  STG.E.64 desc[UR6][R16.64], R14 ;  /* 0x0000000e10007986 */ /* 0x0003e2000c101b06 */
[----:B------:R-:W-:Y:S05]  /*0940*/  @P1 BRA `(.L_x_8) ;  /* 0xfffffffc001c1947 */ /* 0x000fea000383ffff */
.L_x_7:
[----:B------:R-:W-:-:S13]  /*0950*/  ISETP.NE.AND P1, PT, R2, RZ, PT ;  /* 0x000000ff0200720c */ /* 0x000fda0003f25270 */
[----:B------:R-:W-:Y:S05]  /*0960*/  @!P1 BRA `(.L_x_9) ;  /* 0x0000000400189947 */ /* 0x000fea0003800000 */
[----:B-1----:R-:W-:-:S04]  /*0970*/  IADD3 R12, PT, PT, R2, -0x1, RZ ;  /* 0xffffffff020c7810 */ /* 0x002fc80007ffe0ff */
[----:B------:R-:W-:-:S13]  /*0980*/  ISETP.GE.U32.AND P1, PT, R12, 0x3, PT ;  /* 0x000000030c00780c */ /* 0x000fda0003f26070 */
[----:B------:R-:W-:Y:S05]  /*0990*/  @!P1 BRA `(.L_x_10) ;  /* 0x00000000007c9947 */ /* 0x000fea0003800000 */
[----:B------:R-:W1:Y:S08]  /*09a0*/  LDC R29, c[0x0][0x3a8] ;  /* 0x0000ea00ff1d7b82 */ /* 0x000e700000000800 */
[----:B------:R-:W2:Y:S08]  /*09b0*/  LDC.64 R16, c[0x0][0x390] ;  /* 0x0000e400ff107b82 */ /* 0x000eb00000000a00 */
[----:B------:R-:W3:Y:S01]  /*09c0*/  LDC R21, c[0x0][0x398] ;  /* 0x0000e600ff157b82 */ /* 0x000ee20000000800 */
[----:B-1----:R-:W-:-:S07]  /*09d0*/  IMAD R13, R20, R29, R8 ;  /* 0x0000001d140d7224 */ /* 0x002fce00078e0208 */
[----:B------:R-:W1:Y:S01]  /*09e0*/  LDC.64 R26, c[0x0][0x380] ;  /* 0x0000e000ff1a7b82 */ /* 0x000e620000000a00 */
[----:B--2---:R-:W-:Y:S02]  /*09f0*/  IMAD.WIDE R16, R13, 0x8, R16 ;  /* 0x000000080d107825 */ /* 0x004fe400078e0210 */
[----:B0-----:R-:W2:Y:S04]  /*0a00*/  LDG.E.64 R12, desc[UR6][R10.64] ;  /* 0x000000060a0c7981 */ /* 0x001ea8000c1e1b00 */
[----:B------:R-:W2:Y:S01]  /*0a10*/  LDG.E.64 R14, desc[UR6][R16.64] ;  /* 0x00000006100e7981 */ /* 0x000ea2000c1e1b00 */
[----:B------:R-:W-:-:S04]  /*0a20*/  IMAD.WIDE R24, R29, 0x8, R16 ;  /* 0x000000081d187825 */ /* 0x000fc800078e0210 */
[----:B---3--:R-:W-:-:S04]  /*0a30*/  IMAD R19, R20, R21, R9 ;  /* 0x0000001514137224 */ /* 0x008fc800078e0209 */
[----:B-1----:R-:W-:Y:S01]  /*0a40*/  IMAD.WIDE R26, R19, 0x8, R26 ;  /* 0x00000008131a7825 */ /* 0x002fe200078e021a */
        /* <DEDUP_REMOVED lines=10> */
[----:B------:R-:W-:Y:S01]  /*0af0*/  IMAD.WIDE R26, R29, 0x8, R14 ;  /* 0x000000081d1a7825 */ /* 0x000fe200078e020e */
[----:B--2---:R-:W-:-:S03]  /*0b00*/  DMUL R16, R18, R16 ;  /* 0x0000001012107228 */ /* 0x004fc60000000000 */
[----:B------:R-:W-:-:S05]  /*0b10*/  IMAD.WIDE R18, R21, 0x8, R12 ;  /* 0x0000000815127825 */ /* 0x000fca00078e020c */
[----:B------:R1:W-:Y:S04]  /*0b20*/  STG.E.64 desc[UR6][R18.64], R16 ;  /* 0x0000001012007986 */ /* 0x0003e8000c101b06 */
[----:B------:R-:W2:Y:S04]  /*0b30*/  LDG.E.64 R26, desc[UR6][R26.64] ;  /* 0x000000061a1a7981 */ /* 0x000ea8000c1e1b00 */
[----:B------:R-:W2:Y:S01]  /*0b40*/  LDG.E.64 R24, desc[UR6][R10.64] ;  /* 0x000000060a187981 */ /* 0x000ea2000c1e1b00 */
[----:B------:R-:W-:Y:S01]  /*0b50*/  IMAD.WIDE R28, R21, 0x8, R18 ;  /* 0x00000008151c7825 */ /* 0x000fe200078e0212 */
[----:B------:R-:W-:Y:S01]  /*0b60*/  IADD3 R20, PT, PT, R20, 0x4, RZ ;  /* 0x0000000414147810 */ /* 0x000fe20007ffe0ff */
[----:B--2---:R-:W-:-:S07]  /*0b70*/  DMUL R24, R24, R26 ;  /* 0x0000001a18187228 */ /* 0x004fce0000000000 */
[----:B------:R1:W-:Y:S04]  /*0b80*/  STG.E.64 desc[UR6][R28.64], R24 ;  /* 0x000000181c007986 */ /* 0x0003e8000c101b06 */
.L_x_10:
[----:B-1----:R-:W-:-:S13]  /*0b90*/  LOP3.LUT P1, R12, R7, 0x3, RZ, 0xc0, !PT ;  /* 0x00000003070c7812 */ /* 0x002fda000782c0ff */
[----:B------:R-:W-:Y:S05]  /*0ba0*/  @!P1 BRA `(.L_x_9) ;  /* 0x0000000000889947 */ /* 0x000fea0003800000 */
[----:B------:R-:W-:-:S13]  /*0bb0*/  ISETP.NE.AND P1, PT, R12, 0x1, PT ;  /* 0x000000010c00780c */ /* 0x000fda0003f25270 */
[----:B------:R-:W1:Y:S01]  /*0bc0*/  @P1 LDC R23, c[0x0][0x3a8] ;  /* 0x0000ea00ff171b82 */ /* 0x000e620000000800 */
[----:B0-----:R-:W2:Y:S07]  /*0bd0*/  @P1 LDG.E.64 R18, desc[UR6][R10.64] ;  /* 0x000000060a121981 */ /* 0x001eae000c1e1b00 */
[----:B------:R-:W0:Y:S08]  /*0be0*/  @P1 LDC.64 R12, c[0x0][0x390] ;  /* 0x0000e400ff0c1b82 */ /* 0x000e300000000a00 */
[----:B------:R-:W3:Y:S01]  /*0bf0*/  @P1 LDC R21, c[0x0][0x398] ;  /* 0x0000e600ff151b82 */ /* 0x000ee20000000800 */
[----:B-1----:R-:W-:-:S07]  /*0c00*/  @P1 IMAD R15, R20, R23, R8 ;  /* 0x00000017140f1224 */ /* 0x002fce00078e0208 */
[----:B------:R-:W1:Y:S01]  /*0c10*/  @P1 LDC.64 R16, c[0x0][0x380] ;  /* 0x0000e000ff101b82 */ /* 0x000e620000000a00 */
[----:B0-----:R-:W-:-:S05]  /*0c20*/  @P1 IMAD.WIDE R12, R15, 0x8, R12 ;  /* 0x000000080f0c1825 */ /* 0x001fca00078e020c */
[----:B------:R-:W2:Y:S01]  /*0c30*/  @P1 LDG.E.64 R14, desc[UR6][R12.64] ;  /* 0x000000060c0e1981 */ /* 0x000ea2000c1e1b00 */
[----:B---3--:R-:W-:-:S04]  /*0c40*/  @P1 IMAD R25, R20, R21, R9 ;  /* 0x0000001514191224 */ /* 0x008fc800078e0209 */
[----:B-1----:R-:W-:Y:S01]  /*0c50*/  @P1 IMAD.WIDE R16, R25, 0x8, R16 ;  /* 0x0000000819101825 */ /* 0x002fe200078e0210 */
[----:B------:R-:W-:-:S04]  /*0c60*/  LOP3.LUT R7, R7, 0x1, RZ, 0xc0, !PT ;  /* 0x0000000107077812 */ /* 0x000fc800078ec0ff */
[----:B------:R-:W-:-:S13]  /*0c70*/  ISETP.NE.U32.AND P2, PT, R7, 0x1, PT ;  /* 0x000000010700780c */ /* 0x000fda0003f45070 */
[----:B------:R-:W0:Y:S01]  /*0c80*/  @!P2 LDC R7, c[0x0][0x3a8] ;  /* 0x0000ea00ff07ab82 */ /* 0x000e220000000800 */
[----:B--2---:R-:W-:Y:S01]  /*0c90*/  @P1 DMUL R14, R18, R14 ;  /* 0x0000000e120e1228 */ /* 0x004fe20000000000 */
[----:B------:R-:W-:-:S06]  /*0ca0*/  @P1 IMAD.WIDE R18, R23, 0x8, R12 ;  /* 0x0000000817121825 */ /* 0x000fcc00078e020c */
[----:B------:R-:W1:Y:S01]  /*0cb0*/  @!P2 LDC.64 R12, c[0x0][0x390] ;  /* 0x0000e400ff0cab82 */ /* 0x000e620000000a00 */
[----:B------:R2:W-:Y:S04]  /*0cc0*/  @P1 STG.E.64 desc[UR6][R16.64], R14 ;  /* 0x0000000e10001986 */ /* 0x0005e8000c101b06 */
[----:B------:R-:W3:Y:S04]  /*0cd0*/  @P1 LDG.E.64 R18, desc[UR6][R18.64] ;  /* 0x0000000612121981 */ /* 0x000ee8000c1e1b00 */
[----:B------:R-:W3:Y:S01]  /*0ce0*/  @P1 LDG.E.64 R22, desc[UR6][R10.64] ;  /* 0x000000060a161981 */ /* 0x000ee2000c1e1b00 */
[----:B------:R-:W-:Y:S01]  /*0cf0*/  @P1 IADD3 R20, PT, PT, R20, 0x2, RZ ;  /* 0x0000000214141810 */ /* 0x000fe20007ffe0ff */
[----:B------:R-:W-:-:S04]  /*0d00*/  @P1 IMAD.WIDE R24, R21, 0x8, R16 ;  /* 0x0000000815181825 */ /* 0x000fc800078e0210 */
[----:B0-----:R-:W-:Y:S01]  /*0d10*/  @!P2 IMAD R7, R20, R7, R8 ;  /* 0x000000071407a224 */ /* 0x001fe200078e0208 */
[----:B--2---:R-:W0:Y:S03]  /*0d20*/  @!P2 LDC.64 R14, c[0x0][0x380] ;  /* 0x0000e000ff0eab82 */ /* 0x004e260000000a00 */
[----:B-1----:R-:W-:-:S05]  /*0d30*/  @!P2 IMAD.WIDE R16, R7, 0x8, R12 ;  /* 0x000000080710a825 */ /* 0x002fca00078e020c */
[----:B------:R-:W1:Y:S01]  /*0d40*/  @!P2 LDC R7, c[0x0][0x398] ;  /* 0x0000e600ff07ab82 */ /* 0x000e620000000800 */
[----:B---3--:R-:W-:-:S07]  /*0d50*/  @P1 DMUL R22, R22, R18 ;  /* 0x0000001216161228 */ /* 0x008fce0000000000 */
[----:B------:R2:W-:Y:S04]  /*0d60*/  @P1 STG.E.64 desc[UR6][R24.64], R22 ;  /* 0x0000001618001986 */ /* 0x0005e8000c101b06 */
[----:B------:R-:W3:Y:S04]  /*0d70*/  @!P2 LDG.E.64 R12, desc[UR6][R10.64] ;  /* 0x000000060a0ca981 */ /* 0x000ee8000c1e1b00 */
[----:B------:R-:W3:Y:S01]  /*0d80*/  @!P2 LDG.E.64 R16, desc[UR6][R16.64] ;  /* 0x000000061010a981 */ /* 0x000ee2000c1e1b00 */
[----:B-1----:R-:W-:-:S04]  /*0d90*/  @!P2 IMAD R9, R20, R7, R9 ;  /* 0x000000071409a224 */ /* 0x002fc800078e0209 */
[----:B0-----:R-:W-:Y:S01]  /*0da0*/  @!P2 IMAD.WIDE R14, R9, 0x8, R14 ;  /* 0x00000008090ea825 */ /* 0x001fe200078e020e */
[----:B---3--:R-:W-:-:S07]  /*0db0*/  @!P2 DMUL R12, R12, R16 ;  /* 0x000000100c0ca228 */ /* 0x008fce0000000000 */
[----:B------:R2:W-:Y:S04]  /*0dc0*/  @!P2 STG.E.64 desc[UR6][R14.64], R12 ;  /* 0x0000000c0e00a986 */ /* 0x0005e8000c101b06 */
.L_x_9:
[----:B------:R-:W-:Y:S05]  /*0dd0*/  @P0 BRA `(.L_x_11) ;  /* 0xfffffff400bc0947 */ /* 0x000fea000383ffff */
[----:B------:R-:W3:Y:S01]  /*0de0*/  LDCU UR4, c[0x0][0x360] ;  /* 0x00006c00ff0477ac */ /* 0x000ee20008000800 */
[----:B------:R-:W3:Y:S01]  /*0df0*/  LDC R3, c[0x0][0x370] ;  /* 0x0000dc00ff037b82 */ /* 0x000ee20000000800 */
[----:B------:R-:W4:Y:S01]  /*0e00*/  LDCU UR5, c[0x0][0x3a4] ;  /* 0x00007480ff0577ac */ /* 0x000f220008000800 */
[----:B---3--:R-:W-:-:S05]  /*0e10*/  IMAD R0, R3, UR4, R0 ;  /* 0x0000000403007c24 */ /* 0x008fca000f8e0200 */
[----:B----4-:R-:W-:-:S13]  /*0e20*/  ISETP.GE.AND P0, PT, R0, UR5, PT ;  /* 0x0000000500007c0c */ /* 0x010fda000bf06270 */
[----:B------:R-:W-:Y:S05]  /*0e30*/  @!P0 BRA `(.L_x_12) ;  /* 0xfffffff000a48947 */ /* 0x000fea000383ffff */
[----:B0-----:R-:W-:Y:S05]  /*0e40*/  EXIT ;  /* 0x000000000000794d */ /* 0x001fea0003800000 */
.L_x_13:
        /* <DEDUP_REMOVED lines=11> */
.L_x_257:


//--------------------- .text._Z18gpuTemplateShapJacIfEvPT_S1_S1_iii --------------------------
	.section	.text._Z18gpuTemplateShapJacIfEvPT_S1_S1_iii,"ax",@progbits
	.align	128
        .global         _Z18gpuTemplateShapJacIfEvPT_S1_S1_iii
        .type           _Z18gpuTemplateShapJacIfEvPT_S1_S1_iii,@function
        .size           _Z18gpuTemplateShapJacIfEvPT_S1_S1_iii,(.L_x_258 - _Z18gpuTemplateShapJacIfEvPT_S1_S1_iii)
        .other          _Z18gpuTemplateShapJacIfEvPT_S1_S1_iii,@"STO_CUDA_ENTRY STV_DEFAULT"
_Z18gpuTemplateShapJacIfEvPT_S1_S1_iii:
.text._Z18gpuTemplateShapJacIfEvPT_S1_S1_iii:
        /* <DEDUP_REMOVED lines=8> */
[----:B------:R-:W0:Y:S01]  /*0080*/  LDC.64 R12, c[0x0][0x398] ;  /* 0x0000e600ff0c7b82 */ /* 0x000e220000000a00 */
[----:B------:R-:W1:Y:S01]  /*0090*/  LDCU UR4, c[0x0][0x370] ;  /* 0x00006e00ff0477ac */ /* 0x000e620008000800 */
[----:B------:R-:W2:Y:S06]  /*00a0*/  LDCU.64 UR6, c[0x0][0x358] ;  /* 0x00006b00ff0677ac */ /* 0x000eac0008000a00 */
[----:B------:R-:W3:Y:S01]  /*00b0*/  LDC R8, c[0x0][0x39c] ;  /* 0x0000e700ff087b82 */ /* 0x000ee20000000800 */
[----:B------:R-:W4:Y:S07]  /*00c0*/  LDCU UR5, c[0x0][0x3a0] ;  /* 0x00007400ff0577ac */ /* 0x000f2e0008000800 */
[----:B------:R-:W1:Y:S01]  /*00d0*/  LDC R9, c[0x0][0x398] ;  /* 0x0000e600ff097b82 */ /* 0x000e620000000800 */
[----:B0-----:R-:W-:-:S07]  /*00e0*/  IABS R0, R13 ;  /* 0x0000000d00007213 */ /* 0x001fce0000000000 */
[----:B------:R-:W0:Y:S01]  /*00f0*/  LDC.64 R2, c[0x0][0x390] ;  /* 0x0000e400ff027b82 */ /* 0x000e220000000a00 */
[----:B------:R-:W-:Y:S01]  /*0100*/  ISETP.NE.AND P0, PT, R12, RZ, PT ;  /* 0x000000ff0c00720c */ /* 0x000fe20003f05270 */
[----:B------:R-:W5:Y:S06]  /*0110*/  I2F.RP R13, R0 ;  /* 0x00000000000d7306 */ /* 0x000f6c0000209400 */
[----:B------:R-:W0:Y:S08]  /*0120*/  LDC.64 R4, c[0x0][0x380] ;  /* 0x0000e000ff047b82 */ /* 0x000e300000000a00 */
[----:B------:R-:W0:Y:S01]  /*0130*/  LDC.64 R6, c[0x0][0x388] ;  /* 0x0000e200ff067b82 */ /* 0x000e220000000a00 */
[----:B-----5:R-:W5:Y:S02]  /*0140*/  MUFU.RCP R13, R13 ;  /* 0x0000000d000d7308 */ /* 0x020f640000001000 */
[----:B-----5:R-:W-:-:S06]  /*0150*/  VIADD R10, R13, 0xffffffe ;  /* 0x0ffffffe0d0a7836 */ /* 0x020fcc0000000000 */
[----:B------:R5:W2:Y:S02]  /*0160*/  F2I.FTZ.U32.TRUNC.NTZ R11, R10 ;  /* 0x0000000a000b7305 */ /* 0x000aa4000021f000 */
[----:B-----5:R-:W-:Y:S02]  /*0170*/  HFMA2 R10, -RZ, RZ, 0, 0 ;  /* 0x00000000ff0a7431 */ /* 0x020fe400000001ff */
[----:B--2---:R-:W-:-:S04]  /*0180*/  IMAD.MOV R13, RZ, RZ, -R11 ;  /* 0x000000ffff0d7224 */ /* 0x004fc800078e0a0b */
[----:B------:R-:W-:-:S04]  /*0190*/  IMAD R13, R13, R0, RZ ;  /* 0x000000000d0d7224 */ /* 0x000fc800078e02ff */
[----:B------:R-:W-:Y:S01]  /*01a0*/  IMAD.HI.U32 R10, R11, R13, R10 ;  /* 0x0000000d0b0a7227 */ /* 0x000fe200078e000a */
[----:B------:R-:W-:-:S03]  /*01b0*/  LOP3.LUT R11, RZ, R12, RZ, 0x33, !PT ;  /* 0x0000000cff0b7212 */ /* 0x000fc600078e33ff */
[----:B------:R-:W-:Y:S02]  /*01c0*/  IMAD.MOV.U32 R13, RZ, RZ, R14 ;  /* 0x000000ffff0d7224 */ /* 0x000fe400078e000e */
[----:B01-34-:R-:W-:-:S07]  /*01d0*/  IMAD R12, R15, UR4, RZ ;  /* 0x000000040f0c7c24 */ /* 0x01bfce000f8e02ff */
.L_x_14:
[----:B------:R-:W-:Y:S02]  /*01e0*/  IABS R15, R13 ;  /* 0x0000000d000f7213 */ /* 0x000fe40000000000 */
[----:B------:R-:W-:Y:S02]  /*01f0*/  IABS R20, R8 ;  /* 0x0000000800147213 */ /* 0x000fe40000000000 */
[----:B------:R-:W-:Y:S01]  /*0200*/  IABS R16, R9 ;  /* 0x0000000900107213 */ /* 0x000fe20000000000 */
[----:B0-----:R-:W-:-:S03]  /*0210*/  IMAD.HI.U32 R18, R10, R15, RZ ;  /* 0x0000000f0a127227 */ /* 0x001fc600078e00ff */
[----:B------:R-:W0:Y:S02]  /*0220*/  I2F.RP R17, R16 ;  /* 0x0000001000117306 */ /* 0x000e240000209400 */
[----:B------:R-:W-:-:S05]  /*0230*/  IADD3 R14, PT, PT, -R18, RZ, RZ ;  /* 0x000000ff120e7210 */ /* 0x000fca0007ffe1ff */
[----:B------:R-:W-:Y:S01]  /*0240*/  IMAD R15, R20, R14, R15 ;  /* 0x0000000e140f7224 */ /* 0x000fe200078e020f */
[----:B------:R-:W-:-:S04]  /*0250*/  LOP3.LUT R14, R13, R8, RZ, 0x3c, !PT ;  /* 0x000000080d0e7212 */ /* 0x000fc800078e3cff */
[----:B------:R-:W-:Y:S02]  /*0260*/  ISETP.GT.U32.AND P3, PT, R0, R15, PT ;  /* 0x0000000f0000720c */ /* 0x000fe40003f64070 */
[----:B------:R-:W-:Y:S01]  /*0270*/  ISETP.GE.AND P2, PT, R14, RZ, PT ;  /* 0x000000ff0e00720c */ /* 0x000fe20003f46270 */
[----:B0-----:R-:W0:Y:S10]  /*0280*/  MUFU.RCP R17, R17 ;  /* 0x0000001100117308 */ /* 0x001e340000001000 */
[----:B------:R-:W-:-:S02]  /*0290*/  @!P3 IMAD.IADD R15, R15, 0x1, -R20 ;  /* 0x000000010f0fb824 */ /* 0x000fc400078e0a14 */
[----:B------:R-:W-:Y:S01]  /*02a0*/  @!P3 VIADD R18, R18, 0x1 ;  /* 0x000000011212b836 */ /* 0x000fe20000000000 */
[----:B------:R-:W-:Y:S02]  /*02b0*/  ISETP.NE.AND P3, PT, R8, RZ, PT ;  /* 0x000000ff0800720c */ /* 0x000fe40003f65270 */
[----:B------:R-:W-:Y:S02]  /*02c0*/  ISETP.GE.U32.AND P1, PT, R15, R0, PT ;  /* 0x000000000f00720c */ /* 0x000fe40003f26070 */
[----:B0-----:R-:W-:-:S04]  /*02d0*/  IADD3 R14, PT, PT, R17, 0xffffffe, RZ ;  /* 0x0ffffffe110e7810 */ /* 0x001fc80007ffe0ff */
[----:B------:R0:W1:Y:S07]  /*02e0*/  F2I.FTZ.U32.TRUNC.NTZ R15, R14 ;  /* 0x0000000e000f7305 */ /* 0x00006e000021f000 */
[----:B------:R-:W-:Y:S02]  /*02f0*/  @P1 IADD3 R18, PT, PT, R18, 0x1, RZ ;  /* 0x0000000112121810 */ /* 0x000fe40007ffe0ff */
[----:B0-----:R-:W-:-:S03]  /*0300*/  MOV R14, RZ ;  /* 0x000000ff000e7202 */ /* 0x001fc60000000f00 */
[----:B------:R-:W-:Y:S01]  /*0310*/  @!P2 IMAD.MOV R18, RZ, RZ, -R18 ;  /* 0x000000ffff12a224 */ /* 0x000fe200078e0a12 */
[----:B------:R-:W-:Y:S02]  /*0320*/  @!P3 LOP3.LUT R18, RZ, R8, RZ, 0x33, !PT ;  /* 0x00000008ff12b212 */ /* 0x000fe400078e33ff */
[----:B-1----:R-:W-:-:S03]  /*0330*/  IADD3 R21, PT, PT, RZ, -R15, RZ ;  /* 0x8000000fff157210 */ /* 0x002fc60007ffe0ff */
[----:B------:R-:W-:-:S04]  /*0340*/  IMAD.MOV R17, RZ, RZ, -R18 ;  /* 0x000000ffff117224 */ /* 0x000fc800078e0a12 */
[----:B------:R-:W-:Y:S02]  /*0350*/  IMAD R19, R8, R17, R13 ;  /* 0x0000001108137224 */ /* 0x000fe400078e020d */
[----:B------:R-:W-:-:S03]  /*0360*/  IMAD R17, R21, R16, RZ ;  /* 0x0000001015117224 */ /* 0x000fc600078e02ff */
[----:B------:R-:W-:Y:S01]  /*0370*/  IABS R20, R19 ;  /* 0x0000001300147213 */ /* 0x000fe20000000000 */
[----:B------:R-:W-:Y:S01]  /*0380*/  IMAD.HI.U32 R14, R15, R17, R14 ;  /* 0x000000110f0e7227 */ /* 0x000fe200078e000e */
[----:B------:R-:W-:-:S03]  /*0390*/  ISETP.GE.AND P2, PT, R19, RZ, PT ;  /* 0x000000ff1300720c */ /* 0x000fc60003f46270 */
[----:B------:R-:W-:-:S04]  /*03a0*/  IMAD.MOV.U32 R15, RZ, RZ, R20 ;  /* 0x000000ffff0f7224 */ /* 0x000fc800078e0014 */
[----:B------:R-:W-:-:S05]  /*03b0*/  IMAD.HI.U32 R14, R14, R15, RZ ;  /* 0x0000000f0e0e7227 */ /* 0x000fca00078e00ff */
[----:B------:R-:W-:-:S05]  /*03c0*/  IADD3 R14, PT, PT, -R14, RZ, RZ ;  /* 0x000000ff0e0e7210 */ /* 0x000fca0007ffe1ff */
[----:B------:R-:W-:-:S05]  /*03d0*/  IMAD R15, R16, R14, R15 ;  /* 0x0000000e100f7224 */ /* 0x000fca00078e020f */
[----:B------:R-:W-:-:S13]  /*03e0*/  ISETP.GT.U32.AND P1, PT, R16, R15, PT ;  /* 0x0000000f1000720c */ /* 0x000fda0003f24070 */
[----:B------:R-:W-:-:S05]  /*03f0*/  @!P1 IMAD.IADD R15, R15, 0x1, -R16 ;  /* 0x000000010f0f9824 */ /* 0x000fca00078e0a10 */
[----:B------:R-:W-:-:S13]  /*0400*/  ISETP.GT.U32.AND P1, PT, R16, R15, PT ;  /* 0x0000000f1000720c */ /* 0x000fda0003f24070 */
[----:B------:R-:W-:-:S05]  /*0410*/  @!P1 IADD3 R15, PT, PT, R15, -R16, RZ ;  /* 0x800000100f0f9210 */ /* 0x000fca0007ffe0ff */
[----:B------:R-:W-:-:S05]  /*0420*/  @!P2 IMAD.MOV R15, RZ, RZ, -R15 ;  /* 0x000000ffff0fa224 */ /* 0x000fca00078e0a0f */
[----:B------:R-:W-:-:S05]  /*0430*/  SEL R15, R11, R15, !P0 ;  /* 0x0000000f0b0f7207 */ /* 0x000fca0004000000 */
[----:B------:R-:W-:Y:S02]  /*0440*/  IMAD R17, R18, R9, R15 ;  /* 0x0000000912117224 */ /* 0x000fe400078e020f */
[----:B------:R-:W-:-:S04]  /*0450*/  IMAD.WIDE R14, R19, 0x4, R6 ;  /* 0x00000004130e7825 */ /* 0x000fc800078e0206 */
[----:B------:R-:W-:Y:S02]  /*0460*/  IMAD.WIDE R16, R17, 0x4, R2 ;  /* 0x0000000411107825 */ /* 0x000fe400078e0202 */
[----:B------:R-:W2:Y:S04]  /*0470*/  LDG.E R14, desc[UR6][R14.64] ;  /* 0x000000060e0e7981 */ /* 0x000ea8000c1e1900 */
[----:B------:R-:W2:Y:S01]  /*0480*/  LDG.E R17, desc[UR6][R16.64] ;  /* 0x0000000610117981 */ /* 0x000ea2000c1e1900 */
[----:B------:R-:W-:Y:S01]  /*0490*/  IMAD.WIDE R18, R13, 0x4, R4 ;  /* 0x000000040d127825 */ /* 0x000fe200078e0204 */
[----:B------:R-:W-:-:S04]  /*04a0*/  IADD3 R13, PT, PT, R12, R13, RZ ;  /* 0x0000000d0c0d7210 */ /* 0x000fc80007ffe0ff */
[----:B------:R-:W-:Y:S01]  /*04b0*/  ISETP.GE.AND P1, PT, R13, UR5, PT ;  /* 0x000000050d007c0c */ /* 0x000fe2000bf26270 */
[----:B--2---:R-:W-:-:S05]  /*04c0*/  FMUL R21, R14, R17 ;  /* 0x000000110e157220 */ /* 0x004fca0000400000 */
[----:B------:R0:W-:Y:S07]  /*04d0*/  STG.E desc[UR6][R18.64], R21 ;  /* 0x0000001512007986 */ /* 0x0001ee000c101906 */
[----:B------:R-:W-:Y:S05]  /*04e0*/  @!P1 BRA `(.L_x_14) ;  /* 0xfffffffc003c9947 */ /* 0x000fea000383ffff */
[----:B------:R-:W-:Y:S05]  /*04f0*/  EXIT ;  /* 0x000000000000794d */ /* 0x000fea0003800000 */
.L_x_15:
        /* <DEDUP_REMOVED lines=16> */
.L_x_258:


//--------------------- .text._Z18gpuTemplateShapJacIdEvPT_S1_S1_iii --------------------------
	.section	.text._Z18gpuTemplateShapJacIdEvPT_S1_S1_iii,"ax",@progbits
	.align	128
        .global         _Z18gpuTemplateShapJacIdEvPT_S1_S1_iii
        .type           _Z18gpuTemplateShapJacIdEvPT_S1_S1_iii,@function
        .size           _Z18gpuTemplateShapJacIdEvPT_S1_S1_iii,(.L_x_259 - _Z18gpuTemplateShapJacIdEvPT_S1_S1_iii)
        .other          _Z18gpuTemplateShapJacIdEvPT_S1_S1_iii,@"STO_CUDA_ENTRY STV_DEFAULT"
_Z18gpuTemplateShapJacIdEvPT_S1_S1_iii:
.text._Z18gpuTemplateShapJacIdEvPT_S1_S1_iii:
        /* <DEDUP_REMOVED lines=30> */
.L_x_16:
[----:B------:R-:W-:Y:S02]  /*01e0*/  IABS R15, R13 ;  /* 0x0000000d000f7213 */ /* 0x000fe40000000000 */
[----:B0-----:R-:W-:Y:S02]  /*01f0*/  IABS R20, R8 ;  /* 0x0000000800147213 */ /* 0x001fe40000000000 */
[----:B------:R-:W-:Y:S01]  /*0200*/  IABS R16, R9 ;  /* 0x0000000900107213 */ /* 0x000fe20000000000 */
[----:B------:R-:W-:-:S03]  /*0210*/  IMAD.HI.U32 R18, R10, R15, RZ ;  /* 0x0000000f0a127227 */ /* 0x000fc600078e00ff */
        /* <DEDUP_REMOVED lines=37> */
[----:B------:R-:W2:Y:S04]  /*0470*/  LDG.E.64 R14, desc[UR6][R14.64] ;  /* 0x000000060e0e7981 */ /* 0x000ea8000c1e1b00 */
[----:B------:R-:W2:Y:S01]  /*0480*/  LDG.E.64 R16, desc[UR6][R16.64] ;  /* 0x0000000610107981 */ /* 0x000ea2000c1e1b00 */
[----:B------:R-:W-:Y:S01]  /*0490*/  IMAD.WIDE R20, R13, 0x8, R4 ;  /* 0x000000080d147825 */ /* 0x000fe200078e0204 */
[----:B------:R-:W-:-:S04]  /*04a0*/  IADD3 R13, PT, PT, R12, R13, RZ ;  /* 0x0000000d0c0d7210 */ /* 0x000fc80007ffe0ff */
[----:B------:R-:W-:Y:S01]  /*04b0*/  ISETP.GE.AND P1, PT, R13, UR5, PT ;  /* 0x000000050d007c0c */ /* 0x000fe2000bf26270 */
[----:B--2---:R-:W-:-:S07]  /*04c0*/  DMUL R18, R14, R16 ;  /* 0x000000100e127228 */ /* 0x004fce0000000000 */
[----:B------:R0:W-:Y:S05]  /*04d0*/  STG.E.64 desc[UR6][R20.64], R18 ;  /* 0x0000001214007986 */ /* 0x0001ea000c101b06 */
[----:B------:R-:W-:Y:S05]  /*04e0*/  @!P1 BRA `(.L_x_16) ;  /* 0xfffffffc003c9947 */ /* 0x000fea000383ffff */
[----:B------:R-:W-:Y:S05]  /*04f0*/  EXIT ;  /* 0x000000000000794d */ /* 0x000fea0003800000 */
.L_x_17:
        /* <DEDUP_REMOVED lines=16> */
.L_x_259:


//--------------------- .text._Z25gpuTemplateApplyFactorJacIfEvPT_S1_S1_S1_iii --------------------------
	.section	.text._Z25gpuTemplateApplyFactorJacIfEvPT_S1_S1_S1_iii,"ax",@progbits
	.align	128
        .global         _Z25gpuTemplateApplyFactorJacIfEvPT_S1_S1_S1_iii
        .type           _Z25gpuTemplateApplyFactorJacIfEvPT_S1_S1_S1_iii,@function
        .size           _Z25gpuTemplateApplyFactorJacIfEvPT_S1_S1_S1_iii,(.L_x_250 - _Z25gpuTemplateApplyFactorJacIfEvPT_S1_S1_S1_iii)
        .other          _Z25gpuTemplateApplyFactorJacIfEvPT_S1_S1_S1_iii,@"STO_CUDA_ENTRY STV_DEFAULT"
_Z25gpuTemplateApplyFactorJacIfEvPT_S1_S1_S1_iii:
.text._Z25gpuTemplateApplyFactorJacIfEvPT_S1_S1_S1_iii:
        /* <DEDUP_REMOVED lines=8> */
[----:B------:R-:W0:Y:S01]  /*0080*/  LDC R2, c[0x0][0x3a4] ;  /* 0x0000e900ff027b82 */ /* 0x000e220000000800 */
[----:B------:R-:W1:Y:S01]  /*0090*/  LDCU UR4, c[0x0][0x370] ;  /* 0x00006e00ff0477ac */ /* 0x000e620008000800 */
[----:B------:R-:W2:Y:S06]  /*00a0*/  LDCU.64 UR6, c[0x0][0x358] ;  /* 0x00006b00ff0677ac */ /* 0x000eac0008000a00 */
[----:B------:R-:W3:Y:S01]  /*00b0*/  LDC R12, c[0x0][0x3a0] ;  /* 0x0000e800ff0c7b82 */ /* 0x000ee20000000800 */
[----:B------:R-:W4:Y:S07]  /*00c0*/  LDCU UR5, c[0x0][0x3a8] ;  /* 0x00007500ff0577ac */ /* 0x000f2e0008000800 */
[----:B------:R-:W0:Y:S01]  /*00d0*/  LDC.64 R10, c[0x0][0x388] ;  /* 0x0000e200ff0a7b82 */ /* 0x000e220000000a00 */
[----:B-1----:R-:W-:-:S07]  /*00e0*/  IMAD R14, R14, UR4, RZ ;  /* 0x000000040e0e7c24 */ /* 0x002fce000f8e02ff */
[----:B------:R-:W1:Y:S08]  /*00f0*/  LDC.64 R8, c[0x0][0x380] ;  /* 0x0000e000ff087b82 */ /* 0x000e700000000a00 */
[----:B------:R-:W0:Y:S08]  /*0100*/  LDC.64 R6, c[0x0][0x390] ;  /* 0x0000e400ff067b82 */ /* 0x000e300000000a00 */
[----:B--2-4-:R-:W0:Y:S02]  /*0110*/  LDC.64 R4, c[0x0][0x398] ;  /* 0x0000e600ff047b82 */ /* 0x014e240000000a00 */
.L_x_20:
[----:B0-----:R-:W-:Y:S02]  /*0120*/  IABS R3, R2 ;  /* 0x0000000200037213 */ /* 0x001fe40000000000 */
[----:B------:R-:W-:Y:S02]  /*0130*/  IABS R20, R13 ;  /* 0x0000000d00147213 */ /* 0x000fe40000000000 */
[----:B------:R-:W0:Y:S08]  /*0140*/  I2F.RP R0, R3 ;  /* 0x0000000300007306 */ /* 0x000e300000209400 */
[----:B0-----:R-:W0:Y:S02]  /*0150*/  MUFU.RCP R0, R0 ;  /* 0x0000000000007308 */ /* 0x001e240000001000 */
[----:B0-----:R-:W-:Y:S01]  /*0160*/  VIADD R16, R0, 0xffffffe ;  /* 0x0ffffffe00107836 */ /* 0x001fe20000000000 */
[----:B---3--:R-:W-:-:S05]  /*0170*/  IABS R0, R12 ;  /* 0x0000000c00007213 */ /* 0x008fca0000000000 */
[----:B------:R0:W2:Y:S02]  /*0180*/  F2I.FTZ.U32.TRUNC.NTZ R17, R16 ;  /* 0x0000001000117305 */ /* 0x0000a4000021f000 */
[----:B0-----:R-:W-:Y:S02]  /*0190*/  IMAD.MOV.U32 R16, RZ, RZ, RZ ;  /* 0x000000ffff107224 */ /* 0x001fe400078e00ff */
[----:B--2---:R-:W-:-:S04]  /*01a0*/  IMAD.MOV R18, RZ, RZ, -R17 ;  /* 0x000000ffff127224 */ /* 0x004fc800078e0a11 */
[----:B------:R-:W-:Y:S02]  /*01b0*/  IMAD R15, R18, R3, RZ ;  /* 0x00000003120f7224 */ /* 0x000fe400078e02ff */
[----:B------:R-:W0:Y:S02]  /*01c0*/  I2F.RP R18, R0 ;  /* 0x0000000000127306 */ /* 0x000e240000209400 */
[----:B------:R-:W-:-:S06]  /*01d0*/  IMAD.HI.U32 R17, R17, R15, R16 ;  /* 0x0000000f11117227 */ /* 0x000fcc00078e0010 */
[----:B------:R-:W-:-:S04]  /*01e0*/  IMAD.HI.U32 R15, R17, R20, RZ ;  /* 0x00000014110f7227 */ /* 0x000fc800078e00ff */
[----:B------:R-:W-:Y:S01]  /*01f0*/  IMAD.MOV R16, RZ, RZ, -R15 ;  /* 0x000000ffff107224 */ /* 0x000fe200078e0a0f */
[----:B0-----:R-:W0:Y:S03]  /*0200*/  MUFU.RCP R18, R18 ;  /* 0x0000001200127308 */ /* 0x001e260000001000 */
[----:B------:R-:W-:-:S05]  /*0210*/  IMAD R16, R3, R16, R20 ;  /* 0x0000001003107224 */ /* 0x000fca00078e0214 */
[----:B------:R-:W-:-:S13]  /*0220*/  ISETP.GT.U32.AND P2, PT, R3, R16, PT ;  /* 0x000000100300720c */ /* 0x000fda0003f44070 */
[----:B------:R-:W-:Y:S02]  /*0230*/  @!P2 IMAD.IADD R16, R16, 0x1, -R3 ;  /* 0x000000011010a824 */ /* 0x000fe400078e0a03 */
[----:B------:R-:W-:Y:S01]  /*0240*/  @!P2 VIADD R15, R15, 0x1 ;  /* 0x000000010f0fa836 */ /* 0x000fe20000000000 */
[----:B------:R-:W-:Y:S02]  /*0250*/  ISETP.NE.AND P2, PT, R2, RZ, PT ;  /* 0x000000ff0200720c */ /* 0x000fe40003f45270 */
[----:B------:R-:W-:Y:S01]  /*0260*/  ISETP.GE.U32.AND P0, PT, R16, R3, PT ;  /* 0x000000031000720c */ /* 0x000fe20003f06070 */
[----:B0-----:R-:W-:Y:S01]  /*0270*/  VIADD R16, R18, 0xffffffe ;  /* 0x0ffffffe12107836 */ /* 0x001fe20000000000 */
[----:B------:R-:W-:-:S03]  /*0280*/  LOP3.LUT R3, R13, R2, RZ, 0x3c, !PT ;  /* 0x000000020d037212 */ /* 0x000fc600078e3cff */
[----:B------:R0:W2:Y:S01]  /*0290*/  F2I.FTZ.U32.TRUNC.NTZ R17, R16 ;  /* 0x0000001000117305 */ /* 0x0000a2000021f000 */
[----:B------:R-:W-:-:S07]  /*02a0*/  ISETP.GE.AND P1, PT, R3, RZ, PT ;  /* 0x000000ff0300720c */ /* 0x000fce0003f26270 */
[----:B------:R-:W-:Y:S01]  /*02b0*/  @P0 IADD3 R15, PT, PT, R15, 0x1, RZ ;  /* 0x000000010f0f0810 */ /* 0x000fe20007ffe0ff */
[----:B0-----:R-:W-:-:S04]  /*02c0*/  IMAD.MOV.U32 R16, RZ, RZ, RZ ;  /* 0x000000ffff107224 */ /* 0x001fc800078e00ff */
[----:B------:R-:W-:Y:S02]  /*02d0*/  IMAD.MOV.U32 R21, RZ, RZ, R15 ;  /* 0x000000ffff157224 */ /* 0x000fe400078e000f */
[----:B--2---:R-:W-:Y:S02]  /*02e0*/  IMAD.MOV R15, RZ, RZ, -R17 ;  /* 0x000000ffff0f7224 */ /* 0x004fe400078e0a11 */
[----:B------:R-:W-:Y:S01]  /*02f0*/  @!P1 IMAD.MOV R21, RZ, RZ, -R21 ;  /* 0x000000ffff159224 */ /* 0x000fe200078e0a15 */
[----:B------:R-:W-:Y:S01]  /*0300*/  @!P2 LOP3.LUT R21, RZ, R2, RZ, 0x33, !PT ;  /* 0x00000002ff15a212 */ /* 0x000fe200078e33ff */
[----:B------:R-:W-:-:S04]  /*0310*/  IMAD R15, R15, R0, RZ ;  /* 0x000000000f0f7224 */ /* 0x000fc800078e02ff */
[----:B------:R-:W-:Y:S02]  /*0320*/  IMAD.MOV R3, RZ, RZ, -R21 ;  /* 0x000000ffff037224 */ /* 0x000fe400078e0a15 */
[----:B------:R-:W-:-:S04]  /*0330*/  IMAD.HI.U32 R16, R17, R15, R16 ;  /* 0x0000000f11107227 */ /* 0x000fc800078e0010 */
[----:B------:R-:W-:Y:S02]  /*0340*/  IMAD R3, R2, R3, R13 ;  /* 0x0000000302037224 */ /* 0x000fe400078e020d */
[----:B------:R-:W-:-:S03]  /*0350*/  IMAD.WIDE R20, R21, 0x4, R4 ;  /* 0x0000000415147825 */ /* 0x000fc600078e0204 */
[----:B------:R-:W-:Y:S02]  /*0360*/  IABS R18, R3 ;  /* 0x0000000300127213 */ /* 0x000fe40000000000 */
[----:B------:R-:W-:Y:S01]  /*0370*/  LOP3.LUT R3, R3, R12, RZ, 0x3c, !PT ;  /* 0x0000000c03037212 */ /* 0x000fe200078e3cff */
[----:B------:R-:W2:Y:S02]  /*0380*/  LDG.E R20, desc[UR6][R20.64] ;  /* 0x0000000614147981 */ /* 0x000ea4000c1e1900 */
[----:B------:R-:W-:Y:S01]  /*0390*/  IMAD.MOV.U32 R15, RZ, RZ, R18 ;  /* 0x000000ffff0f7224 */ /* 0x000fe200078e0012 */
[----:B------:R-:W-:-:S03]  /*03a0*/  ISETP.GE.AND P1, PT, R3, RZ, PT ;  /* 0x000000ff0300720c */ /* 0x000fc60003f26270 */
[----:B------:R-:W-:-:S05]  /*03b0*/  IMAD.HI.U32 R16, R16, R15, RZ ;  /* 0x0000000f10107227 */ /* 0x000fca00078e00ff */
[----:B------:R-:W-:-:S05]  /*03c0*/  IADD3 R17, PT, PT, -R16, RZ, RZ ;  /* 0x000000ff10117210 */ /* 0x000fca0007ffe1ff */
[----:B------:R-:W-:-:S05]  /*03d0*/  IMAD R15, R0, R17, R15 ;  /* 0x00000011000f7224 */ /* 0x000fca00078e020f */
[----:B------:R-:W-:-:S13]  /*03e0*/  ISETP.GT.U32.AND P2, PT, R0, R15, PT ;  /* 0x0000000f0000720c */ /* 0x000fda0003f44070 */
[----:B------:R-:W-:Y:S02]  /*03f0*/  @!P2 IMAD.IADD R15, R15, 0x1, -R0 ;  /* 0x000000010f0fa824 */ /* 0x000fe400078e0a00 */
[----:B------:R-:W-:Y:S01]  /*0400*/  @!P2 VIADD R16, R16, 0x1 ;  /* 0x000000011010a836 */ /* 0x000fe20000000000 */
[----:B------:R-:W-:Y:S02]  /*0410*/  ISETP.NE.AND P2, PT, R12, RZ, PT ;  /* 0x000000ff0c00720c */ /* 0x000fe40003f45270 */
[----:B------:R-:W-:-:S13]  /*0420*/  ISETP.GE.U32.AND P0, PT, R15, R0, PT ;  /* 0x000000000f00720c */ /* 0x000fda0003f06070 */
[----:B------:R-:W-:-:S04]  /*0430*/  @P0 VIADD R16, R16, 0x1 ;  /* 0x0000000110100836 */ /* 0x000fc80000000000 */
[----:B------:R-:W-:Y:S01]  /*0440*/  @!P1 IMAD.MOV R16, RZ, RZ, -R16 ;  /* 0x000000ffff109224 */ /* 0x000fe200078e0a10 */
[----:B------:R-:W-:-:S05]  /*0450*/  @!P2 LOP3.LUT R16, RZ, R12, RZ, 0x33, !PT ;  /* 0x0000000cff10a212 */ /* 0x000fca00078e33ff */
[----:B------:R-:W-:-:S05]  /*0460*/  IMAD.WIDE R18, R16, 0x4, R6 ;  /* 0x0000000410127825 */ /* 0x000fca00078e0206 */
[----:B------:R-:W2:Y:S01]  /*0470*/  LDG.E R3, desc[UR6][R18.64] ;  /* 0x0000000612037981 */ /* 0x000ea2000c1e1900 */
[----:B------:R-:W-:-:S05]  /*0480*/  IMAD.WIDE R16, R13, 0x4, R10 ;  /* 0x000000040d107825 */ /* 0x000fca00078e020a */
[----:B------:R-:W3:Y:S01]  /*0490*/  LDG.E R0, desc[UR6][R16.64] ;  /* 0x0000000610007981 */ /* 0x000ee2000c1e1900 */
[----:B------:R-:W-:Y:S01]  /*04a0*/  BSSY.RECONVERGENT B0, `(.L_x_18) ;  /* 0x000000d000007945 */ /* 0x000fe20003800200 */
[----:B--2---:R-:W-:-:S04]  /*04b0*/  FMUL R3, R3, R20 ;  /* 0x0000001403037220 */ /* 0x004fc80000400000 */
[----:B------:R-:W0:Y:S08]  /*04c0*/  MUFU.RCP R22, R3 ;  /* 0x0000000300167308 */ /* 0x000e300000001000 */
[----:B---3--:R-:W2:Y:S01]  /*04d0*/  FCHK P0, R0, R3 ;  /* 0x0000000300007302 */ /* 0x008ea20000000000 */
[----:B0-----:R-:W-:-:S04]  /*04e0*/  FFMA R15, -R3, R22, 1 ;  /* 0x3f800000030f7423 */ /* 0x001fc80000000116 */
[----:B------:R-:W-:-:S04]  /*04f0*/  FFMA R15, R22, R15, R22 ;  /* 0x0000000f160f7223 */ /* 0x000fc80000000016 */
[----:B------:R-:W-:-:S04]  /*0500*/  FFMA R22, R0, R15, RZ ;  /* 0x0000000f00167223 */ /* 0x000fc800000000ff */
[----:B------:R-:W-:-:S04]  /*0510*/  FFMA R23, -R3, R22, R0 ;  /* 0x0000001603177223 */ /* 0x000fc80000000100 */
[----:B------:R-:W-:Y:S01]  /*0520*/  FFMA R15, R15, R23, R22 ;  /* 0x000000170f0f7223 */ /* 0x000fe20000000016 */
[----:B--2---:R-:W-:Y:S06]  /*0530*/  @!P0 BRA `(.L_x_19) ;  /* 0x00000000000c8947 */ /* 0x004fec0003800000 */
[----:B------:R-:W-:-:S07]  /*0540*/  MOV R16, 0x560 ;  /* 0x0000056000107802 */ /* 0x000fce0000000f00 */
[----:B-1----:R-:W-:Y:S05]  /*0550*/  CALL.REL.NOINC `($__internal_0_$__cuda_sm3x_div_rn_noftz_f32_slowpath) ;  /* 0x0000000000207944 */ /* 0x002fea0003c00000 */
[----:B------:R-:W-:-:S07]  /*0560*/  IMAD.MOV.U32 R15, RZ, RZ, R0 ;  /* 0x000000ffff0f7224 */ /* 0x000fce00078e0000 */
.L_x_19:
[----:B------:R-:W-:Y:S05]  /*0570*/  BSYNC.RECONVERGENT B0 ;  /* 0x0000000000007941 */ /* 0x000fea0003800200 */
.L_x_18:
[----:B-1----:R-:W-:-:S04]  /*0580*/  IMAD.WIDE R16, R13, 0x4, R8 ;  /* 0x000000040d107825 */ /* 0x002fc800078e0208 */
[----:B------:R-:W-:Y:S01]  /*0590*/  IMAD.IADD R13, R14, 0x1, R13 ;  /* 0x000000010e0d7824 */ /* 0x000fe200078e020d */
[----:B------:R2:W-:Y:S04]  /*05a0*/  STG.E desc[UR6][R16.64], R15 ;  /* 0x0000000f10007986 */ /* 0x0005e8000c101906 */
[----:B------:R-:W-:-:S13]  /*05b0*/  ISETP.GE.AND P0, PT, R13, UR5, PT ;  /* 0x000000050d007c0c */ /* 0x000fda000bf06270 */
[----:B--2---:R-:W-:Y:S05]  /*05c0*/  @!P0 BRA `(.L_x_20) ;  /* 0xfffffff800d48947 */ /* 0x004fea000383ffff */
[----:B------:R-:W-:Y:S05]  /*05d0*/  EXIT ;  /* 0x000000000000794d */ /* 0x000fea0003800000 */
        .weak           $__internal_0_$__cuda_sm3x_div_rn_noftz_f32_slowpath
        .type           $__internal_0_$__cuda_sm3x_div_rn_noftz_f32_slowpath,@function
        .size           $__internal_0_$__cuda_sm3x_div_rn_noftz_f32_slowpath,(.L_x_250 - $__internal_0_$__cuda_sm3x_div_rn_noftz_f32_slowpath)
$__internal_0_$__cuda_sm3x_div_rn_noftz_f32_slowpath:
[--C-:B------:R-:W-:Y:S01]  /*05e0*/  SHF.R.U32.HI R15, RZ, 0x17, R3.reuse ;  /* 0x00000017ff0f7819 */ /* 0x100fe20000011603 */
[----:B------:R-:W-:Y:S01]  /*05f0*/  BSSY.RECONVERGENT B1, `(.L_x_21) ;  /* 0x0000064000017945 */ /* 0x000fe20003800200 */
[--C-:B------:R-:W-:Y:S01]  /*0600*/  SHF.R.U32.HI R17, RZ, 0x17, R0.reuse ;  /* 0x00000017ff117819 */ /* 0x100fe20000011600 */
[----:B------:R-:W-:Y:S01]  /*0610*/  IMAD.MOV.U32 R18, RZ, RZ, R0 ;  /* 0x000000ffff127224 */ /* 0x000fe200078e0000 */
[----:B------:R-:W-:Y:S01]  /*0620*/  LOP3.LUT R15, R15, 0xff, RZ, 0xc0, !PT ;  /* 0x000000ff0f0f7812 */ /* 0x000fe200078ec0ff */
[----:B------:R-:W-:Y:S01]  /*0630*/  IMAD.MOV.U32 R19, RZ, RZ, R3 ;  /* 0x000000ffff137224 */ /* 0x000fe200078e0003 */
[----:B------:R-:W-:Y:S02]  /*0640*/  LOP3.LUT R22, R17, 0xff, RZ, 0xc0, !PT ;  /* 0x000000ff11167812 */ /* 0x000fe400078ec0ff */
[----:B------:R-:W-:-:S03]  /*0650*/  IADD3 R21, PT, PT, R15, -0x1, RZ ;  /* 0xffffffff0f157810 */ /* 0x000fc60007ffe0ff */
[----:B------:R-:W-:Y:S01]  /*0660*/  VIADD R20, R22, 0xffffffff ;  /* 0xffffffff16147836 */ /* 0x000fe20000000000 */
[----:B------:R-:W-:-:S04]  /*0670*/  ISETP.GT.U32.AND P0, PT, R21, 0xfd, PT ;  /* 0x000000fd1500780c */ /* 0x000fc80003f04070 */
[----:B------:R-:W-:-:S13]  /*0680*/  ISETP.GT.U32.OR P0, PT, R20, 0xfd, P0 ;  /* 0x000000fd1400780c */ /* 0x000fda0000704470 */
[----:B------:R-:W-:Y:S01]  /*0690*/  @!P0 IMAD.MOV.U32 R17, RZ, RZ, RZ ;  /* 0x000000ffff118224 */ /* 0x000fe200078e00ff */
[----:B------:R-:W-:Y:S06]  /*06a0*/  @!P0 BRA `(.L_x_22) ;  /* 0x00000000005c8947 */ /* 0x000fec0003800000 */
[----:B------:R-:W-:Y:S02]  /*06b0*/  FSETP.GTU.FTZ.AND P0, PT, |R0|, +INF , PT ;  /* 0x7f8000000000780b */ /* 0x000fe40003f1c200 */
[----:B------:R-:W-:-:S04]  /*06c0*/  FSETP.GTU.FTZ.AND P1, PT, |R3|, +INF , PT ;  /* 0x7f8000000300780b */ /* 0x000fc80003f3c200 */
[----:B------:R-:W-:-:S13]  /*06d0*/  PLOP3.LUT P0, PT, P0, P1, PT, 0xf8, 0x8f ;  /* 0x00000000008f781c */ /* 0x000fda0000703f70 */
[----:B------:R-:W-:Y:S05]  /*06e0*/  @P0 BRA `(.L_x_23) ;  /* 0x00000004004c0947 */ /* 0x000fea0003800000 */
[----:B------:R-:W-:-:S13]  /*06f0*/  LOP3.LUT P0, RZ, R19, 0x7fffffff, R18, 0xc8, !PT ;  /* 0x7fffffff13ff7812 */ /* 0x000fda000780c812 */
[----:B------:R-:W-:Y:S05]  /*0700*/  @!P0 BRA `(.L_x_24) ;  /* 0x00000004003c8947 */ /* 0x000fea0003800000 */
[C---:B------:R-:W-:Y:S02]  /*0710*/  FSETP.NEU.FTZ.AND P2, PT, |R0|.reuse, +INF , PT ;  /* 0x7f8000000000780b */ /* 0x040fe40003f5d200 */
[----:B------:R-:W-:Y:S02]  /*0720*/  FSETP.NEU.FTZ.AND P1, PT, |R3|, +INF , PT ;  /* 0x7f8000000300780b */ /* 0x000fe40003f3d200 */
[----:B------:R-:W-:-:S11]  /*0730*/  FSETP.NEU.FTZ.AND P0, PT, |R0|, +INF , PT ;  /* 0x7f8000000000780b */ /* 0x000fd60003f1d200 */
[----:B------:R-:W-:Y:S05]  /*0740*/  @!P1 BRA !P2, `(.L_x_24) ;  /* 0x00000004002c9947 */ /* 0x000fea0005000000 */
[----:B------:R-:W-:-:S04]  /*0750*/  LOP3.LUT P2, RZ, R18, 0x7fffffff, RZ, 0xc0, !PT ;  /* 0x7fffffff12ff7812 */ /* 0x000fc8000784c0ff */
[----:B------:R-:W-:-:S13]  /*0760*/  PLOP3.LUT P1, PT, P1, P2, PT, 0x2f, 0xf2 ;  /* 0x0000000000f2781c */ /* 0x000fda0000f24577 */
[----:B------:R-:W-:Y:S05]  /*0770*/  @P1 BRA `(.L_x_25) ;  /* 0x0000000400181947 */ /* 0x000fea0003800000 */
[----:B------:R-:W-:-:S04]  /*0780*/  LOP3.LUT P1, RZ, R19, 0x7fffffff, RZ, 0xc0, !PT ;  /* 0x7fffffff13ff7812 */ /* 0x000fc8000782c0ff */
[----:B------:R-:W-:-:S13]  /*0790*/  PLOP3.LUT P0, PT, P0, P1, PT, 0x2f, 0xf2 ;  /* 0x0000000000f2781c */ /* 0x000fda0000702577 */
[----:B------:R-:W-:Y:S05]  /*07a0*/  @P0 BRA `(.L_x_26) ;  /* 0x0000000400000947 */ /* 0x000fea0003800000 */
[----:B------:R-:W-:Y:S02]  /*07b0*/  ISETP.GE.AND P0, PT, R20, RZ, PT ;  /* 0x000000ff1400720c */ /* 0x000fe40003f06270 */
[----:B------:R-:W-:-:S11]  /*07c0*/  ISETP.GE.AND P1, PT, R21, RZ, PT ;  /* 0x000000ff1500720c */ /* 0x000fd60003f26270 */
[----:B------:R-:W-:Y:S02]  /*07d0*/  @P0 IMAD.MOV.U32 R17, RZ, RZ, RZ ;  /* 0x000000ffff110224 */ /* 0x000fe400078e00ff */
[----:B------:R-:W-:Y:S01]  /*07e0*/  @!P0 FFMA R18, R0, 1.84467440737095516160e+19, RZ ;  /* 0x5f80000000128823 */ /* 0x000fe200000000ff */
[----:B------:R-:W-:Y:S02]  /*07f0*/  @!P0 IMAD.MOV.U32 R17, RZ, RZ, -0x40 ;  /* 0xffffffc0ff118424 */ /* 0x000fe400078e00ff */
[----:B------:R-:W-:-:S03]  /*0800*/  @!P1 FFMA R19, R3, 1.84467440737095516160e+19, RZ ;  /* 0x5f80000003139823 */ /* 0x000fc600000000ff */
[----:B------:R-:W-:-:S07]  /*0810*/  @!P1 IADD3 R17, PT, PT, R17, 0x40, RZ ;  /* 0x0000004011119810 */ /* 0x000fce0007ffe0ff */
.L_x_22:
[----:B------:R-:W-:Y:S01]  /*0820*/  LEA R0, R15, 0xc0800000, 0x17 ;  /* 0xc08000000f007811 */ /* 0x000fe200078eb8ff */
[----:B------:R-:W-:Y:S04]  /*0830*/  BSSY.RECONVERGENT B2, `(.L_x_27) ;  /* 0x0000036000027945 */ /* 0x000fe80003800200 */
[----:B------:R-:W-:Y:S02]  /*0840*/  IMAD.IADD R20, R19, 0x1, -R0 ;  /* 0x0000000113147824 */ /* 0x000fe400078e0a00 */
[----:B------:R-:W-:Y:S02]  /*0850*/  VIADD R19, R22, 0xffffff81 ;  /* 0xffffff8116137836 */ /* 0x000fe40000000000 */
[----:B------:R0:W1:Y:S01]  /*0860*/  MUFU.RCP R3, R20 ;  /* 0x0000001400037308 */ /* 0x0000620000001000 */
[----:B------:R-:W-:Y:S01]  /*0870*/  FADD.FTZ R21, -R20, -RZ ;  /* 0x800000ff14157221 */ /* 0x000fe20000010100 */
[C---:B------:R-:W-:Y:S01]  /*0880*/  IMAD R0, R19.reuse, -0x800000, R18 ;  /* 0xff80000013007824 */ /* 0x040fe200078e0212 */
[----:B0-----:R-:W-:-:S05]  /*0890*/  IADD3 R20, PT, PT, R19, 0x7f, -R15 ;  /* 0x0000007f13147810 */ /* 0x001fca0007ffe80f */
[----:B------:R-:W-:Y:S02]  /*08a0*/  IMAD.IADD R20, R20, 0x1, R17 ;  /* 0x0000000114147824 */ /* 0x000fe400078e0211 */
[----:B-1----:R-:W-:-:S04]  /*08b0*/  FFMA R22, R3, R21, 1 ;  /* 0x3f80000003167423 */ /* 0x002fc80000000015 */
[----:B------:R-:W-:-:S04]  /*08c0*/  FFMA R3, R3, R22, R3 ;  /* 0x0000001603037223 */ /* 0x000fc80000000003 */
[----:B------:R-:W-:-:S04]  /*08d0*/  FFMA R18, R0, R3, RZ ;  /* 0x0000000300127223 */ /* 0x000fc800000000ff */
[----:B------:R-:W-:-:S04]  /*08e0*/  FFMA R22, R21, R18, R0 ;  /* 0x0000001215167223 */ /* 0x000fc80000000000 */
[----:B------:R-:W-:-:S04]  /*08f0*/  FFMA R18, R3, R22, R18 ;  /* 0x0000001603127223 */ /* 0x000fc80000000012 */
[----:B------:R-:W-:-:S04]  /*0900*/  FFMA R21, R21, R18, R0 ;  /* 0x0000001215157223 */ /* 0x000fc80000000000 */
[----:B------:R-:W-:-:S05]  /*0910*/  FFMA R0, R3, R21, R18 ;  /* 0x0000001503007223 */ /* 0x000fca0000000012 */
[----:B------:R-:W-:-:S04]  /*0920*/  SHF.R.U32.HI R15, RZ, 0x17, R0 ;  /* 0x00000017ff0f7819 */ /* 0x000fc80000011600 */
[----:B------:R-:W-:-:S05]  /*0930*/  LOP3.LUT R15, R15, 0xff, RZ, 0xc0, !PT ;  /* 0x000000ff0f0f7812 */ /* 0x000fca00078ec0ff */
[----:B------:R-:W-:-:S04]  /*0940*/  IMAD.IADD R19, R15, 0x1, R20 ;  /* 0x000000010f137824 */ /* 0x000fc800078e0214 */
[----:B------:R-:W-:-:S05]  /*0950*/  VIADD R15, R19, 0xffffffff ;  /* 0xffffffff130f7836 */ /* 0x000fca0000000000 */
[----:B------:R-:W-:-:S13]  /*0960*/  ISETP.GE.U32.AND P0, PT, R15, 0xfe, PT ;  /* 0x000000fe0f00780c */ /* 0x000fda0003f06070 */
[----:B------:R-:W-:Y:S05]  /*0970*/  @!P0 BRA `(.L_x_28) ;  /* 0x0000000000808947 */ /* 0x000fea0003800000 */
[----:B------:R-:W-:-:S13]  /*0980*/  ISETP.GT.AND P0, PT, R19, 0xfe, PT ;  /* 0x000000fe1300780c */ /* 0x000fda0003f04270 */
[----:B------:R-:W-:Y:S05]  /*0990*/  @P0 BRA `(.L_x_29) ;  /* 0x00000000006c0947 */ /* 0x000fea0003800000 */
[----:B------:R-:W-:-:S13]  /*09a0*/  ISETP.GE.AND P0, PT, R19, 0x1, PT ;  /* 0x000000011300780c */ /* 0x000fda0003f06270 */
[----:B------:R-:W-:Y:S05]  /*09b0*/  @P0 BRA `(.L_x_30) ;  /* 0x0000000000740947 */ /* 0x000fea0003800000 */
[----:B------:R-:W-:Y:S02]  /*09c0*/  ISETP.GE.AND P0, PT, R19, -0x18, PT ;  /* 0xffffffe81300780c */ /* 0x000fe40003f06270 */
[----:B------:R-:W-:-:S11]  /*09d0*/  LOP3.LUT R0, R0, 0x80000000, RZ, 0xc0, !PT ;  /* 0x8000000000007812 */ /* 0x000fd600078ec0ff */
[----:B------:R-:W-:Y:S05]  /*09e0*/  @!P0 BRA `(.L_x_30) ;  /* 0x0000000000688947 */ /* 0x000fea0003800000 */
[-CC-:B------:R-:W-:Y:S01]  /*09f0*/  FFMA.RZ R15, R3, R21.reuse, R18.reuse ;  /* 0x00000015030f7223 */ /* 0x180fe2000000c012 */
[C---:B------:R-:W-:Y:S02]  /*0a00*/  IADD3 R20, PT, PT, R19.reuse, 0x20, RZ ;  /* 0x0000002013147810 */ /* 0x040fe40007ffe0ff */
[----:B------:R-:W-:Y:S02]  /*0a10*/  ISETP.NE.AND P2, PT, R19, RZ, PT ;  /* 0x000000ff1300720c */ /* 0x000fe40003f45270 */
[----:B------:R-:W-:Y:S01]  /*0a20*/  LOP3.LUT R17, R15, 0x7fffff, RZ, 0xc0, !PT ;  /* 0x007fffff0f117812 */ /* 0x000fe200078ec0ff */
[CCC-:B------:R-:W-:Y:S01]  /*0a30*/  FFMA.RP R15, R3.reuse, R21.reuse, R18.reuse ;  /* 0x00000015030f7223 */ /* 0x1c0fe20000008012 */
[----:B------:R-:W-:Y:S01]  /*0a40*/  FFMA.RM R18, R3, R21, R18 ;  /* 0x0000001503127223 */ /* 0x000fe20000004012 */
[----:B------:R-:W-:Y:S01]  /*0a50*/  IMAD.MOV R3, RZ, RZ, -R19 ;  /* 0x000000ffff037224 */ /* 0x000fe200078e0a13 */
[----:B------:R-:W-:Y:S02]  /*0a60*/  LOP3.LUT R17, R17, 0x800000, RZ, 0xfc, !PT ;  /* 0x0080000011117812 */ /* 0x000fe400078efcff */
[----:B------:R-:W-:-:S02]  /*0a70*/  ISETP.NE.AND P1, PT, R19, RZ, PT ;  /* 0x000000ff1300720c */ /* 0x000fc40003f25270 */
[----:B------:R-:W-:Y:S02]  /*0a80*/  SHF.L.U32 R20, R17, R20, RZ ;  /* 0x0000001411147219 */ /* 0x000fe400000006ff */
[----:B------:R-:W-:Y:S02]  /*0a90*/  FSETP.NEU.FTZ.AND P0, PT, R15, R18, PT ;  /* 0x000000120f00720b */ /* 0x000fe40003f1d000 */
[----:B------:R-:W-:Y:S02]  /*0aa0*/  SEL R18, R3, RZ, P2 ;  /* 0x000000ff03127207 */ /* 0x000fe40001000000 */
[----:B------:R-:W-:Y:S02]  /*0ab0*/  ISETP.NE.AND P1, PT, R20, RZ, P1 ;  /* 0x000000ff1400720c */ /* 0x000fe40000f25270 */
[----:B------:R-:W-:Y:S02]  /*0ac0*/  SHF.R.U32.HI R18, RZ, R18, R17 ;  /* 0x00000012ff127219 */ /* 0x000fe40000011611 */
[----:B------:R-:W-:-:S02]  /*0ad0*/  PLOP3.LUT P0, PT, P0, P1, PT, 0xf8, 0x8f ;  /* 0x00000000008f781c */ /* 0x000fc40000703f70 */
[----:B------:R-:W-:Y:S02]  /*0ae0*/  SHF.R.U32.HI R20, RZ, 0x1, R18 ;  /* 0x00000001ff147819 */ /* 0x000fe40000011612 */
[----:B------:R-:W-:-:S04]  /*0af0*/  SEL R3, RZ, 0x1, !P0 ;  /* 0x00000001ff037807 */ /* 0x000fc80004000000 */
[----:B------:R-:W-:-:S04]  /*0b00*/  LOP3.LUT R3, R3, 0x1, R20, 0xf8, !PT ;  /* 0x0000000103037812 */ /* 0x000fc800078ef814 */
[----:B------:R-:W-:-:S05]  /*0b10*/  LOP3.LUT R3, R3, R18, RZ, 0xc0, !PT ;  /* 0x0000001203037212 */ /* 0x000fca00078ec0ff */
[----:B------:R-:W-:-:S05]  /*0b20*/  IMAD.IADD R3, R20, 0x1, R3 ;  /* 0x0000000114037824 */ /* 0x000fca00078e0203 */
[----:B------:R-:W-:Y:S01]  /*0b30*/  LOP3.LUT R0, R3, R0, RZ, 0xfc, !PT ;  /* 0x0000000003007212 */ /* 0x000fe200078efcff */
[----:B------:R-:W-:Y:S06]  /*0b40*/  BRA `(.L_x_30) ;  /* 0x0000000000107947 */ /* 0x000fec0003800000 */
.L_x_29:
[----:B------:R-:W-:-:S04]  /*0b50*/  LOP3.LUT R0, R0, 0x80000000, RZ, 0xc0, !PT ;  /* 0x8000000000007812 */ /* 0x000fc800078ec0ff */
[----:B------:R-:W-:Y:S01]  /*0b60*/  LOP3.LUT R0, R0, 0x7f800000, RZ, 0xfc, !PT ;  /* 0x7f80000000007812 */ /* 0x000fe200078efcff */
[----:B------:R-:W-:Y:S06]  /*0b70*/  BRA `(.L_x_30) ;  /* 0x0000000000047947 */ /* 0x000fec0003800000 */
.L_x_28:
[----:B------:R-:W-:-:S07]  /*0b80*/  IMAD R0, R20, 0x800000, R0 ;  /* 0x0080000014007824 */ /* 0x000fce00078e0200 */
.L_x_30:
[----:B------:R-:W-:Y:S05]  /*0b90*/  BSYNC.RECONVERGENT B2 ;  /* 0x0000000000027941 */ /* 0x000fea0003800200 */
.L_x_27:
[----:B------:R-:W-:Y:S05]  /*0ba0*/  BRA `(.L_x_31) ;  /* 0x0000000000207947 */ /* 0x000fea0003800000 */
.L_x_26:
[----:B------:R-:W-:-:S04]  /*0bb0*/  LOP3.LUT R0, R19, 0x80000000, R18, 0x48, !PT ;  /* 0x8000000013007812 */ /* 0x000fc800078e4812 */
[----:B------:R-:W-:Y:S01]  /*0bc0*/  LOP3.LUT R0, R0, 0x7f800000, RZ, 0xfc, !PT ;  /* 0x7f80000000007812 */ /* 0x000fe200078efcff */
[----:B------:R-:W-:Y:S06]  /*0bd0*/  BRA `(.L_x_31) ;  /* 0x0000000000147947 */ /* 0x000fec0003800000 */
.L_x_25:
[----:B------:R-:W-:Y:S01]  /*0be0*/  LOP3.LUT R0, R19, 0x80000000, R18, 0x48, !PT ;  /* 0x8000000013007812 */ /* 0x000fe200078e4812 */
[----:B------:R-:W-:Y:S06]  /*0bf0*/  BRA `(.L_x_31) ;  /* 0x00000000000c7947 */ /* 0x000fec0003800000 */
.L_x_24:
[----:B------:R-:W0:Y:S01]  /*0c00*/  MUFU.RSQ R0, -QNAN ;  /* 0xffc0000000007908 */ /* 0x000e220000001400 */
[----:B------:R-:W-:Y:S05]  /*0c10*/  BRA `(.L_x_31) ;  /* 0x0000000000047947 */ /* 0x000fea0003800000 */
.L_x_23:
[----:B------:R-:W-:-:S07]  /*0c20*/  FADD.FTZ R0, R0, R3 ;  /* 0x0000000300007221 */ /* 0x000fce0000010000 */
.L_x_31:
[----:B------:R-:W-:Y:S05]  /*0c30*/  BSYNC.RECONVERGENT B1 ;  /* 0x0000000000017941 */ /* 0x000fea0003800200 */
.L_x_21:
[----:B------:R-:W-:-:S04]  /*0c40*/  IMAD.MOV.U32 R17, RZ, RZ, 0x0 ;  /* 0x00000000ff117424 */ /* 0x000fc800078e00ff */
[----:B0-----:R-:W-:Y:S05]  /*0c50*/  RET.REL.NODEC R16 `(_Z25gpuTemplateApplyFactorJacIfEvPT_S1_S1_S1_iii) ;  /* 0xfffffff010e87950 */ /* 0x001fea0003c3ffff */
.L_x_32:
        /* <DEDUP_REMOVED lines=10> */
.L_x_250:


//--------------------- .text._Z25gpuTemplateApplyFactorJacIdEvPT_S1_S1_S1_iii --------------------------
	.section	.text._Z25gpuTemplateApplyFactorJacIdEvPT_S1_S1_S1_iii,"ax",@progbits
	.align	128
        .global         _Z25gpuTemplateApplyFactorJacIdEvPT_S1_S1_S1_iii
        .type           _Z25gpuTemplateApplyFactorJacIdEvPT_S1_S1_S1_iii,@function
        .size           _Z25gpuTemplateApplyFactorJacIdEvPT_S1_S1_S1_iii,(.L_x_251 - _Z25gpuTemplateApplyFactorJacIdEvPT_S1_S1_S1_iii)
        .other          _Z25gpuTemplateApplyFactorJacIdEvPT_S1_S1_S1_iii,@"STO_CUDA_ENTRY STV_DEFAULT"
_Z25gpuTemplateApplyFactorJacIdEvPT_S1_S1_S1_iii:
.text._Z25gpuTemplateApplyFactorJacIdEvPT_S1_S1_S1_iii:
        /* <DEDUP_REMOVED lines=18> */
.L_x_35:
[----:B0-----:R-:W-:Y:S02]  /*0120*/  IABS R15, R0 ;  /* 0x00000000000f7213 */ /* 0x001fe40000000000 */
[----:B---3--:R-:W-:Y:S02]  /*0130*/  IABS R16, R24 ;  /* 0x0000001800107213 */ /* 0x008fe40000000000 */
[----:B------:R-:W0:Y:S08]  /*0140*/  I2F.RP R12, R15 ;  /* 0x0000000f000c7306 */ /* 0x000e300000209400 */
[----:B0-----:R-:W0:Y:S02]  /*0150*/  MUFU.RCP R12, R12 ;  /* 0x0000000c000c7308 */ /* 0x001e240000001000 */
[----:B0-----:R-:W-:-:S06]  /*0160*/  VIADD R2, R12, 0xffffffe ;  /* 0x0ffffffe0c027836 */ /* 0x001fcc0000000000 */
[----:B------:R0:W2:Y:S02]  /*0170*/  F2I.FTZ.U32.TRUNC.NTZ R3, R2 ;  /* 0x0000000200037305 */ /* 0x0000a4000021f000 */
[----:B0-----:R-:W-:Y:S02]  /*0180*/  IMAD.MOV.U32 R2, RZ, RZ, RZ ;  /* 0x000000ffff027224 */ /* 0x001fe400078e00ff */
[----:B--2---:R-:W-:-:S04]  /*0190*/  IMAD.MOV R14, RZ, RZ, -R3 ;  /* 0x000000ffff0e7224 */ /* 0x004fc800078e0a03 */
[----:B------:R-:W-:Y:S01]  /*01a0*/  IMAD R13, R14, R15, RZ ;  /* 0x0000000f0e0d7224 */ /* 0x000fe200078e02ff */
[----:B------:R-:W-:-:S03]  /*01b0*/  IABS R14, R25 ;  /* 0x00000019000e7213 */ /* 0x000fc60000000000 */
[----:B------:R-:W-:Y:S02]  /*01c0*/  IMAD.HI.U32 R3, R3, R13, R2 ;  /* 0x0000000d03037227 */ /* 0x000fe400078e0002 */
[----:B------:R-:W0:Y:S04]  /*01d0*/  I2F.RP R13, R16 ;  /* 0x00000010000d7306 */ /* 0x000e280000209400 */
[----:B------:R-:W-:-:S04]  /*01e0*/  IMAD.HI.U32 R12, R3, R14, RZ ;  /* 0x0000000e030c7227 */ /* 0x000fc800078e00ff */
[----:B------:R-:W-:-:S04]  /*01f0*/  IMAD.MOV R2, RZ, RZ, -R12 ;  /* 0x000000ffff027224 */ /* 0x000fc800078e0a0c */
[C---:B------:R-:W-:Y:S01]  /*0200*/  IMAD R2, R15.reuse, R2, R14 ;  /* 0x000000020f027224 */ /* 0x040fe200078e020e */
[----:B0-----:R-:W0:Y:S04]  /*0210*/  MUFU.RCP R13, R13 ;  /* 0x0000000d000d7308 */ /* 0x001e280000001000 */
[----:B------:R-:W-:-:S13]  /*0220*/  ISETP.GT.U32.AND P1, PT, R15, R2, PT ;  /* 0x000000020f00720c */ /* 0x000fda0003f24070 */
[----:B------:R-:W-:Y:S02]  /*0230*/  @!P1 IMAD.IADD R2, R2, 0x1, -R15 ;  /* 0x0000000102029824 */ /* 0x000fe400078e0a0f */
[----:B------:R-:W-:Y:S01]  /*0240*/  @!P1 VIADD R12, R12, 0x1 ;  /* 0x000000010c0c9836 */ /* 0x000fe20000000000 */
[----:B------:R-:W-:Y:S02]  /*0250*/  ISETP.NE.AND P1, PT, R0, RZ, PT ;  /* 0x000000ff0000720c */ /* 0x000fe40003f25270 */
[----:B------:R-:W-:Y:S02]  /*0260*/  ISETP.GE.U32.AND P0, PT, R2, R15, PT ;  /* 0x0000000f0200720c */ /* 0x000fe40003f06070 */
[----:B------:R-:W-:-:S04]  /*0270*/  LOP3.LUT R2, R25, R0, RZ, 0x3c, !PT ;  /* 0x0000000019027212 */ /* 0x000fc800078e3cff */
[----:B------:R-:W-:Y:S01]  /*0280*/  ISETP.GE.AND P2, PT, R2, RZ, PT ;  /* 0x000000ff0200720c */ /* 0x000fe20003f46270 */
[----:B0-----:R-:W-:-:S04]  /*0290*/  VIADD R2, R13, 0xffffffe ;  /* 0x0ffffffe0d027836 */ /* 0x001fc80000000000 */
[----:B------:R0:W2:Y:S02]  /*02a0*/  F2I.FTZ.U32.TRUNC.NTZ R3, R2 ;  /* 0x0000000200037305 */ /* 0x0000a4000021f000 */
[----:B------:R-:W-:-:S04]  /*02b0*/  @P0 VIADD R12, R12, 0x1 ;  /* 0x000000010c0c0836 */ /* 0x000fc80000000000 */
[----:B------:R-:W-:Y:S02]  /*02c0*/  IMAD.MOV.U32 R17, RZ, RZ, R12 ;  /* 0x000000ffff117224 */ /* 0x000fe400078e000c */
[----:B0-----:R-:W-:Y:S02]  /*02d0*/  IMAD.MOV.U32 R2, RZ, RZ, RZ ;  /* 0x000000ffff027224 */ /* 0x001fe400078e00ff */
[----:B------:R-:W-:Y:S01]  /*02e0*/  @!P2 IMAD.MOV R17, RZ, RZ, -R17 ;  /* 0x000000ffff11a224 */ /* 0x000fe200078e0a11 */
[----:B------:R-:W-:Y:S01]  /*02f0*/  @!P1 LOP3.LUT R17, RZ, R0, RZ, 0x33, !PT ;  /* 0x00000000ff119212 */ /* 0x000fe200078e33ff */
[----:B--2---:R-:W-:-:S04]  /*0300*/  IMAD.MOV R15, RZ, RZ, -R3 ;  /* 0x000000ffff0f7224 */ /* 0x004fc800078e0a03 */
[----:B------:R-:W-:Y:S02]  /*0310*/  IMAD.MOV R13, RZ, RZ, -R17 ;  /* 0x000000ffff0d7224 */ /* 0x000fe400078e0a11 */
[----:B------:R-:W-:Y:S02]  /*0320*/  IMAD R15, R15, R16, RZ ;  /* 0x000000100f0f7224 */ /* 0x000fe400078e02ff */
[----:B------:R-:W-:Y:S02]  /*0330*/  IMAD R13, R0, R13, R25 ;  /* 0x0000000d000d7224 */ /* 0x000fe400078e0219 */
[----:B------:R-:W-:-:S03]  /*0340*/  IMAD.HI.U32 R2, R3, R15, R2 ;  /* 0x0000000f03027227 */ /* 0x000fc600078e0002 */
[----:B------:R-:W-:Y:S02]  /*0350*/  IABS R12, R13 ;  /* 0x0000000d000c7213 */ /* 0x000fe40000000000 */
[----:B------:R-:W-:-:S03]  /*0360*/  LOP3.LUT R13, R13, R24, RZ, 0x3c, !PT ;  /* 0x000000180d0d7212 */ /* 0x000fc600078e3cff */
[----:B------:R-:W-:Y:S01]  /*0370*/  IMAD.MOV.U32 R3, RZ, RZ, R12 ;  /* 0x000000ffff037224 */ /* 0x000fe200078e000c */
[----:B------:R-:W-:-:S03]  /*0380*/  ISETP.GE.AND P2, PT, R13, RZ, PT ;  /* 0x000000ff0d00720c */ /* 0x000fc60003f46270 */
[----:B------:R-:W-:-:S04]  /*0390*/  IMAD.HI.U32 R2, R2, R3, RZ ;  /* 0x0000000302027227 */ /* 0x000fc800078e00ff */
[----:B------:R-:W-:-:S04]  /*03a0*/  IMAD.MOV R12, RZ, RZ, -R2 ;  /* 0x000000ffff0c7224 */ /* 0x000fc800078e0a02 */
[----:B------:R-:W-:-:S05]  /*03b0*/  IMAD R3, R16, R12, R3 ;  /* 0x0000000c10037224 */ /* 0x000fca00078e0203 */
[----:B------:R-:W-:-:S13]  /*03c0*/  ISETP.GT.U32.AND P1, PT, R16, R3, PT ;  /* 0x000000031000720c */ /* 0x000fda0003f24070 */
[-C--:B------:R-:W-:Y:S01]  /*03d0*/  @!P1 IADD3 R3, PT, PT, R3, -R16.reuse, RZ ;  /* 0x8000001003039210 */ /* 0x080fe20007ffe0ff */
[----:B------:R-:W-:Y:S01]  /*03e0*/  @!P1 VIADD R2, R2, 0x1 ;  /* 0x0000000102029836 */ /* 0x000fe20000000000 */
[----:B------:R-:W-:Y:S02]  /*03f0*/  ISETP.NE.AND P1, PT, R24, RZ, PT ;  /* 0x000000ff1800720c */ /* 0x000fe40003f25270 */
[----:B------:R-:W-:Y:S01]  /*0400*/  ISETP.GE.U32.AND P0, PT, R3, R16, PT ;  /* 0x000000100300720c */ /* 0x000fe20003f06070 */
[----:B------:R-:W-:-:S05]  /*0410*/  IMAD.WIDE R16, R17, 0x8, R4 ;  /* 0x0000000811107825 */ /* 0x000fca00078e0204 */
[----:B------:R-:W2:Y:S07]  /*0420*/  LDG.E.64 R14, desc[UR6][R16.64] ;  /* 0x00000006100e7981 */ /* 0x000eae000c1e1b00 */
[----:B------:R-:W-:-:S04]  /*0430*/  @P0 VIADD R2, R2, 0x1 ;  /* 0x0000000102020836 */ /* 0x000fc80000000000 */
[----:B------:R-:W-:Y:S01]  /*0440*/  @!P2 IMAD.MOV R2, RZ, RZ, -R2 ;  /* 0x000000ffff02a224 */ /* 0x000fe200078e0a02 */
[----:B------:R-:W-:-:S05]  /*0450*/  @!P1 LOP3.LUT R2, RZ, R24, RZ, 0x33, !PT ;  /* 0x00000018ff029212 */ /* 0x000fca00078e33ff */
[----:B------:R-:W-:-:S06]  /*0460*/  IMAD.WIDE R2, R2, 0x8, R6 ;  /* 0x0000000802027825 */ /* 0x000fcc00078e0206 */
[----:B------:R-:W2:Y:S01]  /*0470*/  LDG.E.64 R2, desc[UR6][R2.64] ;  /* 0x0000000602027981 */ /* 0x000ea2000c1e1b00 */
[----:B------:R-:W-:-:S06]  /*0480*/  IMAD.WIDE R12, R25, 0x8, R10 ;  /* 0x00000008190c7825 */ /* 0x000fcc00078e020a */
[----:B------:R-:W3:Y:S01]  /*0490*/  LDG.E.64 R12, desc[UR6][R12.64] ;  /* 0x000000060c0c7981 */ /* 0x000ee2000c1e1b00 */
[----:B------:R-:W-:Y:S01]  /*04a0*/  IMAD.MOV.U32 R18, RZ, RZ, 0x1 ;  /* 0x00000001ff127424 */ /* 0x000fe200078e00ff */
[----:B------:R-:W-:Y:S01]  /*04b0*/  BSSY.RECONVERGENT B0, `(.L_x_33) ;  /* 0x0000011000007945 */ /* 0x000fe20003800200 */
[----:B--2---:R-:W-:-:S06]  /*04c0*/  DMUL R14, R2, R14 ;  /* 0x0000000e020e7228 */ /* 0x004fcc0000000000 */
[----:B------:R-:W0:Y:S02]  /*04d0*/  MUFU.RCP64H R19, R15 ;  /* 0x0000000f00137308 */ /* 0x000e240000001800 */
[----:B0-----:R-:W-:-:S08]  /*04e0*/  DFMA R20, -R14, R18, 1 ;  /* 0x3ff000000e14742b */ /* 0x001fd00000000112 */
[----:B------:R-:W-:-:S08]  /*04f0*/  DFMA R20, R20, R20, R20 ;  /* 0x000000141414722b */ /* 0x000fd00000000014 */
[----:B------:R-:W-:-:S08]  /*0500*/  DFMA R20, R18, R20, R18 ;  /* 0x000000141214722b */ /* 0x000fd00000000012 */
[----:B------:R-:W-:-:S08]  /*0510*/  DFMA R18, -R14, R20, 1 ;  /* 0x3ff000000e12742b */ /* 0x000fd00000000114 */
[----:B------:R-:W-:-:S08]  /*0520*/  DFMA R18, R20, R18, R20 ;  /* 0x000000121412722b */ /* 0x000fd00000000014 */
[----:B---3--:R-:W-:-:S08]  /*0530*/  DMUL R2, R12, R18 ;  /* 0x000000120c027228 */ /* 0x008fd00000000000 */
[----:B------:R-:W-:-:S08]  /*0540*/  DFMA R16, -R14, R2, R12 ;  /* 0x000000020e10722b */ /* 0x000fd0000000010c */
[----:B------:R-:W-:Y:S01]  /*0550*/  DFMA R2, R18, R16, R2 ;  /* 0x000000101202722b */ /* 0x000fe20000000002 */
[----:B------:R-:W-:-:S09]  /*0560*/  FSETP.GEU.AND P1, PT, |R13|, 6.5827683646048100446e-37, PT ;  /* 0x036000000d00780b */ /* 0x000fd20003f2e200 */
[----:B------:R-:W-:-:S05]  /*0570*/  FFMA R16, RZ, R15, R3 ;  /* 0x0000000fff107223 */ /* 0x000fca0000000003 */
[----:B------:R-:W-:-:S13]  /*0580*/  FSETP.GT.AND P0, PT, |R16|, 1.469367938527859385e-39, PT ;  /* 0x001000001000780b */ /* 0x000fda0003f04200 */
[----:B------:R-:W-:Y:S05]  /*0590*/  @P0 BRA P1, `(.L_x_34) ;  /* 0x0000000000080947 */ /* 0x000fea0000800000 */
[----:B------:R-:W-:-:S07]  /*05a0*/  MOV R28, 0x5c0 ;  /* 0x000005c0001c7802 */ /* 0x000fce0000000f00 */
[----:B-1----:R-:W-:Y:S05]  /*05b0*/  CALL.REL.NOINC `($__internal_1_$__cuda_sm20_div_rn_f64_full) ;  /* 0x00000000001c7944 */ /* 0x002fea0003c00000 */
.L_x_34:
[----:B------:R-:W-:Y:S05]  /*05c0*/  BSYNC.RECONVERGENT B0 ;  /* 0x0000000000007941 */ /* 0x000fea0003800200 */
.L_x_33:
[----:B-1----:R-:W-:-:S04]  /*05d0*/  IMAD.WIDE R12, R25, 0x8, R8 ;  /* 0x00000008190c7825 */ /* 0x002fc800078e0208 */
[----:B------:R-:W-:Y:S01]  /*05e0*/  IMAD.IADD R25, R26, 0x1, R25 ;  /* 0x000000011a197824 */ /* 0x000fe200078e0219 */
[----:B------:R2:W-:Y:S04]  /*05f0*/  STG.E.64 desc[UR6][R12.64], R2 ;  /* 0x000000020c007986 */ /* 0x0005e8000c101b06 */
[----:B------:R-:W-:-:S13]  /*0600*/  ISETP.GE.AND P0, PT, R25, UR5, PT ;  /* 0x0000000519007c0c */ /* 0x000fda000bf06270 */
[----:B--2---:R-:W-:Y:S05]  /*0610*/  @!P0 BRA `(.L_x_35) ;  /* 0xfffffff800c08947 */ /* 0x004fea000383ffff */
[----:B------:R-:W-:Y:S05]  /*0620*/  EXIT ;  /* 0x000000000000794d */ /* 0x000fea0003800000 */
        .weak           $__internal_1_$__cuda_sm20_div_rn_f64_full
        .type           $__internal_1_$__cuda_sm20_div_rn_f64_full,@function
        .size           $__internal_1_$__cuda_sm20_div_rn_f64_full,(.L_x_251 - $__internal_1_$__cuda_sm20_div_rn_f64_full)
$__internal_1_$__cuda_sm20_div_rn_f64_full:
[----:B------:R-:W-:Y:S01]  /*0630*/  FSETP.GEU.AND P2, PT, |R13|, 1.469367938527859385e-39, PT ;  /* 0x001000000d00780b */ /* 0x000fe20003f4e200 */
[--C-:B------:R-:W-:Y:S01]  /*0640*/  IMAD.MOV.U32 R16, RZ, RZ, R14.reuse ;  /* 0x000000ffff107224 */ /* 0x100fe200078e000e */
[C---:B------:R-:W-:Y:S01]  /*0650*/  FSETP.GEU.AND P0, PT, |R15|.reuse, 1.469367938527859385e-39, PT ;  /* 0x001000000f00780b */ /* 0x040fe20003f0e200 */
[----:B------:R-:W-:Y:S01]  /*0660*/  IMAD.MOV.U32 R17, RZ, RZ, R15 ;  /* 0x000000ffff117224 */ /* 0x000fe200078e000f */
[----:B------:R-:W-:Y:S01]  /*0670*/  LOP3.LUT R2, R15, 0x800fffff, RZ, 0xc0, !PT ;  /* 0x800fffff0f027812 */ /* 0x000fe200078ec0ff */
[----:B------:R-:W-:Y:S01]  /*0680*/  IMAD.MOV.U32 R29, RZ, RZ, 0x1ca00000 ;  /* 0x1ca00000ff1d7424 */ /* 0x000fe200078e00ff */
[----:B------:R-:W-:Y:S01]  /*0690*/  LOP3.LUT R27, R13, 0x7ff00000, RZ, 0xc0, !PT ;  /* 0x7ff000000d1b7812 */ /* 0x000fe200078ec0ff */
[----:B------:R-:W-:Y:S01]  /*06a0*/  BSSY.RECONVERGENT B1, `(.L_x_36) ;  /* 0x0000052000017945 */ /* 0x000fe20003800200 */
[----:B------:R-:W-:Y:S01]  /*06b0*/  LOP3.LUT R3, R2, 0x3ff00000, RZ, 0xfc, !PT ;  /* 0x3ff0000002037812 */ /* 0x000fe200078efcff */
[----:B------:R-:W-:Y:S01]  /*06c0*/  IMAD.MOV.U32 R2, RZ, RZ, R14 ;  /* 0x000000ffff027224 */ /* 0x000fe200078e000e */
[----:B------:R-:W-:Y:S01]  /*06d0*/  LOP3.LUT R30, R15, 0x7ff00000, RZ, 0xc0, !PT ;  /* 0x7ff000000f1e7812 */ /* 0x000fe200078ec0ff */
[----:B------:R-:W-:-:S02]  /*06e0*/  IMAD.MOV.U32 R14, RZ, RZ, R12 ;  /* 0x000000ffff0e7224 */ /* 0x000fc400078e000c */
[----:B------:R-:W-:Y:S02]  /*06f0*/  @!P2 LOP3.LUT R18, R17, 0x7ff00000, RZ, 0xc0, !PT ;  /* 0x7ff000001112a812 */ /* 0x000fe400078ec0ff */
[----:B------:R-:W-:Y:S01]  /*0700*/  @!P0 DMUL R2, R16, 8.98846567431157953865e+307 ;  /* 0x7fe0000010028828 */ /* 0x000fe20000000000 */
[C---:B------:R-:W-:Y:S02]  /*0710*/  ISETP.GE.U32.AND P1, PT, R27.reuse, R30, PT ;  /* 0x0000001e1b00720c */ /* 0x040fe40003f26070 */
[----:B------:R-:W-:Y:S01]  /*0720*/  @!P2 ISETP.GE.U32.AND P3, PT, R27, R18, PT ;  /* 0x000000121b00a20c */ /* 0x000fe20003f66070 */
[----:B------:R-:W-:Y:S01]  /*0730*/  IMAD.MOV.U32 R18, RZ, RZ, 0x1 ;  /* 0x00000001ff127424 */ /* 0x000fe200078e00ff */
[C---:B------:R-:W-:Y:S01]  /*0740*/  SEL R15, R29.reuse, 0x63400000, !P1 ;  /* 0x634000001d0f7807 */ /* 0x040fe20004800000 */
[----:B------:R-:W0:Y:S01]  /*0750*/  MUFU.RCP64H R19, R3 ;  /* 0x0000000300137308 */ /* 0x000e220000001800 */
[----:B------:R-:W-:Y:S02]  /*0760*/  @!P2 SEL R21, R29, 0x63400000, !P3 ;  /* 0x634000001d15a807 */ /* 0x000fe40005800000 */
[----:B------:R-:W-:-:S02]  /*0770*/  LOP3.LUT R15, R15, 0x800fffff, R13, 0xf8, !PT ;  /* 0x800fffff0f0f7812 */ /* 0x000fc400078ef80d */
[----:B------:R-:W-:Y:S02]  /*0780*/  @!P2 LOP3.LUT R21, R21, 0x80000000, R13, 0xf8, !PT ;  /* 0x800000001515a812 */ /* 0x000fe400078ef80d */
[----:B------:R-:W-:Y:S02]  /*0790*/  @!P2 MOV R20, RZ ;  /* 0x000000ff0014a202 */ /* 0x000fe40000000f00 */
[----:B------:R-:W-:Y:S02]  /*07a0*/  @!P2 LOP3.LUT R21, R21, 0x100000, RZ, 0xfc, !PT ;  /* 0x001000001515a812 */ /* 0x000fe400078efcff */
[----:B------:R-:W-:-:S04]  /*07b0*/  @!P0 LOP3.LUT R30, R3, 0x7ff00000, RZ, 0xc0, !PT ;  /* 0x7ff00000031e8812 */ /* 0x000fc800078ec0ff */
[----:B------:R-:W-:Y:S02]  /*07c0*/  @!P2 DFMA R14, R14, 2, -R20 ;  /* 0x400000000e0ea82b */ /* 0x000fe40000000814 */
[----:B0-----:R-:W-:-:S08]  /*07d0*/  DFMA R20, R18, -R2, 1 ;  /* 0x3ff000001214742b */ /* 0x001fd00000000802 */
[----:B------:R-:W-:-:S08]  /*07e0*/  DFMA R20, R20, R20, R20 ;  /* 0x000000141414722b */ /* 0x000fd00000000014 */
[----:B------:R-:W-:-:S08]  /*07f0*/  DFMA R18, R18, R20, R18 ;  /* 0x000000141212722b */ /* 0x000fd00000000012 */
[----:B------:R-:W-:-:S08]  /*0800*/  DFMA R20, R18, -R2, 1 ;  /* 0x3ff000001214742b */ /* 0x000fd00000000802 */
[----:B------:R-:W-:-:S08]  /*0810*/  DFMA R18, R18, R20, R18 ;  /* 0x000000141212722b */ /* 0x000fd00000000012 */
[----:B------:R-:W-:-:S08]  /*0820*/  DMUL R20, R18, R14 ;  /* 0x0000000e12147228 */ /* 0x000fd00000000000 */
[----:B------:R-:W-:-:S08]  /*0830*/  DFMA R22, R20, -R2, R14 ;  /* 0x800000021416722b */ /* 0x000fd0000000000e */
[----:B------:R-:W-:Y:S01]  /*0840*/  DFMA R22, R18, R22, R20 ;  /* 0x000000161216722b */ /* 0x000fe20000000014 */
[----:B------:R-:W-:Y:S01]  /*0850*/  IMAD.MOV.U32 R21, RZ, RZ, R27 ;  /* 0x000000ffff157224 */ /* 0x000fe200078e001b */
[----:B------:R-:W-:-:S05]  /*0860*/  @!P2 LOP3.LUT R21, R15, 0x7ff00000, RZ, 0xc0, !PT ;  /* 0x7ff000000f15a812 */ /* 0x000fca00078ec0ff */
[----:B------:R-:W-:-:S05]  /*0870*/  VIADD R18, R21, 0xffffffff ;  /* 0xffffffff15127836 */ /* 0x000fca0000000000 */
[----:B------:R-:W-:Y:S01]  /*0880*/  ISETP.GT.U32.AND P0, PT, R18, 0x7feffffe, PT ;  /* 0x7feffffe1200780c */ /* 0x000fe20003f04070 */
[----:B------:R-:W-:-:S05]  /*0890*/  VIADD R18, R30, 0xffffffff ;  /* 0xffffffff1e127836 */ /* 0x000fca0000000000 */
[----:B------:R-:W-:-:S13]  /*08a0*/  ISETP.GT.U32.OR P0, PT, R18, 0x7feffffe, P0 ;  /* 0x7feffffe1200780c */ /* 0x000fda0000704470 */
[----:B------:R-:W-:Y:S05]  /*08b0*/  @P0 BRA `(.L_x_37) ;  /* 0x00000000006c0947 */ /* 0x000fea0003800000 */
[----:B------:R-:W-:-:S04]  /*08c0*/  LOP3.LUT R18, R17, 0x7ff00000, RZ, 0xc0, !PT ;  /* 0x7ff0000011127812 */ /* 0x000fc800078ec0ff */
[CC--:B------:R-:W-:Y:S02]  /*08d0*/  VIADDMNMX R12, R27.reuse, -R18.reuse, 0xb9600000, !PT ;  /* 0xb96000001b0c7446 */ /* 0x0c0fe40007800912 */
[----:B------:R-:W-:Y:S02]  /*08e0*/  ISETP.GE.U32.AND P0, PT, R27, R18, PT ;  /* 0x000000121b00720c */ /* 0x000fe40003f06070 */
[----:B------:R-:W-:Y:S02]  /*08f0*/  VIMNMX R12, PT, PT, R12, 0x46a00000, PT ;  /* 0x46a000000c0c7848 */ /* 0x000fe40003fe0100 */
[----:B------:R-:W-:-:S05]  /*0900*/  SEL R29, R29, 0x63400000, !P0 ;  /* 0x634000001d1d7807 */ /* 0x000fca0004000000 */
[----:B------:R-:W-:Y:S02]  /*0910*/  IMAD.IADD R20, R12, 0x1, -R29 ;  /* 0x000000010c147824 */ /* 0x000fe400078e0a1d */
[----:B------:R-:W-:Y:S02]  /*0920*/  IMAD.MOV.U32 R12, RZ, RZ, RZ ;  /* 0x000000ffff0c7224 */ /* 0x000fe400078e00ff */
[----:B------:R-:W-:-:S06]  /*0930*/  VIADD R13, R20, 0x7fe00000 ;  /* 0x7fe00000140d7836 */ /* 0x000fcc0000000000 */
[----:B------:R-:W-:-:S10]  /*0940*/  DMUL R18, R22, R12 ;  /* 0x0000000c16127228 */ /* 0x000fd40000000000 */
[----:B------:R-:W-:-:S13]  /*0950*/  FSETP.GTU.AND P0, PT, |R19|, 1.469367938527859385e-39, PT ;  /* 0x001000001300780b */ /* 0x000fda0003f0c200 */
[----:B------:R-:W-:Y:S05]  /*0960*/  @P0 BRA `(.L_x_38) ;  /* 0x0000000000940947 */ /* 0x000fea0003800000 */
[----:B------:R-:W-:Y:S01]  /*0970*/  DFMA R2, R22, -R2, R14 ;  /* 0x800000021602722b */ /* 0x000fe2000000000e */
[----:B------:R-:W-:-:S09]  /*0980*/  IMAD.MOV.U32 R12, RZ, RZ, RZ ;  /* 0x000000ffff0c7224 */ /* 0x000fd200078e00ff */
[C---:B------:R-:W-:Y:S02]  /*0990*/  FSETP.NEU.AND P0, PT, R3.reuse, RZ, PT ;  /* 0x000000ff0300720b */ /* 0x040fe40003f0d000 */
[----:B------:R-:W-:-:S04]  /*09a0*/  LOP3.LUT R17, R3, 0x80000000, R17, 0x48, !PT ;  /* 0x8000000003117812 */ /* 0x000fc800078e4811 */
[----:B------:R-:W-:-:S07]  /*09b0*/  LOP3.LUT R13, R17, R13, RZ, 0xfc, !PT ;  /* 0x0000000d110d7212 */ /* 0x000fce00078efcff */
[----:B------:R-:W-:Y:S05]  /*09c0*/  @!P0 BRA `(.L_x_38) ;  /* 0x00000000007c8947 */ /* 0x000fea0003800000 */
[----:B------:R-:W-:Y:S01]  /*09d0*/  IMAD.MOV R3, RZ, RZ, -R20 ;  /* 0x000000ffff037224 */ /* 0x000fe200078e0a14 */
[----:B------:R-:W-:Y:S01]  /*09e0*/  DMUL.RP R12, R22, R12 ;  /* 0x0000000c160c7228 */ /* 0x000fe20000008000 */
[----:B------:R-:W-:-:S06]  /*09f0*/  IMAD.MOV.U32 R2, RZ, RZ, RZ ;  /* 0x000000ffff027224 */ /* 0x000fcc00078e00ff */
[----:B------:R-:W-:-:S03]  /*0a00*/  DFMA R2, R18, -R2, R22 ;  /* 0x800000021202722b */ /* 0x000fc60000000016 */
[----:B------:R-:W-:-:S03]  /*0a10*/  LOP3.LUT R17, R13, R17, RZ, 0x3c, !PT ;  /* 0x000000110d117212 */ /* 0x000fc600078e3cff */
[----:B------:R-:W-:-:S04]  /*0a20*/  IADD3 R2, PT, PT, -R20, -0x43300000, RZ ;  /* 0xbcd0000014027810 */ /* 0x000fc80007ffe1ff */
[----:B------:R-:W-:-:S04]  /*0a30*/  FSETP.NEU.AND P0, PT, |R3|, R2, PT ;  /* 0x000000020300720b */ /* 0x000fc80003f0d200 */
[----:B------:R-:W-:Y:S02]  /*0a40*/  FSEL R18, R12, R18, !P0 ;  /* 0x000000120c127208 */ /* 0x000fe40004000000 */
[----:B------:R-:W-:Y:S01]  /*0a50*/  FSEL R19, R17, R19, !P0 ;  /* 0x0000001311137208 */ /* 0x000fe20004000000 */
[----:B------:R-:W-:Y:S06]  /*0a60*/  BRA `(.L_x_38) ;  /* 0x0000000000547947 */ /* 0x000fec0003800000 */
.L_x_37:
[----:B------:R-:W-:-:S14]  /*0a70*/  DSETP.NAN.AND P0, PT, R12, R12, PT ;  /* 0x0000000c0c00722a */ /* 0x000fdc0003f08000 */
[----:B------:R-:W-:Y:S05]  /*0a80*/  @P0 BRA `(.L_x_39) ;  /* 0x0000000000440947 */ /* 0x000fea0003800000 */
[----:B------:R-:W-:-:S14]  /*0a90*/  DSETP.NAN.AND P0, PT, R16, R16, PT ;  /* 0x000000101000722a */ /* 0x000fdc0003f08000 */
[----:B------:R-:W-:Y:S05]  /*0aa0*/  @P0 BRA `(.L_x_40) ;  /* 0x0000000000300947 */ /* 0x000fea0003800000 */
[----:B------:R-:W-:Y:S01]  /*0ab0*/  ISETP.NE.AND P0, PT, R21, R30, PT ;  /* 0x0000001e1500720c */ /* 0x000fe20003f05270 */
[----:B------:R-:W-:Y:S01]  /*0ac0*/  IMAD.MOV.U32 R19, RZ, RZ, -0x80000 ;  /* 0xfff80000ff137424 */ /* 0x000fe200078e00ff */
[----:B------:R-:W-:-:S11]  /*0ad0*/  MOV R18, 0x0 ;  /* 0x0000000000127802 */ /* 0x000fd60000000f00 */
[----:B------:R-:W-:Y:S05]  /*0ae0*/  @!P0 BRA `(.L_x_38) ;  /* 0x0000000000348947 */ /* 0x000fea0003800000 */
[----:B------:R-:W-:Y:S02]  /*0af0*/  ISETP.NE.AND P0, PT, R21, 0x7ff00000, PT ;  /* 0x7ff000001500780c */ /* 0x000fe40003f05270 */
[----:B------:R-:W-:Y:S02]  /*0b00*/  LOP3.LUT R19, R13, 0x80000000, R17, 0x48, !PT ;  /* 0x800000000d137812 */ /* 0x000fe400078e4811 */
[----:B------:R-:W-:-:S13]  /*0b10*/  ISETP.EQ.OR P0, PT, R30, RZ, !P0 ;  /* 0x000000ff1e00720c */ /* 0x000fda0004702670 */
[----:B------:R-:W-:Y:S01]  /*0b20*/  @P0 LOP3.LUT R2, R19, 0x7ff00000, RZ, 0xfc, !PT ;  /* 0x7ff0000013020812 */ /* 0x000fe200078efcff */
[----:B------:R-:W-:Y:S02]  /*0b30*/  @!P0 IMAD.MOV.U32 R18, RZ, RZ, RZ ;  /* 0x000000ffff128224 */ /* 0x000fe400078e00ff */
[----:B------:R-:W-:Y:S02]  /*0b40*/  @P0 IMAD.MOV.U32 R18, RZ, RZ, RZ ;  /* 0x000000ffff120224 */ /* 0x000fe400078e00ff */
[----:B------:R-:W-:Y:S01]  /*0b50*/  @P0 IMAD.MOV.U32 R19, RZ, RZ, R2 ;  /* 0x000000ffff130224 */ /* 0x000fe200078e0002 */
[----:B------:R-:W-:Y:S06]  /*0b60*/  BRA `(.L_x_38) ;  /* 0x0000000000147947 */ /* 0x000fec0003800000 */
.L_x_40:
[----:B------:R-:W-:Y:S01]  /*0b70*/  LOP3.LUT R19, R17, 0x80000, RZ, 0xfc, !PT ;  /* 0x0008000011137812 */ /* 0x000fe200078efcff */
[----:B------:R-:W-:Y:S01]  /*0b80*/  IMAD.MOV.U32 R18, RZ, RZ, R16 ;  /* 0x000000ffff127224 */ /* 0x000fe200078e0010 */
[----:B------:R-:W-:Y:S06]  /*0b90*/  BRA `(.L_x_38) ;  /* 0x0000000000087947 */ /* 0x000fec0003800000 */
.L_x_39:
[----:B------:R-:W-:Y:S01]  /*0ba0*/  LOP3.LUT R19, R13, 0x80000, RZ, 0xfc, !PT ;  /* 0x000800000d137812 */ /* 0x000fe200078efcff */
[----:B------:R-:W-:-:S07]  /*0bb0*/  IMAD.MOV.U32 R18, RZ, RZ, R12 ;  /* 0x000000ffff127224 */ /* 0x000fce00078e000c */
.L_x_38:
[----:B------:R-:W-:Y:S05]  /*0bc0*/  BSYNC.RECONVERGENT B1 ;  /* 0x0000000000017941 */ /* 0x000fea0003800200 */
.L_x_36:
[----:B------:R-:W-:Y:S02]  /*0bd0*/  IMAD.MOV.U32 R29, RZ, RZ, 0x0 ;  /* 0x00000000ff1d7424 */ /* 0x000fe400078e00ff */
[----:B------:R-:W-:Y:S02]  /*0be0*/  IMAD.MOV.U32 R2, RZ, RZ, R18 ;  /* 0x000000ffff027224 */ /* 0x000fe400078e0012 */
[----:B------:R-:W-:Y:S01]  /*0bf0*/  IMAD.MOV.U32 R3, RZ, RZ, R19 ;  /* 0x000000ffff037224 */ /* 0x000fe200078e0013 */
[----:B------:R-:W-:Y:S06]  /*0c00*/  RET.REL.NODEC R28 `(_Z25gpuTemplateApplyFactorJacIdEvPT_S1_S1_S1_iii) ;  /* 0xfffffff01cfc7950 */ /* 0x000fec0003c3ffff */
.L_x_41:
        /* <DEDUP_REMOVED lines=15> */
.L_x_251:


//--------------------- .text._Z22gpuTemplateApplyJacInvIfEvPT_S1_S1_ii --------------------------
	.section	.text._Z22gpuTemplateApplyJacInvIfEvPT_S1_S1_ii,"ax",@progbits
	.align	128
        .global         _Z22gpuTemplateApplyJacInvIfEvPT_S1_S1_ii
        .type           _Z22gpuTemplateApplyJacInvIfEvPT_S1_S1_ii,@function
        .size           _Z22gpuTemplateApplyJacInvIfEvPT_S1_S1_ii,(.L_x_252 - _Z22gpuTemplateApplyJacInvIfEvPT_S1_S1_ii)
        .other          _Z22gpuTemplateApplyJacInvIfEvPT_S1_S1_ii,@"STO_CUDA_ENTRY STV_DEFAULT"
_Z22gpuTemplateApplyJacInvIfEvPT_S1_S1_ii:
.text._Z22gpuTemplateApplyJacInvIfEvPT_S1_S1_ii:
        /* <DEDUP_REMOVED lines=11> */
[----:B------:R-:W3:Y:S01]  /*00b0*/  LDC.64 R8, c[0x0][0x388] ;  /* 0x0000e200ff087b82 */ /* 0x000ee20000000a00 */
[----:B------:R-:W4:Y:S07]  /*00c0*/  LDCU UR5, c[0x0][0x39c] ;  /* 0x00007380ff0577ac */ /* 0x000f2e0008000800 */
[----:B------:R-:W0:Y:S01]  /*00d0*/  LDC.64 R6, c[0x0][0x390] ;  /* 0x0000e400ff067b82 */ /* 0x000e220000000a00 */
[----:B-1----:R-:W-:-:S07]  /*00e0*/  IMAD R10, R10, UR4, RZ ;  /* 0x000000040a0a7c24 */ /* 0x002fce000f8e02ff */
[----:B--2---:R-:W1:Y:S02]  /*00f0*/  LDC.64 R4, c[0x0][0x380] ;  /* 0x0000e000ff047b82 */ /* 0x004e640000000a00 */
.L_x_44:
[----:B0-----:R-:W-:-:S04]  /*0100*/  IABS R3, R2 ;  /* 0x0000000200037213 */ /* 0x001fc80000000000 */
        /* <DEDUP_REMOVED lines=8> */
[----:B------:R-:W-:-:S06]  /*0190*/  IMAD.HI.U32 R13, R13, R15, R12 ;  /* 0x0000000f0d0d7227 */ /* 0x000fcc00078e000c */
[----:B------:R-:W-:-:S04]  /*01a0*/  IMAD.HI.U32 R13, R13, R14, RZ ;  /* 0x0000000e0d0d7227 */ /* 0x000fc800078e00ff */
[----:B------:R-:W-:-:S04]  /*01b0*/  IMAD.MOV R0, RZ, RZ, -R13 ;  /* 0x000000ffff007224 */ /* 0x000fc800078e0a0d */
[----:B------:R-:W-:-:S05]  /*01c0*/  IMAD R0, R3, R0, R14 ;  /* 0x0000000003007224 */ /* 0x000fca00078e020e */
[----:B------:R-:W-:-:S13]  /*01d0*/  ISETP.GT.U32.AND P2, PT, R3, R0, PT ;  /* 0x000000000300720c */ /* 0x000fda0003f44070 */
[----:B------:R-:W-:Y:S02]  /*01e0*/  @!P2 IMAD.IADD R0, R0, 0x1, -R3 ;  /* 0x000000010000a824 */ /* 0x000fe400078e0a03 */
[----:B------:R-:W-:Y:S01]  /*01f0*/  @!P2 VIADD R13, R13, 0x1 ;  /* 0x000000010d0da836 */ /* 0x000fe20000000000 */
[----:B------:R-:W-:Y:S02]  /*0200*/  ISETP.NE.AND P2, PT, R2, RZ, PT ;  /* 0x000000ff0200720c */ /* 0x000fe40003f45270 */
[----:B------:R-:W-:Y:S02]  /*0210*/  ISETP.GE.U32.AND P0, PT, R0, R3, PT ;  /* 0x000000030000720c */ /* 0x000fe40003f06070 */
[----:B------:R-:W-:-:S04]  /*0220*/  LOP3.LUT R0, R11, R2, RZ, 0x3c, !PT ;  /* 0x000000020b007212 */ /* 0x000fc800078e3cff */
[----:B------:R-:W-:-:S07]  /*0230*/  ISETP.GE.AND P1, PT, R0, RZ, PT ;  /* 0x000000ff0000720c */ /* 0x000fce0003f26270 */
[----:B------:R-:W-:-:S06]  /*0240*/  @P0 VIADD R13, R13, 0x1 ;  /* 0x000000010d0d0836 */ /* 0x000fcc0000000000 */
[----:B------:R-:W-:Y:S01]  /*0250*/  @!P1 IMAD.MOV R13, RZ, RZ, -R13 ;  /* 0x000000ffff0d9224 */ /* 0x000fe200078e0a0d */
[----:B------:R-:W-:-:S05]  /*0260*/  @!P2 LOP3.LUT R13, RZ, R2, RZ, 0x33, !PT ;  /* 0x00000002ff0da212 */ /* 0x000fca00078e33ff */
[----:B------:R-:W-:-:S05]  /*0270*/  IMAD.WIDE R14, R13, 0x4, R6 ;  /* 0x000000040d0e7825 */ /* 0x000fca00078e0206 */
[----:B------:R-:W2:Y:S01]  /*0280*/  LDG.E R19, desc[UR6][R14.64] ;  /* 0x000000060e137981 */ /* 0x000ea2000c1e1900 */
[----:B---3--:R-:W-:-:S05]  /*0290*/  IMAD.WIDE R12, R11, 0x4, R8 ;  /* 0x000000040b0c7825 */ /* 0x008fca00078e0208 */
[----:B------:R-:W3:Y:S01]  /*02a0*/  LDG.E R0, desc[UR6][R12.64] ;  /* 0x000000060c007981 */ /* 0x000ee2000c1e1900 */
[----:B------:R-:W-:Y:S01]  /*02b0*/  BSSY.RECONVERGENT B0, `(.L_x_42) ;  /* 0x000000c000007945 */ /* 0x000fe20003800200 */
[----:B--2---:R-:W0:Y:S08]  /*02c0*/  MUFU.RCP R3, R19 ;  /* 0x0000001300037308 */ /* 0x004e300000001000 */
        /* <DEDUP_REMOVED lines=8> */
[----:B-1--4-:R-:W-:Y:S05]  /*0350*/  CALL.REL.NOINC `($__internal_2_$__cuda_sm3x_div_rn_noftz_f32_slowpath) ;  /* 0x0000000000207944 */ /* 0x012fea0003c00000 */
[----:B------:R-:W-:-:S07]  /*0360*/  IMAD.MOV.U32 R3, RZ, RZ, R0 ;  /* 0x000000ffff037224 */ /* 0x000fce00078e0000 */
.L_x_43:
[----:B----4-:R-:W-:Y:S05]  /*0370*/  BSYNC.RECONVERGENT B0 ;  /* 0x0000000000007941 */ /* 0x010fea0003800200 */
.L_x_42:
[----:B-1----:R-:W-:-:S04]  /*0380*/  IMAD.WIDE R12, R11, 0x4, R4 ;  /* 0x000000040b0c7825 */ /* 0x002fc800078e0204 */
[----:B------:R-:W-:Y:S01]  /*0390*/  IMAD.IADD R11, R10, 0x1, R11 ;  /* 0x000000010a0b7824 */ /* 0x000fe200078e020b */
[----:B------:R2:W-:Y:S04]  /*03a0*/  STG.E desc[UR6][R12.64], R3 ;  /* 0x000000030c007986 */ /* 0x0005e8000c101906 */
[----:B------:R-:W-:-:S13]  /*03b0*/  ISETP.GE.AND P0, PT, R11, UR5, PT ;  /* 0x000000050b007c0c */ /* 0x000fda000bf06270 */
[----:B--2---:R-:W-:Y:S05]  /*03c0*/  @!P0 BRA `(.L_x_44) ;  /* 0xfffffffc004c8947 */ /* 0x004fea000383ffff */
[----:B------:R-:W-:Y:S05]  /*03d0*/  EXIT ;  /* 0x000000000000794d */ /* 0x000fea0003800000 */
        .weak           $__internal_2_$__cuda_sm3x_div_rn_noftz_f32_slowpath
        .type           $__internal_2_$__cuda_sm3x_div_rn_noftz_f32_slowpath,@function
        .size           $__internal_2_$__cuda_sm3x_div_rn_noftz_f32_slowpath,(.L_x_252 - $__internal_2_$__cuda_sm3x_div_rn_noftz_f32_slowpath)
$__internal_2_$__cuda_sm3x_div_rn_noftz_f32_slowpath:
[--C-:B------:R-:W-:Y:S01]  /*03e0*/  SHF.R.U32.HI R14, RZ, 0x17, R19.reuse ;  /* 0x00000017ff0e7819 */ /* 0x100fe20000011613 */
[----:B------:R-:W-:Y:S01]  /*03f0*/  BSSY.RECONVERGENT B1, `(.L_x_45) ;  /* 0x0000065000017945 */ /* 0x000fe20003800200 */
[--C-:B------:R-:W-:Y:S01]  /*0400*/  SHF.R.U32.HI R3, RZ, 0x17, R0.reuse ;  /* 0x00000017ff037819 */ /* 0x100fe20000011600 */
[----:B------:R-:W-:Y:S01]  /*0410*/  IMAD.MOV.U32 R15, RZ, RZ, R0 ;  /* 0x000000ffff0f7224 */ /* 0x000fe200078e0000 */
[----:B------:R-:W-:Y:S01]  /*0420*/  LOP3.LUT R14, R14, 0xff, RZ, 0xc0, !PT ;  /* 0x000000ff0e0e7812 */ /* 0x000fe200078ec0ff */
[----:B------:R-:W-:Y:S01]  /*0430*/  IMAD.MOV.U32 R16, RZ, RZ, R19 ;  /* 0x000000ffff107224 */ /* 0x000fe200078e0013 */
[----:B------:R-:W-:-:S03]  /*0440*/  LOP3.LUT R18, R3, 0xff, RZ, 0xc0, !PT ;  /* 0x000000ff03127812 */ /* 0x000fc600078ec0ff */
[----:B------:R-:W-:Y:S02]  /*0450*/  VIADD R20, R14, 0xffffffff ;  /* 0xffffffff0e147836 */ /* 0x000fe40000000000 */
[----:B------:R-:W-:-:S03]  /*0460*/  VIADD R17, R18, 0xffffffff ;  /* 0xffffffff12117836 */ /* 0x000fc60000000000 */
[----:B------:R-:W-:-:S04]  /*0470*/  ISETP.GT.U32.AND P0, PT, R20, 0xfd, PT ;  /* 0x000000fd1400780c */ /* 0x000fc80003f04070 */
[----:B------:R-:W-:-:S13]  /*0480*/  ISETP.GT.U32.OR P0, PT, R17, 0xfd, P0 ;  /* 0x000000fd1100780c */ /* 0x000fda0000704470 */
[----:B------:R-:W-:Y:S01]  /*0490*/  @!P0 IMAD.MOV.U32 R13, RZ, RZ, RZ ;  /* 0x000000ffff0d8224 */ /* 0x000fe200078e00ff */
[----:B------:R-:W-:Y:S06]  /*04a0*/  @!P0 BRA `(.L_x_46) ;  /* 0x0000000000608947 */ /* 0x000fec0003800000 */
[----:B------:R-:W-:Y:S01]  /*04b0*/  FSETP.GTU.FTZ.AND P0, PT, |R0|, +INF , PT ;  /* 0x7f8000000000780b */ /* 0x000fe20003f1c200 */
[----:B------:R-:W-:Y:S01]  /*04c0*/  IMAD.MOV.U32 R3, RZ, RZ, R19 ;  /* 0x000000ffff037224 */ /* 0x000fe200078e0013 */
        /* <DEDUP_REMOVED lines=20> */
[----:B------:R-:W-:Y:S02]  /*0610*/  @!P1 FFMA R16, R3, 1.84467440737095516160e+19, RZ ;  /* 0x5f80000003109823 */ /* 0x000fe400000000ff */
[----:B------:R-:W-:-:S07]  /*0620*/  @!P1 VIADD R13, R13, 0x40 ;  /* 0x000000400d0d9836 */ /* 0x000fce0000000000 */
.L_x_46:
[----:B------:R-:W-:Y:S01]  /*0630*/  LEA R3, R14, 0xc0800000, 0x17 ;  /* 0xc08000000e037811 */ /* 0x000fe200078eb8ff */
[----:B------:R-:W-:Y:S04]  /*0640*/  BSSY.RECONVERGENT B2, `(.L_x_51) ;  /* 0x0000036000027945 */ /* 0x000fe80003800200 */
[----:B------:R-:W-:Y:S02]  /*0650*/  IMAD.IADD R17, R16, 0x1, -R3 ;  /* 0x0000000110117824 */ /* 0x000fe400078e0a03 */
[----:B------:R-:W-:Y:S02]  /*0660*/  VIADD R16, R18, 0xffffff81 ;  /* 0xffffff8112107836 */ /* 0x000fe40000000000 */
[----:B------:R-:W0:Y:S01]  /*0670*/  MUFU.RCP R3, R17 ;  /* 0x0000001100037308 */ /* 0x000e220000001000 */
[----:B------:R-:W-:Y:S01]  /*0680*/  FADD.FTZ R19, -R17, -RZ ;  /* 0x800000ff11137221 */ /* 0x000fe20000010100 */
[C---:B------:R-:W-:Y:S01]  /*0690*/  IMAD R0, R16.reuse, -0x800000, R15 ;  /* 0xff80000010007824 */ /* 0x040fe200078e020f */
[----:B------:R-:W-:-:S05]  /*06a0*/  IADD3 R16, PT, PT, R16, 0x7f, -R14 ;  /* 0x0000007f10107810 */ /* 0x000fca0007ffe80e */
[----:B------:R-:W-:Y:S02]  /*06b0*/  IMAD.IADD R13, R16, 0x1, R13 ;  /* 0x00000001100d7824 */ /* 0x000fe400078e020d */
[----:B0-----:R-:W-:-:S04]  /*06c0*/  FFMA R18, R3, R19, 1 ;  /* 0x3f80000003127423 */ /* 0x001fc80000000013 */
        /* <DEDUP_REMOVED lines=20> */
[----:B------:R-:W-:Y:S02]  /*0810*/  VIADD R16, R17, 0x20 ;  /* 0x0000002011107836 */ /* 0x000fe40000000000 */
[-CC-:B------:R-:W-:Y:S01]  /*0820*/  FFMA.RM R14, R3, R19.reuse, R18.reuse ;  /* 0x00000013030e7223 */ /* 0x180fe20000004012 */
[----:B------:R-:W-:Y:S02]  /*0830*/  ISETP.NE.AND P2, PT, R17, RZ, PT ;  /* 0x000000ff1100720c */ /* 0x000fe40003f45270 */
[----:B------:R-:W-:Y:S01]  /*0840*/  LOP3.LUT R15, R13, 0x7fffff, RZ, 0xc0, !PT ;  /* 0x007fffff0d0f7812 */ /* 0x000fe200078ec0ff */
[----:B------:R-:W-:Y:S01]  /*0850*/  FFMA.RP R13, R3, R19, R18 ;  /* 0x00000013030d7223 */ /* 0x000fe20000008012 */
[----:B------:R-:W-:Y:S01]  /*0860*/  IMAD.MOV R3, RZ, RZ, -R17 ;  /* 0x000000ffff037224 */ /* 0x000fe200078e0a11 */
[----:B------:R-:W-:Y:S02]  /*0870*/  ISETP.NE.AND P1, PT, R17, RZ, PT ;  /* 0x000000ff1100720c */ /* 0x000fe40003f25270 */
[----:B------:R-:W-:-:S02]  /*0880*/  LOP3.LUT R15, R15, 0x800000, RZ, 0xfc, !PT ;  /* 0x008000000f0f7812 */ /* 0x000fc400078efcff */
[----:B------:R-:W-:Y:S02]  /*0890*/  FSETP.NEU.FTZ.AND P0, PT, R13, R14, PT ;  /* 0x0000000e0d00720b */ /* 0x000fe40003f1d000 */
[----:B------:R-:W-:Y:S02]  /*08a0*/  SHF.L.U32 R16, R15, R16, RZ ;  /* 0x000000100f107219 */ /* 0x000fe400000006ff */
        /* <DEDUP_REMOVED lines=11> */
.L_x_53:
[----:B------:R-:W-:-:S04]  /*0960*/  LOP3.LUT R0, R0, 0x80000000, RZ, 0xc0, !PT ;  /* 0x8000000000007812 */ /* 0x000fc800078ec0ff */
[----:B------:R-:W-:Y:S01]  /*0970*/  LOP3.LUT R0, R0, 0x7f800000, RZ, 0xfc, !PT ;  /* 0x7f80000000007812 */ /* 0x000fe200078efcff */
[----:B------:R-:W-:Y:S06]  /*0980*/  BRA `(.L_x_54) ;  /* 0x0000000000047947 */ /* 0x000fec0003800000 */
.L_x_52:
[----:B------:R-:W-:-:S07]  /*0990*/  IMAD R0, R13, 0x800000, R0 ;  /* 0x008000000d007824 */ /* 0x000fce00078e0200 */
.L_x_54:
[----:B------:R-:W-:Y:S05]  /*09a0*/  BSYNC.RECONVERGENT B2 ;  /* 0x0000000000027941 */ /* 0x000fea0003800200 */
.L_x_51:
[----:B------:R-:W-:Y:S05]  /*09b0*/  BRA `(.L_x_55) ;  /* 0x0000000000207947 */ /* 0x000fea0003800000 */
.L_x_50:
[----:B------:R-:W-:-:S04]  /*09c0*/  LOP3.LUT R0, R16, 0x80000000, R15, 0x48, !PT ;  /* 0x8000000010007812 */ /* 0x000fc800078e480f */
[----:B------:R-:W-:Y:S01]  /*09d0*/  LOP3.LUT R0, R0, 0x7f800000, RZ, 0xfc, !PT ;  /* 0x7f80000000007812 */ /* 0x000fe200078efcff */
[----:B------:R-:W-:Y:S06]  /*09e0*/  BRA `(.L_x_55) ;  /* 0x0000000000147947 */ /* 0x000fec0003800000 */
.L_x_49:
[----:B------:R-:W-:Y:S01]  /*09f0*/  LOP3.LUT R0, R16, 0x80000000, R15, 0x48, !PT ;  /* 0x8000000010007812 */ /* 0x000fe200078e480f */
[----:B------:R-:W-:Y:S06]  /*0a00*/  BRA `(.L_x_55) ;  /* 0x00000000000c7947 */ /* 0x000fec0003800000 */
.L_x_48:
[----:B------:R-:W0:Y:S01]  /*0a10*/  MUFU.RSQ R0, -QNAN ;  /* 0xffc0000000007908 */ /* 0x000e220000001400 */
[----:B------:R-:W-:Y:S05]  /*0a20*/  BRA `(.L_x_55) ;  /* 0x0000000000047947 */ /* 0x000fea0003800000 */
.L_x_47:
[----:B------:R-:W-:-:S07]  /*0a30*/  FADD.FTZ R0, R0, R3 ;  /* 0x0000000300007221 */ /* 0x000fce0000010000 */
.L_x_55:
[----:B------:R-:W-:Y:S05]  /*0a40*/  BSYNC.RECONVERGENT B1 ;  /* 0x0000000000017941 */ /* 0x000fea0003800200 */
.L_x_45:
[----:B------:R-:W-:-:S04]  /*0a50*/  IMAD.MOV.U32 R13, RZ, RZ, 0x0 ;  /* 0x00000000ff0d7424 */ /* 0x000fc800078e00ff */
[----:B0-----:R-:W-:Y:S05]  /*0a60*/  RET.REL.NODEC R12 `(_Z22gpuTemplateApplyJacInvIfEvPT_S1_S1_ii) ;  /* 0xfffffff40c647950 */ /* 0x001fea0003c3ffff */
.L_x_56:
        /* <DEDUP_REMOVED lines=9> */
.L_x_252:


//--------------------- .text._Z22gpuTemplateApplyJacInvIdEvPT_S1_S1_ii --------------------------
	.section	.text._Z22gpuTemplateApplyJacInvIdEvPT_S1_S1_ii,"ax",@progbits
	.align	128
        .global         _Z22gpuTemplateApplyJacInvIdEvPT_S1_S1_ii
        .type           _Z22gpuTemplateApplyJacInvIdEvPT_S1_S1_ii,@function
        .size           _Z22gpuTemplateApplyJacInvIdEvPT_S1_S1_ii,(.L_x_253 - _Z22gpuTemplateApplyJacInvIdEvPT_S1_S1_ii)
        .other          _Z22gpuTemplateApplyJacInvIdEvPT_S1_S1_ii,@"STO_CUDA_ENTRY STV_DEFAULT"
_Z22gpuTemplateApplyJacInvIdEvPT_S1_S1_ii:
.text._Z22gpuTemplateApplyJacInvIdEvPT_S1_S1_ii:
        /* <DEDUP_REMOVED lines=16> */
.L_x_59:
        /* <DEDUP_REMOVED lines=23> */
[----:B------:R-:W-:-:S06]  /*0270*/  IMAD.WIDE R28, R7, 0x8, R14 ;  /* 0x00000008071c7825 */ /* 0x000fcc00078e020e */
[----:B------:R-:W2:Y:S01]  /*0280*/  LDG.E.64 R28, desc[UR6][R28.64] ;  /* 0x000000061c1c7981 */ /* 0x000ea2000c1e1b00 */
[----:B---3--:R-:W-:-:S06]  /*0290*/  IMAD.WIDE R20, R3, 0x8, R16 ;  /* 0x0000000803147825 */ /* 0x008fcc00078e0210 */
[----:B------:R-:W3:Y:S01]  /*02a0*/  LDG.E.64 R20, desc[UR6][R20.64] ;  /* 0x0000000614147981 */ /* 0x000ee2000c1e1b00 */
[----:B------:R-:W-:Y:S01]  /*02b0*/  IMAD.MOV.U32 R6, RZ, RZ, 0x1 ;  /* 0x00000001ff067424 */ /* 0x000fe200078e00ff */
[----:B------:R-:W-:Y:S01]  /*02c0*/  BSSY.RECONVERGENT B0, `(.L_x_57) ;  /* 0x0000012000007945 */ /* 0x000fe20003800200 */
[----:B--2---:R-:W0:Y:S01]  /*02d0*/  MUFU.RCP64H R7, R29 ;  /* 0x0000001d00077308 */ /* 0x004e220000001800 */
[----:B---3--:R-:W-:-:S03]  /*02e0*/  FSETP.GEU.AND P1, PT, |R21|, 6.5827683646048100446e-37, PT ;  /* 0x036000001500780b */ /* 0x008fc60003f2e200 */
[----:B0-----:R-:W-:-:S08]  /*02f0*/  DFMA R8, -R28, R6, 1 ;  /* 0x3ff000001c08742b */ /* 0x001fd00000000106 */
[----:B------:R-:W-:-:S08]  /*0300*/  DFMA R8, R8, R8, R8 ;  /* 0x000000080808722b */ /* 0x000fd00000000008 */
[----:B------:R-:W-:-:S08]  /*0310*/  DFMA R8, R6, R8, R6 ;  /* 0x000000080608722b */ /* 0x000fd00000000006 */
[----:B------:R-:W-:-:S08]  /*0320*/  DFMA R6, -R28, R8, 1 ;  /* 0x3ff000001c06742b */ /* 0x000fd00000000108 */
[----:B------:R-:W-:-:S08]  /*0330*/  DFMA R6, R8, R6, R8 ;  /* 0x000000060806722b */ /* 0x000fd00000000008 */
[----:B------:R-:W-:-:S08]  /*0340*/  DMUL R8, R20, R6 ;  /* 0x0000000614087228 */ /* 0x000fd00000000000 */
[----:B------:R-:W-:-:S08]  /*0350*/  DFMA R10, -R28, R8, R20 ;  /* 0x000000081c0a722b */ /* 0x000fd00000000114 */
[----:B------:R-:W-:-:S10]  /*0360*/  DFMA R6, R6, R10, R8 ;  /* 0x0000000a0606722b */ /* 0x000fd40000000008 */
[----:B------:R-:W-:-:S05]  /*0370*/  FFMA R0, RZ, R29, R7 ;  /* 0x0000001dff007223 */ /* 0x000fca0000000007 */
[----:B------:R-:W-:-:S13]  /*0380*/  FSETP.GT.AND P0, PT, |R0|, 1.469367938527859385e-39, PT ;  /* 0x001000000000780b */ /* 0x000fda0003f04200 */
[----:B------:R-:W-:Y:S05]  /*0390*/  @P0 BRA P1, `(.L_x_58) ;  /* 0x0000000000100947 */ /* 0x000fea0000800000 */
[----:B------:R-:W-:-:S07]  /*03a0*/  MOV R0, 0x3c0 ;  /* 0x000003c000007802 */ /* 0x000fce0000000f00 */
[----:B-1--4-:R-:W-:Y:S05]  /*03b0*/  CALL.REL.NOINC `($__internal_3_$__cuda_sm20_div_rn_f64_full) ;  /* 0x0000000000247944 */ /* 0x012fea0003c00000 */
[----:B------:R-:W-:Y:S02]  /*03c0*/  IMAD.MOV.U32 R6, RZ, RZ, R20 ;  /* 0x000000ffff067224 */ /* 0x000fe400078e0014 */
[----:B------:R-:W-:-:S07]  /*03d0*/  IMAD.MOV.U32 R7, RZ, RZ, R21 ;  /* 0x000000ffff077224 */ /* 0x000fce00078e0015 */
.L_x_58:
[----:B----4-:R-:W-:Y:S05]  /*03e0*/  BSYNC.RECONVERGENT B0 ;  /* 0x0000000000007941 */ /* 0x010fea0003800200 */
.L_x_57:
[----:B-1----:R-:W-:-:S04]  /*03f0*/  IMAD.WIDE R8, R3, 0x8, R12 ;  /* 0x0000000803087825 */ /* 0x002fc800078e020c */
[----:B------:R-:W-:Y:S01]  /*0400*/  IMAD.IADD R3, R4, 0x1, R3 ;  /* 0x0000000104037824 */ /* 0x000fe200078e0203 */
[----:B------:R2:W-:Y:S04]  /*0410*/  STG.E.64 desc[UR6][R8.64], R6 ;  /* 0x0000000608007986 */ /* 0x0005e8000c101b06 */
[----:B------:R-:W-:-:S13]  /*0420*/  ISETP.GE.AND P0, PT, R3, UR5, PT ;  /* 0x0000000503007c0c */ /* 0x000fda000bf06270 */
[----:B--2---:R-:W-:Y:S05]  /*0430*/  @!P0 BRA `(.L_x_59) ;  /* 0xfffffffc00308947 */ /* 0x004fea000383ffff */
[----:B------:R-:W-:Y:S05]  /*0440*/  EXIT ;  /* 0x000000000000794d */ /* 0x000fea0003800000 */
        .weak           $__internal_3_$__cuda_sm20_div_rn_f64_full
        .type           $__internal_3_$__cuda_sm20_div_rn_f64_full,@function
        .size           $__internal_3_$__cuda_sm20_div_rn_f64_full,(.L_x_253 - $__internal_3_$__cuda_sm20_div_rn_f64_full)
$__internal_3_$__cuda_sm20_div_rn_f64_full:
[C---:B------:R-:W-:Y:S01]  /*0450*/  FSETP.GEU.AND P0, PT, |R29|.reuse, 1.469367938527859385e-39, PT ;  /* 0x001000001d00780b */ /* 0x040fe20003f0e200 */
[--C-:B------:R-:W-:Y:S01]  /*0460*/  IMAD.MOV.U32 R8, RZ, RZ, R28.reuse ;  /* 0x000000ffff087224 */ /* 0x100fe200078e001c */
[C---:B------:R-:W-:Y:S01]  /*0470*/  LOP3.LUT R10, R29.reuse, 0x800fffff, RZ, 0xc0, !PT ;  /* 0x800fffff1d0a7812 */ /* 0x040fe200078ec0ff */
[----:B------:R-:W-:Y:S01]  /*0480*/  IMAD.MOV.U32 R9, RZ, RZ, R29 ;  /* 0x000000ffff097224 */ /* 0x000fe200078e001d */
[----:B------:R-:W-:Y:S01]  /*0490*/  BSSY.RECONVERGENT B1, `(.L_x_60) ;  /* 0x0000057000017945 */ /* 0x000fe20003800200 */
[----:B------:R-:W-:Y:S01]  /*04a0*/  IMAD.MOV.U32 R7, RZ, RZ, R21 ;  /* 0x000000ffff077224 */ /* 0x000fe200078e0015 */
[----:B------:R-:W-:Y:S01]  /*04b0*/  LOP3.LUT R11, R10, 0x3ff00000, RZ, 0xfc, !PT ;  /* 0x3ff000000a0b7812 */ /* 0x000fe200078efcff */
[----:B------:R-:W-:Y:S01]  /*04c0*/  IMAD.MOV.U32 R10, RZ, RZ, R28 ;  /* 0x000000ffff0a7224 */ /* 0x000fe200078e001c */
[----:B------:R-:W-:Y:S01]  /*04d0*/  LOP3.LUT R28, R29, 0x7ff00000, RZ, 0xc0, !PT ;  /* 0x7ff000001d1c7812 */ /* 0x000fe200078ec0ff */
[----:B------:R-:W-:Y:S01]  /*04e0*/  IMAD.MOV.U32 R18, RZ, RZ, 0x1 ;  /* 0x00000001ff127424 */ /* 0x000fe200078e00ff */
[C---:B------:R-:W-:Y:S01]  /*04f0*/  FSETP.GEU.AND P2, PT, |R7|.reuse, 1.469367938527859385e-39, PT ;  /* 0x001000000700780b */ /* 0x040fe20003f4e200 */
[----:B------:R-:W-:Y:S01]  /*0500*/  IMAD.MOV.U32 R6, RZ, RZ, R20 ;  /* 0x000000ffff067224 */ /* 0x000fe200078e0014 */
[----:B------:R-:W-:Y:S01]  /*0510*/  LOP3.LUT R5, R7, 0x7ff00000, RZ, 0xc0, !PT ;  /* 0x7ff0000007057812 */ /* 0x000fe200078ec0ff */
[----:B------:R-:W-:Y:S01]  /*0520*/  @!P0 DMUL R10, R8, 8.98846567431157953865e+307 ;  /* 0x7fe00000080a8828 */ /* 0x000fe20000000000 */
[----:B------:R-:W-:-:S02]  /*0530*/  IMAD.MOV.U32 R26, RZ, RZ, 0x1ca00000 ;  /* 0x1ca00000ff1a7424 */ /* 0x000fc400078e00ff */
[----:B------:R-:W-:-:S03]  /*0540*/  ISETP.GE.U32.AND P1, PT, R5, R28, PT ;  /* 0x0000001c0500720c */ /* 0x000fc60003f26070 */
[----:B------:R-:W0:Y:S04]  /*0550*/  MUFU.RCP64H R19, R11 ;  /* 0x0000000b00137308 */ /* 0x000e280000001800 */
[----:B------:R-:W-:Y:S02]  /*0560*/  @!P2 LOP3.LUT R20, R9, 0x7ff00000, RZ, 0xc0, !PT ;  /* 0x7ff000000914a812 */ /* 0x000fe400078ec0ff */
[----:B------:R-:W-:Y:S02]  /*0570*/  @!P0 LOP3.LUT R28, R11, 0x7ff00000, RZ, 0xc0, !PT ;  /* 0x7ff000000b1c8812 */ /* 0x000fe400078ec0ff */
[----:B------:R-:W-:-:S04]  /*0580*/  @!P2 ISETP.GE.U32.AND P3, PT, R5, R20, PT ;  /* 0x000000140500a20c */ /* 0x000fc80003f66070 */
[----:B------:R-:W-:-:S04]  /*0590*/  @!P2 SEL R21, R26, 0x63400000, !P3 ;  /* 0x634000001a15a807 */ /* 0x000fc80005800000 */
[----:B------:R-:W-:Y:S01]  /*05a0*/  @!P2 LOP3.LUT R24, R21, 0x80000000, R7, 0xf8, !PT ;  /* 0x800000001518a812 */ /* 0x000fe200078ef807 */
[----:B0-----:R-:W-:-:S03]  /*05b0*/  DFMA R22, R18, -R10, 1 ;  /* 0x3ff000001216742b */ /* 0x001fc6000000080a */
[----:B------:R-:W-:Y:S01]  /*05c0*/  @!P2 LOP3.LUT R25, R24, 0x100000, RZ, 0xfc, !PT ;  /* 0x001000001819a812 */ /* 0x000fe200078efcff */
[----:B------:R-:W-:-:S04]  /*05d0*/  @!P2 IMAD.MOV.U32 R24, RZ, RZ, RZ ;  /* 0x000000ffff18a224 */ /* 0x000fc800078e00ff */
[----:B------:R-:W-:-:S08]  /*05e0*/  DFMA R22, R22, R22, R22 ;  /* 0x000000161616722b */ /* 0x000fd00000000016 */
[----:B------:R-:W-:Y:S01]  /*05f0*/  DFMA R22, R18, R22, R18 ;  /* 0x000000161216722b */ /* 0x000fe20000000012 */
[----:B------:R-:W-:Y:S01]  /*0600*/  SEL R19, R26, 0x63400000, !P1 ;  /* 0x634000001a137807 */ /* 0x000fe20004800000 */
[----:B------:R-:W-:-:S03]  /*0610*/  IMAD.MOV.U32 R18, RZ, RZ, R6 ;  /* 0x000000ffff127224 */ /* 0x000fc600078e0006 */
[----:B------:R-:W-:-:S03]  /*0620*/  LOP3.LUT R19, R19, 0x800fffff, R7, 0xf8, !PT ;  /* 0x800fffff13137812 */ /* 0x000fc600078ef807 */
[----:B------:R-:W-:-:S03]  /*0630*/  DFMA R20, R22, -R10, 1 ;  /* 0x3ff000001614742b */ /* 0x000fc6000000080a */
[----:B------:R-:W-:-:S05]  /*0640*/  @!P2 DFMA R18, R18, 2, -R24 ;  /* 0x400000001212a82b */ /* 0x000fca0000000818 */
        /* <DEDUP_REMOVED lines=14> */
[----:B------:R-:W-:Y:S01]  /*0730*/  VIMNMX R5, PT, PT, R6, 0x46a00000, PT ;  /* 0x46a0000006057848 */ /* 0x000fe20003fe0100 */
[----:B------:R-:W-:Y:S01]  /*0740*/  IMAD.MOV.U32 R6, RZ, RZ, RZ ;  /* 0x000000ffff067224 */ /* 0x000fe200078e00ff */
[----:B------:R-:W-:-:S05]  /*0750*/  SEL R26, R26, 0x63400000, !P0 ;  /* 0x634000001a1a7807 */ /* 0x000fca0004000000 */
[----:B------:R-:W-:-:S04]  /*0760*/  IMAD.IADD R5, R5, 0x1, -R26 ;  /* 0x0000000105057824 */ /* 0x000fc800078e0a1a */
        /* <DEDUP_REMOVED lines=12> */
[----:B------:R-:W-:Y:S01]  /*0830*/  IMAD.MOV.U32 R6, RZ, RZ, RZ ;  /* 0x000000ffff067224 */ /* 0x000fe200078e00ff */
[----:B------:R-:W-:-:S05]  /*0840*/  IADD3 R5, PT, PT, -R5, -0x43300000, RZ ;  /* 0xbcd0000005057810 */ /* 0x000fca0007ffe1ff */
[----:B------:R-:W-:-:S03]  /*0850*/  DFMA R6, R20, -R6, R24 ;  /* 0x800000061406722b */ /* 0x000fc60000000018 */
[----:B------:R-:W-:-:S07]  /*0860*/  LOP3.LUT R19, R9, R19, RZ, 0x3c, !PT ;  /* 0x0000001309137212 */ /* 0x000fce00078e3cff */
[----:B------:R-:W-:-:S04]  /*0870*/  FSETP.NEU.AND P0, PT, |R7|, R5, PT ;  /* 0x000000050700720b */ /* 0x000fc80003f0d200 */
[----:B------:R-:W-:Y:S02]  /*0880*/  FSEL R20, R8, R20, !P0 ;  /* 0x0000001408147208 */ /* 0x000fe40004000000 */
[----:B------:R-:W-:Y:S01]  /*0890*/  FSEL R21, R19, R21, !P0 ;  /* 0x0000001513157208 */ /* 0x000fe20004000000 */
[----:B------:R-:W-:Y:S06]  /*08a0*/  BRA `(.L_x_62) ;  /* 0x0000000000547947 */ /* 0x000fec0003800000 */
.L_x_61:
[----:B------:R-:W-:-:S14]  /*08b0*/  DSETP.NAN.AND P0, PT, R6, R6, PT ;  /* 0x000000060600722a */ /* 0x000fdc0003f08000 */
[----:B------:R-:W-:Y:S05]  /*08c0*/  @P0 BRA `(.L_x_63) ;  /* 0x0000000000440947 */ /* 0x000fea0003800000 */
[----:B------:R-:W-:-:S14]  /*08d0*/  DSETP.NAN.AND P0, PT, R8, R8, PT ;  /* 0x000000080800722a */ /* 0x000fdc0003f08000 */
[----:B------:R-:W-:Y:S05]  /*08e0*/  @P0 BRA `(.L_x_64) ;  /* 0x0000000000300947 */ /* 0x000fea0003800000 */
[----:B------:R-:W-:Y:S01]  /*08f0*/  ISETP.NE.AND P0, PT, R23, R28, PT ;  /* 0x0000001c1700720c */ /* 0x000fe20003f05270 */
[----:B------:R-:W-:Y:S02]  /*0900*/  IMAD.MOV.U32 R20, RZ, RZ, 0x0 ;  /* 0x00000000ff147424 */ /* 0x000fe400078e00ff */
[----:B------:R-:W-:-:S10]  /*0910*/  IMAD.MOV.U32 R21, RZ, RZ, -0x80000 ;  /* 0xfff80000ff157424 */ /* 0x000fd400078e00ff */
        /* <DEDUP_REMOVED lines=9> */
.L_x_64:
[----:B------:R-:W-:Y:S01]  /*09b0*/  LOP3.LUT R21, R9, 0x80000, RZ, 0xfc, !PT ;  /* 0x0008000009157812 */ /* 0x000fe200078efcff */
[----:B------:R-:W-:Y:S01]  /*09c0*/  IMAD.MOV.U32 R20, RZ, RZ, R8 ;  /* 0x000000ffff147224 */ /* 0x000fe200078e0008 */
[----:B------:R-:W-:Y:S06]  /*09d0*/  BRA `(.L_x_62) ;  /* 0x0000000000087947 */ /* 0x000fec0003800000 */
.L_x_63:
[----:B------:R-:W-:Y:S01]  /*09e0*/  LOP3.LUT R21, R7, 0x80000, RZ, 0xfc, !PT ;  /* 0x0008000007157812 */ /* 0x000fe200078efcff */
[----:B------:R-:W-:-:S07]  /*09f0*/  IMAD.MOV.U32 R20, RZ, RZ, R6 ;  /* 0x000000ffff147224 */ /* 0x000fce00078e0006 */
.L_x_62:
[----:B------:R-:W-:Y:S05]  /*0a00*/  BSYNC.RECONVERGENT B1 ;  /* 0x0000000000017941 */ /* 0x000fea0003800200 */
.L_x_60:
[----:B------:R-:W-:Y:S02]  /*0a10*/  IMAD.MOV.U32 R6, RZ, RZ, R0 ;  /* 0x000000ffff067224 */ /* 0x000fe400078e0000 */
[----:B------:R-:W-:-:S04]  /*0a20*/  IMAD.MOV.U32 R7, RZ, RZ, 0x0 ;  /* 0x00000000ff077424 */ /* 0x000fc800078e00ff */
[----:B------:R-:W-:Y:S05]  /*0a30*/  RET.REL.NODEC R6 `(_Z22gpuTemplateApplyJacInvIdEvPT_S1_S1_ii) ;  /* 0xfffffff406707950 */ /* 0x000fea0003c3ffff */
.L_x_65:
        /* <DEDUP_REMOVED lines=12> */
.L_x_253:


//--------------------- .text._Z19gpuTemplateApplyJacIfEvPT_S1_S1_ii --------------------------
	.section	.text._Z19gpuTemplateApplyJacIfEvPT_S1_S1_ii,"ax",@progbits
	.align	128
        .global         _Z19gpuTemplateApplyJacIfEvPT_S1_S1_ii
        .type           _Z19gpuTemplateApplyJacIfEvPT_S1_S1_ii,@function
        .size           _Z19gpuTemplateApplyJacIfEvPT_S1_S1_ii,(.L_x_264 - _Z19gpuTemplateApplyJacIfEvPT_S1_S1_ii)
        .other          _Z19gpuTemplateApplyJacIfEvPT_S1_S1_ii,@"STO_CUDA_ENTRY STV_DEFAULT"
_Z19gpuTemplateApplyJacIfEvPT_S1_S1_ii:
.text._Z19gpuTemplateApplyJacIfEvPT_S1_S1_ii:
        /* <DEDUP_REMOVED lines=13> */
[----:B------:R-:W1:Y:S01]  /*00d0*/  LDC.64 R6, c[0x0][0x390] ;  /* 0x0000e400ff067b82 */ /* 0x000e620000000a00 */
[----:B0-----:R-:W-:-:S07]  /*00e0*/  IABS R0, R14 ;  /* 0x0000000e00007213 */ /* 0x001fce0000000000 */
[----:B------:R-:W0:Y:S01]  /*00f0*/  LDC.64 R4, c[0x0][0x380] ;  /* 0x0000e000ff047b82 */ /* 0x000e220000000a00 */
[----:B------:R-:W-:Y:S01]  /*0100*/  ISETP.NE.AND P0, PT, R14, RZ, PT ;  /* 0x000000ff0e00720c */ /* 0x000fe20003f05270 */
[----:B------:R-:W5:Y:S06]  /*0110*/  I2F.RP R9, R0 ;  /* 0x0000000000097306 */ /* 0x000f6c0000209400 */
[----:B------:R-:W0:Y:S02]  /*0120*/  LDC.64 R2, c[0x0][0x388] ;  /* 0x0000e200ff027b82 */ /* 0x000e240000000a00 */
[----:B-----5:R-:W5:Y:S02]  /*0130*/  MUFU.RCP R9, R9 ;  /* 0x0000000900097308 */ /* 0x020f640000001000 */
[----:B-----5:R-:W-:-:S06]  /*0140*/  VIADD R10, R9, 0xffffffe ;  /* 0x0ffffffe090a7836 */ /* 0x020fcc0000000000 */
[----:B------:R5:W2:Y:S02]  /*0150*/  F2I.FTZ.U32.TRUNC.NTZ R11, R10 ;  /* 0x0000000a000b7305 */ /* 0x000aa4000021f000 */
[----:B-----5:R-:W-:Y:S02]  /*0160*/  HFMA2 R10, -RZ, RZ, 0, 0 ;  /* 0x00000000ff0a7431 */ /* 0x020fe400000001ff */
[----:B--2---:R-:W-:-:S04]  /*0170*/  IMAD.MOV R15, RZ, RZ, -R11 ;  /* 0x000000ffff0f7224 */ /* 0x004fc800078e0a0b */
[----:B------:R-:W-:-:S04]  /*0180*/  IMAD R9, R15, R0, RZ ;  /* 0x000000000f097224 */ /* 0x000fc800078e02ff */
[----:B------:R-:W-:-:S04]  /*0190*/  IMAD.HI.U32 R9, R11, R9, R10 ;  /* 0x000000090b097227 */ /* 0x000fc800078e000a */
[----:B------:R-:W-:Y:S01]  /*01a0*/  IMAD.MOV.U32 R11, RZ, RZ, R12 ;  /* 0x000000ffff0b7224 */ /* 0x000fe200078e000c */
[----:B------:R-:W-:Y:S01]  /*01b0*/  LOP3.LUT R12, RZ, R14, RZ, 0x33, !PT ;  /* 0x0000000eff0c7212 */ /* 0x000fe200078e33ff */
[----:B01-34-:R-:W-:-:S07]  /*01c0*/  IMAD R10, R13, UR4, RZ ;  /* 0x000000040d0a7c24 */ /* 0x01bfce000f8e02ff */
.L_x_66:
[----:B------:R-:W-:Y:S02]  /*01d0*/  IABS R14, R11 ;  /* 0x0000000b000e7213 */ /* 0x000fe40000000000 */
[----:B------:R-:W-:-:S03]  /*01e0*/  IABS R16, R8 ;  /* 0x0000000800107213 */ /* 0x000fc60000000000 */
[----:B0-----:R-:W-:-:S05]  /*01f0*/  IMAD.HI.U32 R13, R9, R14, RZ ;  /* 0x0000000e090d7227 */ /* 0x001fca00078e00ff */
[----:B------:R-:W-:-:S05]  /*0200*/  IADD3 R15, PT, PT, -R13, RZ, RZ ;  /* 0x000000ff0d0f7210 */ /* 0x000fca0007ffe1ff */
[----:B------:R-:W-:Y:S01]  /*0210*/  IMAD R15, R16, R15, R14 ;  /* 0x0000000f100f7224 */ /* 0x000fe200078e020e */
[----:B------:R-:W-:-:S04]  /*0220*/  LOP3.LUT R14, R11, R8, RZ, 0x3c, !PT ;  /* 0x000000080b0e7212 */ /* 0x000fc800078e3cff */
[----:B------:R-:W-:Y:S02]  /*0230*/  ISETP.GT.U32.AND P2, PT, R0, R15, PT ;  /* 0x0000000f0000720c */ /* 0x000fe40003f44070 */
[----:B------:R-:W-:-:S11]  /*0240*/  ISETP.GE.AND P3, PT, R14, RZ, PT ;  /* 0x000000ff0e00720c */ /* 0x000fd60003f66270 */
[----:B------:R-:W-:Y:S01]  /*0250*/  @!P2 IMAD.IADD R15, R15, 0x1, -R16 ;  /* 0x000000010f0fa824 */ /* 0x000fe200078e0a10 */
[----:B------:R-:W-:-:S04]  /*0260*/  @!P2 IADD3 R13, PT, PT, R13, 0x1, RZ ;  /* 0x000000010d0da810 */ /* 0x000fc80007ffe0ff */
[----:B------:R-:W-:Y:S01]  /*0270*/  ISETP.GE.U32.AND P1, PT, R15, R0, PT ;  /* 0x000000000f00720c */ /* 0x000fe20003f26070 */
[----:B------:R-:W-:-:S06]  /*0280*/  IMAD.WIDE R14, R11, 0x4, R2 ;  /* 0x000000040b0e7825 */ /* 0x000fcc00078e0202 */
[----:B------:R-:W2:Y:S06]  /*0290*/  LDG.E R14, desc[UR6][R14.64] ;  /* 0x000000060e0e7981 */ /* 0x000eac000c1e1900 */
[----:B------:R-:W-:-:S05]  /*02a0*/  @P1 VIADD R13, R13, 0x1 ;  /* 0x000000010d0d1836 */ /* 0x000fca0000000000 */
[----:B------:R-:W-:-:S04]  /*02b0*/  @!P3 IADD3 R13, PT, PT, -R13, RZ, RZ ;  /* 0x000000ff0d0db210 */ /* 0x000fc80007ffe1ff */
[----:B------:R-:W-:-:S05]  /*02c0*/  SEL R17, R12, R13, !P0 ;  /* 0x0000000d0c117207 */ /* 0x000fca0004000000 */
[----:B------:R-:W-:-:S06]  /*02d0*/  IMAD.WIDE R16, R17, 0x4, R6 ;  /* 0x0000000411107825 */ /* 0x000fcc00078e0206 */
[----:B------:R-:W2:Y:S01]  /*02e0*/  LDG.E R17, desc[UR6][R16.64] ;  /* 0x0000000610117981 */ /* 0x000ea2000c1e1900 */
[----:B------:R-:W-:-:S04]  /*02f0*/  IMAD.WIDE R18, R11, 0x4, R4 ;  /* 0x000000040b127825 */ /* 0x000fc800078e0204 */
[----:B------:R-:W-:-:S05]  /*0300*/  IMAD.IADD R11, R10, 0x1, R11 ;  /* 0x000000010a0b7824 */ /* 0x000fca00078e020b */
[----:B------:R-:W-:Y:S01]  /*0310*/  ISETP.GE.AND P1, PT, R11, UR5, PT ;  /* 0x000000050b007c0c */ /* 0x000fe2000bf26270 */
[----:B--2---:R-:W-:-:S05]  /*0320*/  FMUL R13, R14, R17 ;  /* 0x000000110e0d7220 */ /* 0x004fca0000400000 */
[----:B------:R0:W-:Y:S07]  /*0330*/  STG.E desc[UR6][R18.64], R13 ;  /* 0x0000000d12007986 */ /* 0x0001ee000c101906 */
[----:B------:R-:W-:Y:S05]  /*0340*/  @!P1 BRA `(.L_x_66) ;  /* 0xfffffffc00a09947 */ /* 0x000fea000383ffff */
[----:B------:R-:W-:Y:S05]  /*0350*/  EXIT ;  /* 0x000000000000794d */ /* 0x000fea0003800000 */
.L_x_67:
        /* <DEDUP_REMOVED lines=10> */
.L_x_264:


//--------------------- .text._Z19gpuTemplateApplyJacIdEvPT_S1_S1_ii --------------------------
	.section	.text._Z19gpuTemplateApplyJacIdEvPT_S1_S1_ii,"ax",@progbits
	.align	128
        .global         _Z19gpuTemplateApplyJacIdEvPT_S1_S1_ii
        .type           _Z19gpuTemplateApplyJacIdEvPT_S1_S1_ii,@function
        .size           _Z19gpuTemplateApplyJacIdEvPT_S1_S1_ii,(.L_x_265 - _Z19gpuTemplateApplyJacIdEvPT_S1_S1_ii)
        .other          _Z19gpuTemplateApplyJacIdEvPT_S1_S1_ii,@"STO_CUDA_ENTRY STV_DEFAULT"
_Z19gpuTemplateApplyJacIdEvPT_S1_S1_ii:
.text._Z19gpuTemplateApplyJacIdEvPT_S1_S1_ii:
        /* <DEDUP_REMOVED lines=29> */
.L_x_68:
[----:B------:R-:W-:Y:S02]  /*01d0*/  IABS R14, R11 ;  /* 0x0000000b000e7213 */ /* 0x000fe40000000000 */
[----:B------:R-:W-:-:S03]  /*01e0*/  IABS R16, R8 ;  /* 0x0000000800107213 */ /* 0x000fc60000000000 */
[----:B------:R-:W-:-:S05]  /*01f0*/  IMAD.HI.U32 R13, R9, R14, RZ ;  /* 0x0000000e090d7227 */ /* 0x000fca00078e00ff */
        /* <DEDUP_REMOVED lines=9> */
[----:B------:R-:W2:Y:S06]  /*0290*/  LDG.E.64 R14, desc[UR6][R14.64] ;  /* 0x000000060e0e7981 */ /* 0x000eac000c1e1b00 */
[----:B------:R-:W-:-:S05]  /*02a0*/  @P1 VIADD R13, R13, 0x1 ;  /* 0x000000010d0d1836 */ /* 0x000fca0000000000 */
[----:B------:R-:W-:-:S04]  /*02b0*/  @!P3 IADD3 R13, PT, PT, -R13, RZ, RZ ;  /* 0x000000ff0d0db210 */ /* 0x000fc80007ffe1ff */
[----:B------:R-:W-:-:S05]  /*02c0*/  SEL R17, R12, R13, !P0 ;  /* 0x0000000d0c117207 */ /* 0x000fca0004000000 */
[----:B------:R-:W-:-:S06]  /*02d0*/  IMAD.WIDE R16, R17, 0x8, R2 ;  /* 0x0000000811107825 */ /* 0x000fcc00078e0202 */
[----:B------:R-:W2:Y:S01]  /*02e0*/  LDG.E.64 R16, desc[UR6][R16.64] ;  /* 0x0000000610107981 */ /* 0x000ea2000c1e1b00 */
[----:B0-----:R-:W-:-:S04]  /*02f0*/  IMAD.WIDE R20, R11, 0x8, R4 ;  /* 0x000000080b147825 */ /* 0x001fc800078e0204 */
[----:B------:R-:W-:-:S05]  /*0300*/  IMAD.IADD R11, R10, 0x1, R11 ;  /* 0x000000010a0b7824 */ /* 0x000fca00078e020b */
[----:B------:R-:W-:Y:S01]  /*0310*/  ISETP.GE.AND P1, PT, R11, UR5, PT ;  /* 0x000000050b007c0c */ /* 0x000fe2000bf26270 */
[----:B--2---:R-:W-:-:S07]  /*0320*/  DMUL R18, R14, R16 ;  /* 0x000000100e127228 */ /* 0x004fce0000000000 */
[----:B------:R0:W-:Y:S05]  /*0330*/  STG.E.64 desc[UR6][R20.64], R18 ;  /* 0x0000001214007986 */ /* 0x0001ea000c101b06 */
[----:B------:R-:W-:Y:S05]  /*0340*/  @!P1 BRA `(.L_x_68) ;  /* 0xfffffffc00a09947 */ /* 0x000fea000383ffff */
[----:B------:R-:W-:Y:S05]  /*0350*/  EXIT ;  /* 0x000000000000794d */ /* 0x000fea0003800000 */
.L_x_69:
        /* <DEDUP_REMOVED lines=10> */
.L_x_265:


//--------------------- .text._Z22gpuTemplateApplyFactorIfEvPT_S1_S1_iii --------------------------
	.section	.text._Z22gpuTemplateApplyFactorIfEvPT_S1_S1_iii,"ax",@progbits
	.align	128
        .global         _Z22gpuTemplateApplyFactorIfEvPT_S1_S1_iii
        .type           _Z22gpuTemplateApplyFactorIfEvPT_S1_S1_iii,@function
        .size           _Z22gpuTemplateApplyFactorIfEvPT_S1_S1_iii,(.L_x_254 - _Z22gpuTemplateApplyFactorIfEvPT_S1_S1_iii)
        .other          _Z22gpuTemplateApplyFactorIfEvPT_S1_S1_iii,@"STO_CUDA_ENTRY STV_DEFAULT"
_Z22gpuTemplateApplyFactorIfEvPT_S1_S1_iii:
.text._Z22gpuTemplateApplyFactorIfEvPT_S1_S1_iii:
        /* <DEDUP_REMOVED lines=16> */
[----:B--2-4-:R-:W0:Y:S02]  /*0100*/  LDC.64 R4, c[0x0][0x380] ;  /* 0x0000e000ff047b82 */ /* 0x014e240000000a00 */
.L_x_72:
[----:B0-----:R-:W-:Y:S02]  /*0110*/  IABS R0, R15 ;  /* 0x0000000f00007213 */ /* 0x001fe40000000000 */
[----:B------:R-:W-:Y:S02]  /*0120*/  IABS R16, R11 ;  /* 0x0000000b00107213 */ /* 0x000fe40000000000 */
[----:B------:R-:W0:Y:S01]  /*0130*/  I2F.RP R3, R0 ;  /* 0x0000000000037306 */ /* 0x000e220000209400 */
[----:B------:R-:W-:-:S07]  /*0140*/  ISETP.GE.AND P2, PT, R11, RZ, PT ;  /* 0x000000ff0b00720c */ /* 0x000fce0003f46270 */
[----:B0-----:R-:W0:Y:S02]  /*0150*/  MUFU.RCP R3, R3 ;  /* 0x0000000300037308 */ /* 0x001e240000001000 */
[----:B0-----:R-:W-:Y:S01]  /*0160*/  VIADD R12, R3, 0xffffffe ;  /* 0x0ffffffe030c7836 */ /* 0x001fe20000000000 */
[----:B---3--:R-:W-:-:S05]  /*0170*/  IABS R3, R2 ;  /* 0x0000000200037213 */ /* 0x008fca0000000000 */
[----:B------:R0:W2:Y:S08]  /*0180*/  F2I.FTZ.U32.TRUNC.NTZ R13, R12 ;  /* 0x0000000c000d7305 */ /* 0x0000b0000021f000 */
[----:B------:R-:W3:Y:S01]  /*0190*/  I2F.RP R14, R3 ;  /* 0x00000003000e7306 */ /* 0x000ee20000209400 */
[----:B0-----:R-:W-:Y:S02]  /*01a0*/  IMAD.MOV.U32 R12, RZ, RZ, RZ ;  /* 0x000000ffff0c7224 */ /* 0x001fe400078e00ff */
[----:B--2---:R-:W-:-:S04]  /*01b0*/  IMAD.MOV R17, RZ, RZ, -R13 ;  /* 0x000000ffff117224 */ /* 0x004fc800078e0a0d */
[----:B------:R-:W-:-:S04]  /*01c0*/  IMAD R17, R17, R0, RZ ;  /* 0x0000000011117224 */ /* 0x000fc800078e02ff */
[----:B------:R-:W-:Y:S01]  /*01d0*/  IMAD.HI.U32 R13, R13, R17, R12 ;  /* 0x000000110d0d7227 */ /* 0x000fe200078e000c */
[----:B---3--:R-:W0:Y:S05]  /*01e0*/  MUFU.RCP R14, R14 ;  /* 0x0000000e000e7308 */ /* 0x008e2a0000001000 */
[----:B------:R-:W-:-:S04]  /*01f0*/  IMAD.HI.U32 R13, R13, R16, RZ ;  /* 0x000000100d0d7227 */ /* 0x000fc800078e00ff */
[----:B------:R-:W-:-:S04]  /*0200*/  IMAD.MOV R13, RZ, RZ, -R13 ;  /* 0x000000ffff0d7224 */ /* 0x000fc800078e0a0d */
[----:B------:R-:W-:Y:S02]  /*0210*/  IMAD R17, R0, R13, R16 ;  /* 0x0000000d00117224 */ /* 0x000fe400078e0210 */
[----:B0-----:R-:W-:-:S03]  /*0220*/  VIADD R12, R14, 0xffffffe ;  /* 0x0ffffffe0e0c7836 */ /* 0x001fc60000000000 */
[----:B------:R-:W-:Y:S01]  /*0230*/  ISETP.GT.U32.AND P0, PT, R0, R17, PT ;  /* 0x000000110000720c */ /* 0x000fe20003f04070 */
[----:B------:R0:W2:Y:S02]  /*0240*/  F2I.FTZ.U32.TRUNC.NTZ R13, R12 ;  /* 0x0000000c000d7305 */ /* 0x0000a4000021f000 */
[----:B0-----:R-:W-:-:S10]  /*0250*/  IMAD.MOV.U32 R12, RZ, RZ, RZ ;  /* 0x000000ffff0c7224 */ /* 0x001fd400078e00ff */
[----:B------:R-:W-:Y:S01]  /*0260*/  @!P0 IMAD.IADD R17, R17, 0x1, -R0 ;  /* 0x0000000111118824 */ /* 0x000fe200078e0a00 */
[----:B------:R-:W-:-:S04]  /*0270*/  ISETP.NE.AND P0, PT, R15, RZ, PT ;  /* 0x000000ff0f00720c */ /* 0x000fc80003f05270 */
[----:B------:R-:W-:-:S13]  /*0280*/  ISETP.GT.U32.AND P1, PT, R0, R17, PT ;  /* 0x000000110000720c */ /* 0x000fda0003f24070 */
[----:B------:R-:W-:Y:S02]  /*0290*/  @!P1 IMAD.IADD R17, R17, 0x1, -R0 ;  /* 0x0000000111119824 */ /* 0x000fe400078e0a00 */
[----:B--2---:R-:W-:Y:S02]  /*02a0*/  IMAD.MOV R0, RZ, RZ, -R13 ;  /* 0x000000ffff007224 */ /* 0x004fe400078e0a0d */
[----:B------:R-:W-:Y:S01]  /*02b0*/  @!P2 IMAD.MOV R17, RZ, RZ, -R17 ;  /* 0x000000ffff11a224 */ /* 0x000fe200078e0a11 */
[----:B------:R-:W-:Y:S01]  /*02c0*/  @!P0 LOP3.LUT R17, RZ, R15, RZ, 0x33, !PT ;  /* 0x0000000fff118212 */ /* 0x000fe200078e33ff */
[----:B------:R-:W-:-:S03]  /*02d0*/  IMAD R19, R0, R3, RZ ;  /* 0x0000000300137224 */ /* 0x000fc600078e02ff */
[----:B------:R-:W-:Y:S01]  /*02e0*/  IABS R0, R17 ;  /* 0x0000001100007213 */ /* 0x000fe20000000000 */
[----:B------:R-:W-:Y:S01]  /*02f0*/  IMAD.HI.U32 R12, R13, R19, R12 ;  /* 0x000000130d0c7227 */ /* 0x000fe200078e000c */
[----:B------:R-:W-:-:S04]  /*0300*/  LOP3.LUT R17, R17, R2, RZ, 0x3c, !PT ;  /* 0x0000000211117212 */ /* 0x000fc800078e3cff */
[----:B------:R-:W-:Y:S01]  /*0310*/  ISETP.GE.AND P1, PT, R17, RZ, PT ;  /* 0x000000ff1100720c */ /* 0x000fe20003f26270 */
[----:B------:R-:W-:-:S04]  /*0320*/  IMAD.HI.U32 R12, R12, R0, RZ ;  /* 0x000000000c0c7227 */ /* 0x000fc800078e00ff */
[----:B------:R-:W-:-:S04]  /*0330*/  IMAD.MOV R13, RZ, RZ, -R12 ;  /* 0x000000ffff0d7224 */ /* 0x000fc800078e0a0c */
        /* <DEDUP_REMOVED lines=9> */
[----:B-1----:R-:W-:-:S05]  /*03d0*/  IMAD.WIDE R16, R12, 0x4, R6 ;  /* 0x000000040c107825 */ /* 0x002fca00078e0206 */
[----:B------:R-:W2:Y:S01]  /*03e0*/  LDG.E R3, desc[UR6][R16.64] ;  /* 0x0000000610037981 */ /* 0x000ea2000c1e1900 */
[----:B------:R-:W-:-:S05]  /*03f0*/  IMAD.WIDE R12, R11, 0x4, R8 ;  /* 0x000000040b0c7825 */ /* 0x000fca00078e0208 */
[----:B------:R-:W3:Y:S01]  /*0400*/  LDG.E R0, desc[UR6][R12.64] ;  /* 0x000000060c007981 */ /* 0x000ee2000c1e1900 */
[----:B------:R-:W-:Y:S01]  /*0410*/  BSSY.RECONVERGENT B0, `(.L_x_70) ;  /* 0x000000c000007945 */ /* 0x000fe20003800200 */
[----:B--2---:R-:W0:Y:S08]  /*0420*/  MUFU.RCP R14, R3 ;  /* 0x00000003000e7308 */ /* 0x004e300000001000 */
[----:B---3--:R-:W1:Y:S01]  /*0430*/  FCHK P0, R0, R3 ;  /* 0x0000000300007302 */ /* 0x008e620000000000 */
[----:B0-----:R-:W-:-:S04]  /*0440*/  FFMA R19, -R3, R14, 1 ;  /* 0x3f80000003137423 */ /* 0x001fc8000000010e */
[----:B------:R-:W-:-:S04]  /*0450*/  FFMA R19, R14, R19, R14 ;  /* 0x000000130e137223 */ /* 0x000fc8000000000e */
[----:B------:R-:W-:-:S04]  /*0460*/  FFMA R14, R0, R19, RZ ;  /* 0x00000013000e7223 */ /* 0x000fc800000000ff */
[----:B------:R-:W-:-:S04]  /*0470*/  FFMA R18, -R3, R14, R0 ;  /* 0x0000000e03127223 */ /* 0x000fc80000000100 */
[----:B------:R-:W-:Y:S01]  /*0480*/  FFMA R19, R19, R18, R14 ;  /* 0x0000001213137223 */ /* 0x000fe2000000000e */
[----:B-1----:R-:W-:Y:S06]  /*0490*/  @!P0 BRA `(.L_x_71) ;  /* 0x00000000000c8947 */ /* 0x002fec0003800000 */
[----:B------:R-:W-:-:S07]  /*04a0*/  MOV R12, 0x4c0 ;  /* 0x000004c0000c7802 */ /* 0x000fce0000000f00 */
[----:B------:R-:W-:Y:S05]  /*04b0*/  CALL.REL.NOINC `($__internal_4_$__cuda_sm3x_div_rn_noftz_f32_slowpath) ;  /* 0x0000000000207944 */ /* 0x000fea0003c00000 */
[----:B------:R-:W-:-:S07]  /*04c0*/  IMAD.MOV.U32 R19, RZ, RZ, R0 ;  /* 0x000000ffff137224 */ /* 0x000fce00078e0000 */
.L_x_71:
[----:B------:R-:W-:Y:S05]  /*04d0*/  BSYNC.RECONVERGENT B0 ;  /* 0x0000000000007941 */ /* 0x000fea0003800200 */
.L_x_70:
[----:B------:R-:W-:-:S04]  /*04e0*/  IMAD.WIDE R12, R11, 0x4, R4 ;  /* 0x000000040b0c7825 */ /* 0x000fc800078e0204 */
[----:B------:R-:W-:Y:S01]  /*04f0*/  IMAD.IADD R11, R10, 0x1, R11 ;  /* 0x000000010a0b7824 */ /* 0x000fe200078e020b */
[----:B------:R2:W-:Y:S04]  /*0500*/  STG.E desc[UR6][R12.64], R19 ;  /* 0x000000130c007986 */ /* 0x0005e8000c101906 */
[----:B------:R-:W-:-:S13]  /*0510*/  ISETP.GE.AND P0, PT, R11, UR5, PT ;  /* 0x000000050b007c0c */ /* 0x000fda000bf06270 */
[----:B--2---:R-:W-:Y:S05]  /*0520*/  @!P0 BRA `(.L_x_72) ;  /* 0xfffffff800f88947 */ /* 0x004fea000383ffff */
[----:B------:R-:W-:Y:S05]  /*0530*/  EXIT ;  /* 0x000000000000794d */ /* 0x000fea0003800000 */
        .weak           $__internal_4_$__cuda_sm3x_div_rn_noftz_f32_slowpath
        .type           $__internal_4_$__cuda_sm3x_div_rn_noftz_f32_slowpath,@function
        .size           $__internal_4_$__cuda_sm3x_div_rn_noftz_f32_slowpath,(.L_x_254 - $__internal_4_$__cuda_sm3x_div_rn_noftz_f32_slowpath)
$__internal_4_$__cuda_sm3x_div_rn_noftz_f32_slowpath:
        /* <DEDUP_REMOVED lines=36> */
.L_x_74:
[----:B------:R-:W-:Y:S01]  /*0780*/  LEA R0, R13, 0xc0800000, 0x17 ;  /* 0xc08000000d007811 */ /* 0x000fe200078eb8ff */
[----:B------:R-:W-:Y:S04]  /*0790*/  BSSY.RECONVERGENT B2, `(.L_x_79) ;  /* 0x0000036000027945 */ /* 0x000fe80003800200 */
[----:B------:R-:W-:Y:S02]  /*07a0*/  IMAD.IADD R18, R17, 0x1, -R0 ;  /* 0x0000000111127824 */ /* 0x000fe400078e0a00 */
[----:B------:R-:W-:Y:S02]  /*07b0*/  VIADD R17, R20, 0xffffff81 ;  /* 0xffffff8114117836 */ /* 0x000fe40000000000 */
[----:B------:R-:W0:Y:S01]  /*07c0*/  MUFU.RCP R3, R18 ;  /* 0x0000001200037308 */ /* 0x000e220000001000 */
[----:B------:R-:W-:Y:S01]  /*07d0*/  FADD.FTZ R19, -R18, -RZ ;  /* 0x800000ff12137221 */ /* 0x000fe20000010100 */
[C---:B------:R-:W-:Y:S01]  /*07e0*/  IMAD R0, R17.reuse, -0x800000, R16 ;  /* 0xff80000011007824 */ /* 0x040fe200078e0210 */
[----:B------:R-:W-:-:S04]  /*07f0*/  IADD3 R17, PT, PT, R17, 0x7f, -R13 ;  /* 0x0000007f11117810 */ /* 0x000fc80007ffe80d */
[----:B------:R-:W-:Y:S01]  /*0800*/  IADD3 R17, PT, PT, R17, R14, RZ ;  /* 0x0000000e11117210 */ /* 0x000fe20007ffe0ff */
        /* <DEDUP_REMOVED lines=20> */
[CCC-:B------:R-:W-:Y:S01]  /*0950*/  FFMA.RZ R13, R3.reuse, R19.reuse, R20.reuse ;  /* 0x00000013030d7223 */ /* 0x1c0fe2000000c014 */
[-C--:B------:R-:W-:Y:S01]  /*0960*/  FFMA.RM R14, R3, R19.reuse, R20 ;  /* 0x00000013030e7223 */ /* 0x080fe20000004014 */
[----:B------:R-:W-:Y:S01]  /*0970*/  IMAD.MOV R17, RZ, RZ, -R18 ;  /* 0x000000ffff117224 */ /* 0x000fe200078e0a12 */
[C---:B------:R-:W-:Y:S02]  /*0980*/  ISETP.NE.AND P2, PT, R18.reuse, RZ, PT ;  /* 0x000000ff1200720c */ /* 0x040fe40003f45270 */
[----:B------:R-:W-:Y:S01]  /*0990*/  LOP3.LUT R16, R13, 0x7fffff, RZ, 0xc0, !PT ;  /* 0x007fffff0d107812 */ /* 0x000fe200078ec0ff */
[----:B------:R-:W-:Y:S01]  /*09a0*/  FFMA.RP R13, R3, R19, R20 ;  /* 0x00000013030d7223 */ /* 0x000fe20000008014 */
[C---:B------:R-:W-:Y:S01]  /*09b0*/  VIADD R3, R18.reuse, 0x20 ;  /* 0x0000002012037836 */ /* 0x040fe20000000000 */
        /* <DEDUP_REMOVED lines=15> */
.L_x_81:
[----:B------:R-:W-:-:S04]  /*0ab0*/  LOP3.LUT R0, R0, 0x80000000, RZ, 0xc0, !PT ;  /* 0x8000000000007812 */ /* 0x000fc800078ec0ff */
[----:B------:R-:W-:Y:S01]  /*0ac0*/  LOP3.LUT R0, R0, 0x7f800000, RZ, 0xfc, !PT ;  /* 0x7f80000000007812 */ /* 0x000fe200078efcff */
[----:B------:R-:W-:Y:S06]  /*0ad0*/  BRA `(.L_x_82) ;  /* 0x0000000000047947 */ /* 0x000fec0003800000 */
.L_x_80:
[----:B------:R-:W-:-:S07]  /*0ae0*/  IMAD R0, R17, 0x800000, R0 ;  /* 0x0080000011007824 */ /* 0x000fce00078e0200 */
.L_x_82:
[----:B------:R-:W-:Y:S05]  /*0af0*/  BSYNC.RECONVERGENT B2 ;  /* 0x0000000000027941 */ /* 0x000fea0003800200 */
.L_x_79:
[----:B------:R-:W-:Y:S05]  /*0b00*/  BRA `(.L_x_83) ;  /* 0x0000000000207947 */ /* 0x000fea0003800000 */
.L_x_78:
[----:B------:R-:W-:-:S04]  /*0b10*/  LOP3.LUT R0, R17, 0x80000000, R16, 0x48, !PT ;  /* 0x8000000011007812 */ /* 0x000fc800078e4810 */
[----:B------:R-:W-:Y:S01]  /*0b20*/  LOP3.LUT R0, R0, 0x7f800000, RZ, 0xfc, !PT ;  /* 0x7f80000000007812 */ /* 0x000fe200078efcff */
[----:B------:R-:W-:Y:S06]  /*0b30*/  BRA `(.L_x_83) ;  /* 0x0000000000147947 */ /* 0x000fec0003800000 */
.L_x_77:
[----:B------:R-:W-:Y:S01]  /*0b40*/  LOP3.LUT R0, R17, 0x80000000, R16, 0x48, !PT ;  /* 0x8000000011007812 */ /* 0x000fe200078e4810 */
[----:B------:R-:W-:Y:S06]  /*0b50*/  BRA `(.L_x_83) ;  /* 0x00000000000c7947 */ /* 0x000fec0003800000 */
.L_x_76:
[----:B------:R-:W0:Y:S01]  /*0b60*/  MUFU.RSQ R0, -QNAN ;  /* 0xffc0000000007908 */ /* 0x000e220000001400 */
[----:B------:R-:W-:Y:S05]  /*0b70*/  BRA `(.L_x_83) ;  /* 0x0000000000047947 */ /* 0x000fea0003800000 */
.L_x_75:
[----:B------:R-:W-:-:S07]  /*0b80*/  FADD.FTZ R0, R0, R3 ;  /* 0x0000000300007221 */ /* 0x000fce0000010000 */
.L_x_83:
[----:B------:R-:W-:Y:S05]  /*0b90*/  BSYNC.RECONVERGENT B1 ;  /* 0x0000000000017941 */ /* 0x000fea0003800200 */
.L_x_73:
[----:B------:R-:W-:-:S04]  /*0ba0*/  IMAD.MOV.U32 R13, RZ, RZ, 0x0 ;  /* 0x00000000ff0d7424 */ /* 0x000fc800078e00ff */
[----:B0-----:R-:W-:Y:S05]  /*0bb0*/  RET.REL.NODEC R12 `(_Z22gpuTemplateApplyFactorIfEvPT_S1_S1_iii) ;  /* 0xfffffff40c107950 */ /* 0x001fea0003c3ffff */
.L_x_84:
        /* <DEDUP_REMOVED lines=12> */
.L_x_254:


//--------------------- .text._Z22gpuTemplateApplyFactorIdEvPT_S1_S1_iii --------------------------
	.section	.text._Z22gpuTemplateApplyFactorIdEvPT_S1_S1_iii,"ax",@progbits
	.align	128
        .global         _Z22gpuTemplateApplyFactorIdEvPT_S1_S1_iii
        .type           _Z22gpuTemplateApplyFactorIdEvPT_S1_S1_iii,@function
        .size           _Z22gpuTemplateApplyFactorIdEvPT_S1_S1_iii,(.L_x_255 - _Z22gpuTemplateApplyFactorIdEvPT_S1_S1_iii)
        .other          _Z22gpuTemplateApplyFactorIdEvPT_S1_S1_iii,@"STO_CUDA_ENTRY STV_DEFAULT"
_Z22gpuTemplateApplyFactorIdEvPT_S1_S1_iii:
.text._Z22gpuTemplateApplyFactorIdEvPT_S1_S1_iii:
        /* <DEDUP_REMOVED lines=17> */
.L_x_87:
[----:B0-----:R-:W-:Y:S01]  /*0110*/  IABS R0, R2 ;  /* 0x0000000200007213 */ /* 0x001fe20000000000 */
[----:B------:R-:W-:Y:S01]  /*0120*/  IMAD.MOV.U32 R12, RZ, RZ, RZ ;  /* 0x000000ffff0c7224 */ /* 0x000fe200078e00ff */
[----:B---3--:R-:W-:Y:S02]  /*0130*/  IABS R16, R3 ;  /* 0x0000000300107213 */ /* 0x008fe40000000000 */
[----:B------:R-:W0:Y:S01]  /*0140*/  I2F.RP R14, R0 ;  /* 0x00000000000e7306 */ /* 0x000e220000209400 */
[----:B------:R-:W-:Y:S02]  /*0150*/  IABS R17, R4 ;  /* 0x0000000400117213 */ /* 0x000fe40000000000 */
[----:B------:R-:W-:-:S05]  /*0160*/  ISETP.GE.AND P2, PT, R4, RZ, PT ;  /* 0x000000ff0400720c */ /* 0x000fca0003f46270 */
[----:B0-----:R-:W0:Y:S02]  /*0170*/  MUFU.RCP R14, R14 ;  /* 0x0000000e000e7308 */ /* 0x001e240000001000 */
[----:B0-----:R-:W-:-:S06]  /*0180*/  VIADD R13, R14, 0xffffffe ;  /* 0x0ffffffe0e0d7836 */ /* 0x001fcc0000000000 */
[----:B------:R-:W0:Y:S02]  /*0190*/  F2I.FTZ.U32.TRUNC.NTZ R13, R13 ;  /* 0x0000000d000d7305 */ /* 0x000e24000021f000 */
[----:B0-----:R-:W-:-:S04]  /*01a0*/  IMAD.MOV R15, RZ, RZ, -R13 ;  /* 0x000000ffff0f7224 */ /* 0x001fc800078e0a0d */
[----:B------:R-:W-:-:S04]  /*01b0*/  IMAD R15, R15, R0, RZ ;  /* 0x000000000f0f7224 */ /* 0x000fc800078e02ff */
[----:B------:R-:W-:-:S04]  /*01c0*/  IMAD.HI.U32 R15, R13, R15, R12 ;  /* 0x0000000f0d0f7227 */ /* 0x000fc800078e000c */
[----:B------:R-:W-:Y:S02]  /*01d0*/  IMAD.MOV.U32 R12, RZ, RZ, R16 ;  /* 0x000000ffff0c7224 */ /* 0x000fe400078e0010 */
[----:B------:R-:W-:Y:S02]  /*01e0*/  IMAD.HI.U32 R15, R15, R17, RZ ;  /* 0x000000110f0f7227 */ /* 0x000fe400078e00ff */
[----:B------:R-:W0:Y:S02]  /*01f0*/  I2F.RP R16, R12 ;  /* 0x0000000c00107306 */ /* 0x000e240000209400 */
[----:B------:R-:W-:-:S04]  /*0200*/  IMAD.MOV R15, RZ, RZ, -R15 ;  /* 0x000000ffff0f7224 */ /* 0x000fc800078e0a0f */
[----:B------:R-:W-:-:S05]  /*0210*/  IMAD R13, R0, R15, R17 ;  /* 0x0000000f000d7224 */ /* 0x000fca00078e0211 */
[----:B------:R-:W-:Y:S01]  /*0220*/  ISETP.GT.U32.AND P0, PT, R0, R13, PT ;  /* 0x0000000d0000720c */ /* 0x000fe20003f04070 */
[----:B0-----:R-:W0:-:S12]  /*0230*/  MUFU.RCP R16, R16 ;  /* 0x0000001000107308 */ /* 0x001e180000001000 */
[----:B------:R-:W-:Y:S01]  /*0240*/  @!P0 IMAD.IADD R13, R13, 0x1, -R0 ;  /* 0x000000010d0d8824 */ /* 0x000fe200078e0a00 */
[----:B------:R-:W-:-:S04]  /*0250*/  ISETP.NE.AND P0, PT, R2, RZ, PT ;  /* 0x000000ff0200720c */ /* 0x000fc80003f05270 */
[----:B------:R-:W-:Y:S01]  /*0260*/  ISETP.GT.U32.AND P1, PT, R0, R13, PT ;  /* 0x0000000d0000720c */ /* 0x000fe20003f24070 */
[----:B0-----:R-:W-:-:S04]  /*0270*/  VIADD R14, R16, 0xffffffe ;  /* 0x0ffffffe100e7836 */ /* 0x001fc80000000000 */
[----:B------:R0:W2:Y:S08]  /*0280*/  F2I.FTZ.U32.TRUNC.NTZ R15, R14 ;  /* 0x0000000e000f7305 */ /* 0x0000b0000021f000 */
[----:B------:R-:W-:Y:S02]  /*0290*/  @!P1 IMAD.IADD R13, R13, 0x1, -R0 ;  /* 0x000000010d0d9824 */ /* 0x000fe400078e0a00 */
[----:B0-----:R-:W-:-:S02]  /*02a0*/  IMAD.MOV.U32 R14, RZ, RZ, RZ ;  /* 0x000000ffff0e7224 */ /* 0x001fc400078e00ff */
[----:B------:R-:W-:Y:S01]  /*02b0*/  @!P2 IMAD.MOV R13, RZ, RZ, -R13 ;  /* 0x000000ffff0da224 */ /* 0x000fe200078e0a0d */
[----:B------:R-:W-:Y:S01]  /*02c0*/  @!P0 LOP3.LUT R13, RZ, R2, RZ, 0x33, !PT ;  /* 0x00000002ff0d8212 */ /* 0x000fe200078e33ff */
[----:B--2---:R-:W-:-:S03]  /*02d0*/  IMAD.MOV R17, RZ, RZ, -R15 ;  /* 0x000000ffff117224 */ /* 0x004fc600078e0a0f */
[----:B------:R-:W-:Y:S02]  /*02e0*/  IABS R0, R13 ;  /* 0x0000000d00007213 */ /* 0x000fe40000000000 */
[----:B------:R-:W-:Y:S01]  /*02f0*/  LOP3.LUT R13, R13, R3, RZ, 0x3c, !PT ;  /* 0x000000030d0d7212 */ /* 0x000fe200078e3cff */
[----:B------:R-:W-:-:S03]  /*0300*/  IMAD R17, R17, R12, RZ ;  /* 0x0000000c11117224 */ /* 0x000fc600078e02ff */
[----:B------:R-:W-:Y:S01]  /*0310*/  ISETP.GE.AND P2, PT, R13, RZ, PT ;  /* 0x000000ff0d00720c */ /* 0x000fe20003f46270 */
[----:B------:R-:W-:-:S04]  /*0320*/  IMAD.HI.U32 R14, R15, R17, R14 ;  /* 0x000000110f0e7227 */ /* 0x000fc800078e000e */
[----:B------:R-:W-:-:S04]  /*0330*/  IMAD.MOV.U32 R15, RZ, RZ, R0 ;  /* 0x000000ffff0f7224 */ /* 0x000fc800078e0000 */
        /* <DEDUP_REMOVED lines=11> */
[----:B-1----:R-:W-:-:S06]  /*03f0*/  IMAD.WIDE R16, R14, 0x8, R8 ;  /* 0x000000080e107825 */ /* 0x002fcc00078e0208 */
[----:B------:R-:W2:Y:S01]  /*0400*/  LDG.E.64 R16, desc[UR6][R16.64] ;  /* 0x0000000610107981 */ /* 0x000ea2000c1e1b00 */
[----:B------:R-:W-:-:S06]  /*0410*/  IMAD.WIDE R14, R4, 0x8, R10 ;  /* 0x00000008040e7825 */ /* 0x000fcc00078e020a */
        /* <DEDUP_REMOVED lines=17> */
[----:B------:R-:W-:Y:S05]  /*0530*/  CALL.REL.NOINC `($__internal_5_$__cuda_sm20_div_rn_f64_full) ;  /* 0x0000000000247944 */ /* 0x000fea0003c00000 */
[----:B------:R-:W-:Y:S02]  /*0540*/  IMAD.MOV.U32 R12, RZ, RZ, R20 ;  /* 0x000000ffff0c7224 */ /* 0x000fe400078e0014 */
[----:B------:R-:W-:-:S07]  /*0550*/  IMAD.MOV.U32 R13, RZ, RZ, R21 ;  /* 0x000000ffff0d7224 */ /* 0x000fce00078e0015 */
.L_x_86:
[----:B------:R-:W-:Y:S05]  /*0560*/  BSYNC.RECONVERGENT B0 ;  /* 0x0000000000007941 */ /* 0x000fea0003800200 */
.L_x_85:
[----:B------:R-:W-:-:S04]  /*0570*/  IMAD.WIDE R14, R4, 0x8, R6 ;  /* 0x00000008040e7825 */ /* 0x000fc800078e0206 */
[----:B------:R-:W-:Y:S01]  /*0580*/  IMAD.IADD R4, R5, 0x1, R4 ;  /* 0x0000000105047824 */ /* 0x000fe200078e0204 */
[----:B------:R2:W-:Y:S04]  /*0590*/  STG.E.64 desc[UR6][R14.64], R12 ;  /* 0x0000000c0e007986 */ /* 0x0005e8000c101b06 */
[----:B------:R-:W-:-:S13]  /*05a0*/  ISETP.GE.AND P0, PT, R4, UR5, PT ;  /* 0x0000000504007c0c */ /* 0x000fda000bf06270 */
[----:B--2---:R-:W-:Y:S05]  /*05b0*/  @!P0 BRA `(.L_x_87) ;  /* 0xfffffff800d48947 */ /* 0x004fea000383ffff */
[----:B------:R-:W-:Y:S05]  /*05c0*/  EXIT ;  /* 0x000000000000794d */ /* 0x000fea0003800000 */
        .weak           $__internal_5_$__cuda_sm20_div_rn_f64_full
        .type           $__internal_5_$__cuda_sm20_div_rn_f64_full,@function
        .size           $__internal_5_$__cuda_sm20_div_rn_f64_full,(.L_x_255 - $__internal_5_$__cuda_sm20_div_rn_f64_full)
$__internal_5_$__cuda_sm20_div_rn_f64_full:
[----:B------:R-:W-:Y:S01]  /*05d0*/  IMAD.MOV.U32 R13, RZ, RZ, R15 ;  /* 0x000000ffff0d7224 */ /* 0x000fe200078e000f */
[C---:B------:R-:W-:Y:S01]  /*05e0*/  FSETP.GEU.AND P0, PT, |R17|.reuse, 1.469367938527859385e-39, PT ;  /* 0x001000001100780b */ /* 0x040fe20003f0e200 */
[----:B------:R-:W-:Y:S01]  /*05f0*/  IMAD.MOV.U32 R12, RZ, RZ, R14 ;  /* 0x000000ffff0c7224 */ /* 0x000fe200078e000e */
[----:B------:R-:W-:Y:S01]  /*0600*/  LOP3.LUT R14, R17, 0x800fffff, RZ, 0xc0, !PT ;  /* 0x800fffff110e7812 */ /* 0x000fe200078ec0ff */
[----:B------:R-:W-:Y:S01]  /*0610*/  IMAD.MOV.U32 R27, RZ, RZ, 0x1ca00000 ;  /* 0x1ca00000ff1b7424 */ /* 0x000fe200078e00ff */
[C---:B------:R-:W-:Y:S01]  /*0620*/  FSETP.GEU.AND P2, PT, |R13|.reuse, 1.469367938527859385e-39, PT ;  /* 0x001000000d00780b */ /* 0x040fe20003f4e200 */
[----:B------:R-:W-:Y:S01]  /*0630*/  IMAD.MOV.U32 R18, RZ, RZ, R12 ;  /* 0x000000ffff127224 */ /* 0x000fe200078e000c */
[----:B------:R-:W-:Y:S01]  /*0640*/  LOP3.LUT R15, R14, 0x3ff00000, RZ, 0xfc, !PT ;  /* 0x3ff000000e0f7812 */ /* 0x000fe200078efcff */
[----:B------:R-:W-:Y:S01]  /*0650*/  IMAD.MOV.U32 R20, RZ, RZ, 0x1 ;  /* 0x00000001ff147424 */ /* 0x000fe200078e00ff */
[----:B------:R-:W-:Y:S01]  /*0660*/  MOV R14, R16 ;  /* 0x00000010000e7202 */ /* 0x000fe20000000f00 */
[----:B------:R-:W-:Y:S01]  /*0670*/  BSSY.RECONVERGENT B1, `(.L_x_88) ;  /* 0x000004f000017945 */ /* 0x000fe20003800200 */
[----:B------:R-:W-:-:S02]  /*0680*/  LOP3.LUT R26, R13, 0x7ff00000, RZ, 0xc0, !PT ;  /* 0x7ff000000d1a7812 */ /* 0x000fc400078ec0ff */
[----:B------:R-:W-:Y:S01]  /*0690*/  LOP3.LUT R29, R17, 0x7ff00000, RZ, 0xc0, !PT ;  /* 0x7ff00000111d7812 */ /* 0x000fe200078ec0ff */
[----:B------:R-:W-:-:S03]  /*06a0*/  @!P0 DMUL R14, R16, 8.98846567431157953865e+307 ;  /* 0x7fe00000100e8828 */ /* 0x000fc60000000000 */
[C---:B------:R-:W-:Y:S01]  /*06b0*/  ISETP.GE.U32.AND P1, PT, R26.reuse, R29, PT ;  /* 0x0000001d1a00720c */ /* 0x040fe20003f26070 */
[----:B------:R-:W-:Y:S01]  /*06c0*/  @!P2 IMAD.MOV.U32 R22, RZ, RZ, RZ ;  /* 0x000000ffff16a224 */ /* 0x000fe200078e00ff */
[----:B------:R-:W-:Y:S01]  /*06d0*/  @!P2 LOP3.LUT R19, R17, 0x7ff00000, RZ, 0xc0, !PT ;  /* 0x7ff000001113a812 */ /* 0x000fe200078ec0ff */
[----:B------:R-:W0:Y:S03]  /*06e0*/  MUFU.RCP64H R21, R15 ;  /* 0x0000000f00157308 */ /* 0x000e260000001800 */
[----:B------:R-:W-:Y:S02]  /*06f0*/  @!P2 ISETP.GE.U32.AND P3, PT, R26, R19, PT ;  /* 0x000000131a00a20c */ /* 0x000fe40003f66070 */
[C---:B------:R-:W-:Y:S02]  /*0700*/  SEL R19, R27.reuse, 0x63400000, !P1 ;  /* 0x634000001b137807 */ /* 0x040fe40004800000 */
[----:B------:R-:W-:-:S02]  /*0710*/  @!P2 SEL R23, R27, 0x63400000, !P3 ;  /* 0x634000001b17a807 */ /* 0x000fc40005800000 */
[--C-:B------:R-:W-:Y:S02]  /*0720*/  LOP3.LUT R19, R19, 0x800fffff, R13.reuse, 0xf8, !PT ;  /* 0x800fffff13137812 */ /* 0x100fe400078ef80d */
[----:B------:R-:W-:Y:S02]  /*0730*/  @!P2 LOP3.LUT R23, R23, 0x80000000, R13, 0xf8, !PT ;  /* 0x800000001717a812 */ /* 0x000fe400078ef80d */
[----:B------:R-:W-:Y:S02]  /*0740*/  @!P0 LOP3.LUT R29, R15, 0x7ff00000, RZ, 0xc0, !PT ;  /* 0x7ff000000f1d8812 */ /* 0x000fe400078ec0ff */
[----:B------:R-:W-:-:S06]  /*0750*/  @!P2 LOP3.LUT R23, R23, 0x100000, RZ, 0xfc, !PT ;  /* 0x001000001717a812 */ /* 0x000fcc00078efcff */
        /* <DEDUP_REMOVED lines=27> */
[----:B------:R-:W-:-:S06]  /*0910*/  DFMA R14, R24, -R14, R18 ;  /* 0x8000000e180e722b */ /* 0x000fcc0000000012 */
[----:B------:R-:W-:-:S04]  /*0920*/  IMAD.MOV.U32 R14, RZ, RZ, RZ ;  /* 0x000000ffff0e7224 */ /* 0x000fc800078e00ff */
[C---:B------:R-:W-:Y:S02]  /*0930*/  FSETP.NEU.AND P0, PT, R15.reuse, RZ, PT ;  /* 0x000000ff0f00720b */ /* 0x040fe40003f0d000 */
[----:B------:R-:W-:-:S04]  /*0940*/  LOP3.LUT R17, R15, 0x80000000, R17, 0x48, !PT ;  /* 0x800000000f117812 */ /* 0x000fc800078e4811 */
[----:B------:R-:W-:-:S07]  /*0950*/  LOP3.LUT R15, R17, R13, RZ, 0xfc, !PT ;  /* 0x0000000d110f7212 */ /* 0x000fce00078efcff */
[----:B------:R-:W-:Y:S05]  /*0960*/  @!P0 BRA `(.L_x_90) ;  /* 0x00000000007c8947 */ /* 0x000fea0003800000 */
[----:B------:R-:W-:Y:S01]  /*0970*/  IADD3 R13, PT, PT, -R22, RZ, RZ ;  /* 0x000000ff160d7210 */ /* 0x000fe20007ffe1ff */
[----:B------:R-:W-:Y:S01]  /*0980*/  IMAD.MOV.U32 R12, RZ, RZ, RZ ;  /* 0x000000ffff0c7224 */ /* 0x000fe200078e00ff */
[----:B------:R-:W-:-:S05]  /*0990*/  DMUL.RP R14, R24, R14 ;  /* 0x0000000e180e7228 */ /* 0x000fca0000008000 */
[----:B------:R-:W-:-:S05]  /*09a0*/  DFMA R12, R20, -R12, R24 ;  /* 0x8000000c140c722b */ /* 0x000fca0000000018 */
[----:B------:R-:W-:Y:S02]  /*09b0*/  LOP3.LUT R17, R15, R17, RZ, 0x3c, !PT ;  /* 0x000000110f117212 */ /* 0x000fe400078e3cff */
[----:B------:R-:W-:-:S04]  /*09c0*/  IADD3 R12, PT, PT, -R22, -0x43300000, RZ ;  /* 0xbcd00000160c7810 */ /* 0x000fc80007ffe1ff */
[----:B------:R-:W-:-:S04]  /*09d0*/  FSETP.NEU.AND P0, PT, |R13|, R12, PT ;  /* 0x0000000c0d00720b */ /* 0x000fc80003f0d200 */
[----:B------:R-:W-:Y:S02]  /*09e0*/  FSEL R20, R14, R20, !P0 ;  /* 0x000000140e147208 */ /* 0x000fe40004000000 */
[----:B------:R-:W-:Y:S01]  /*09f0*/  FSEL R21, R17, R21, !P0 ;  /* 0x0000001511157208 */ /* 0x000fe20004000000 */
[----:B------:R-:W-:Y:S06]  /*0a00*/  BRA `(.L_x_90) ;  /* 0x0000000000547947 */ /* 0x000fec0003800000 */
.L_x_89:
        /* <DEDUP_REMOVED lines=16> */
.L_x_92:
[----:B------:R-:W-:Y:S01]  /*0b10*/  LOP3.LUT R21, R17, 0x80000, RZ, 0xfc, !PT ;  /* 0x0008000011157812 */ /* 0x000fe200078efcff */
[----:B------:R-:W-:Y:S01]  /*0b20*/  IMAD.MOV.U32 R20, RZ, RZ, R16 ;  /* 0x000000ffff147224 */ /* 0x000fe200078e0010 */
[----:B------:R-:W-:Y:S06]  /*0b30*/  BRA `(.L_x_90) ;  /* 0x0000000000087947 */ /* 0x000fec0003800000 */
.L_x_91:
[----:B------:R-:W-:Y:S01]  /*0b40*/  LOP3.LUT R21, R13, 0x80000, RZ, 0xfc, !PT ;  /* 0x000800000d157812 */ /* 0x000fe200078efcff */
[----:B------:R-:W-:-:S07]  /*0b50*/  IMAD.MOV.U32 R20, RZ, RZ, R12 ;  /* 0x000000ffff147224 */ /* 0x000fce00078e000c */
.L_x_90:
[----:B------:R-:W-:Y:S05]  /*0b60*/  BSYNC.RECONVERGENT B1 ;  /* 0x0000000000017941 */ /* 0x000fea0003800200 */
.L_x_88:
[----:B------:R-:W-:Y:S02]  /*0b70*/  IMAD.MOV.U32 R12, RZ, RZ, R0 ;  /* 0x000000ffff0c7224 */ /* 0x000fe400078e0000 */
[----:B------:R-:W-:-:S04]  /*0b80*/  IMAD.MOV.U32 R13, RZ, RZ, 0x0 ;  /* 0x00000000ff0d7424 */ /* 0x000fc800078e00ff */
[----:B------:R-:W-:Y:S05]  /*0b90*/  RET.REL.NODEC R12 `(_Z22gpuTemplateApplyFactorIdEvPT_S1_S1_iii) ;  /* 0xfffffff40c187950 */ /* 0x000fea0003c3ffff */
.L_x_93:
        /* <DEDUP_REMOVED lines=14> */
.L_x_255:


//--------------------- .text._Z27gpuTemplateShapJacDetNormalIfEvPT_S1_S1_S1_iiiiiii --------------------------
	.section	.text._Z27gpuTemplateShapJacDetNormalIfEvPT_S1_S1_S1_iiiiiii,"ax",@progbits
	.align	128
        .global         _Z27gpuTemplateShapJacDetNormalIfEvPT_S1_S1_S1_iiiiiii
        .type           _Z27gpuTemplateShapJacDetNormalIfEvPT_S1_S1_S1_iiiiiii,@function
        .size           _Z27gpuTemplateShapJacDetNormalIfEvPT_S1_S1_S1_iiiiiii,(.L_x_268 - _Z27gpuTemplateShapJacDetNormalIfEvPT_S1_S1_S1_iiiiiii)
        .other          _Z27gpuTemplateShapJacDetNormalIfEvPT_S1_S1_S1_iiiiiii,@"STO_CUDA_ENTRY STV_DEFAULT"
_Z27gpuTemplateShapJacDetNormalIfEvPT_S1_S1_S1_iiiiiii:
.text._Z27gpuTemplateShapJacDetNormalIfEvPT_S1_S1_S1_iiiiiii:
        /* <DEDUP_REMOVED lines=18> */
.L_x_99:
[----:B0--3--:R-:W0:Y:S01]  /*0120*/  LDC R7, c[0x0][0x3ac] ;  /* 0x0000eb00ff077b82 */ /* 0x009e220000000800 */
[----:B--2---:R-:W2:Y:S07]  /*0130*/  LDCU UR4, c[0x0][0x3a8] ;  /* 0x00007500ff0477ac */ /* 0x004eae0008000800 */
[----:B------:R-:W3:Y:S01]  /*0140*/  LDC R11, c[0x0][0x3b8] ;  /* 0x0000ee00ff0b7b82 */ /* 0x000ee20000000800 */
[----:B0-----:R-:W-:-:S04]  /*0150*/  IABS R13, R7 ;  /* 0x00000007000d7213 */ /* 0x001fc80000000000 */
[----:B------:R-:W0:Y:S01]  /*0160*/  I2F.RP R10, R13 ;  /* 0x0000000d000a7306 */ /* 0x000e220000209400 */
[----:B---3--:R-:W-:-:S07]  /*0170*/  IABS R14, R11 ;  /* 0x0000000b000e7213 */ /* 0x008fce0000000000 */
[----:B0-----:R-:W0:Y:S02]  /*0180*/  MUFU.RCP R10, R10 ;  /* 0x0000000a000a7308 */ /* 0x001e240000001000 */
[----:B0-----:R-:W-:-:S06]  /*0190*/  IADD3 R8, PT, PT, R10, 0xffffffe, RZ ;  /* 0x0ffffffe0a087810 */ /* 0x001fcc0007ffe0ff */
[----:B------:R0:W3:Y:S02]  /*01a0*/  F2I.FTZ.U32.TRUNC.NTZ R9, R8 ;  /* 0x0000000800097305 */ /* 0x0000e4000021f000 */
[----:B0-----:R-:W-:Y:S01]  /*01b0*/  HFMA2 R8, -RZ, RZ, 0, 0 ;  /* 0x00000000ff087431 */ /* 0x001fe200000001ff */
[----:B---3--:R-:W-:-:S05]  /*01c0*/  IADD3 R12, PT, PT, RZ, -R9, RZ ;  /* 0x80000009ff0c7210 */ /* 0x008fca0007ffe0ff */
[----:B------:R-:W-:Y:S01]  /*01d0*/  IMAD R15, R12, R13, RZ ;  /* 0x0000000d0c0f7224 */ /* 0x000fe200078e02ff */
[----:B------:R-:W-:-:S03]  /*01e0*/  IABS R12, R0 ;  /* 0x00000000000c7213 */ /* 0x000fc60000000000 */
[----:B------:R-:W-:-:S06]  /*01f0*/  IMAD.HI.U32 R9, R9, R15, R8 ;  /* 0x0000000f09097227 */ /* 0x000fcc00078e0008 */
[----:B------:R-:W-:Y:S01]  /*0200*/  IMAD.HI.U32 R10, R9, R12, RZ ;  /* 0x0000000c090a7227 */ /* 0x000fe200078e00ff */
[----:B------:R-:W-:-:S04]  /*0210*/  MOV R9, R14 ;  /* 0x0000000e00097202 */ /* 0x000fc80000000f00 */
[----:B------:R-:W0:Y:S01]  /*0220*/  I2F.RP R14, R9 ;  /* 0x00000009000e7306 */ /* 0x000e220000209400 */
[----:B------:R-:W-:-:S05]  /*0230*/  IADD3 R8, PT, PT, -R10, RZ, RZ ;  /* 0x000000ff0a087210 */ /* 0x000fca0007ffe1ff */
[----:B------:R-:W-:-:S05]  /*0240*/  IMAD R8, R13, R8, R12 ;  /* 0x000000080d087224 */ /* 0x000fca00078e020c */
[----:B------:R-:W-:Y:S01]  /*0250*/  ISETP.GT.U32.AND P2, PT, R13, R8, PT ;  /* 0x000000080d00720c */ /* 0x000fe20003f44070 */
[----:B0-----:R-:W0:-:S12]  /*0260*/  MUFU.RCP R14, R14 ;  /* 0x0000000e000e7308 */ /* 0x001e180000001000 */
[-C--:B------:R-:W-:Y:S02]  /*0270*/  @!P2 IADD3 R8, PT, PT, R8, -R13.reuse, RZ ;  /* 0x8000000d0808a210 */ /* 0x080fe40007ffe0ff */
[----:B------:R-:W-:Y:S02]  /*0280*/  @!P2 IADD3 R10, PT, PT, R10, 0x1, RZ ;  /* 0x000000010a0aa810 */ /* 0x000fe40007ffe0ff */
[----:B------:R-:W-:Y:S02]  /*0290*/  ISETP.GE.U32.AND P0, PT, R8, R13, PT ;  /* 0x0000000d0800720c */ /* 0x000fe40003f06070 */
[----:B------:R-:W-:Y:S02]  /*02a0*/  LOP3.LUT R8, R0, R7, RZ, 0x3c, !PT ;  /* 0x0000000700087212 */ /* 0x000fe400078e3cff */
[----:B0-----:R-:W-:Y:S02]  /*02b0*/  IADD3 R12, PT, PT, R14, 0xffffffe, RZ ;  /* 0x0ffffffe0e0c7810 */ /* 0x001fe40007ffe0ff */
[----:B------:R-:W-:-:S02]  /*02c0*/  ISETP.GE.AND P1, PT, R8, RZ, PT ;  /* 0x000000ff0800720c */ /* 0x000fc40003f26270 */
[----:B------:R-:W-:Y:S01]  /*02d0*/  ISETP.NE.AND P2, PT, R7, RZ, PT ;  /* 0x000000ff0700720c */ /* 0x000fe20003f45270 */
[----:B------:R0:W3:Y:S04]  /*02e0*/  F2I.FTZ.U32.TRUNC.NTZ R13, R12 ;  /* 0x0000000c000d7305 */ /* 0x0000e8000021f000 */
[----:B------:R-:W-:Y:S01]  /*02f0*/  @P0 IADD3 R10, PT, PT, R10, 0x1, RZ ;  /* 0x000000010a0a0810 */ /* 0x000fe20007ffe0ff */
[----:B0-----:R-:W-:-:S05]  /*0300*/  HFMA2 R12, -RZ, RZ, 0, 0 ;  /* 0x00000000ff0c7431 */ /* 0x001fca00000001ff */
[----:B------:R-:W-:Y:S02]  /*0310*/  @!P1 IADD3 R10, PT, PT, -R10, RZ, RZ ;  /* 0x000000ff0a0a9210 */ /* 0x000fe40007ffe1ff */
[----:B------:R-:W-:Y:S02]  /*0320*/  @!P2 LOP3.LUT R10, RZ, R7, RZ, 0x33, !PT ;  /* 0x00000007ff0aa212 */ /* 0x000fe400078e33ff */
[----:B---3--:R-:W-:Y:S02]  /*0330*/  IADD3 R14, PT, PT, RZ, -R13, RZ ;  /* 0x8000000dff0e7210 */ /* 0x008fe40007ffe0ff */
[----:B------:R-:W-:-:S03]  /*0340*/  IADD3 R8, PT, PT, -R10, RZ, RZ ;  /* 0x000000ff0a087210 */ /* 0x000fc60007ffe1ff */
[----:B------:R-:W-:Y:S02]  /*0350*/  IMAD R15, R14, R9, RZ ;  /* 0x000000090e0f7224 */ /* 0x000fe400078e02ff */
[----:B------:R-:W-:Y:S02]  /*0360*/  IMAD R8, R7, R8, R0 ;  /* 0x0000000807087224 */ /* 0x000fe400078e0200 */
[----:B------:R-:W-:-:S03]  /*0370*/  IMAD.HI.U32 R12, R13, R15, R12 ;  /* 0x0000000f0d0c7227 */ /* 0x000fc600078e000c */
[----:B------:R-:W-:-:S05]  /*0380*/  IABS R14, R8 ;  /* 0x00000008000e7213 */ /* 0x000fca0000000000 */
        /* <DEDUP_REMOVED lines=10> */
[----:B------:R-:W-:-:S05]  /*0430*/  ISETP.GE.AND P1, PT, R9, RZ, PT ;  /* 0x000000ff0900720c */ /* 0x000fca0003f26270 */
[----:B------:R-:W3:Y:S02]  /*0440*/  LDC R9, c[0x0][0x3b4] ;  /* 0x0000ed00ff097b82 */ /* 0x000ee40000000800 */
[----:B------:R-:W-:-:S04]  /*0450*/  @P0 IADD3 R12, PT, PT, R12, 0x1, RZ ;  /* 0x000000010c0c0810 */ /* 0x000fc80007ffe0ff */
[----:B------:R-:W-:Y:S02]  /*0460*/  MOV R16, R12 ;  /* 0x0000000c00107202 */ /* 0x000fe40000000f00 */
[----:B------:R-:W4:Y:S02]  /*0470*/  LDC.64 R12, c[0x0][0x388] ;  /* 0x0000e200ff0c7b82 */ /* 0x000f240000000a00 */
[----:B------:R-:W-:Y:S02]  /*0480*/  @!P1 IADD3 R16, PT, PT, -R16, RZ, RZ ;  /* 0x000000ff10109210 */ /* 0x000fe40007ffe1ff */
[----:B------:R-:W-:-:S04]  /*0490*/  @!P2 LOP3.LUT R16, RZ, R11, RZ, 0x33, !PT ;  /* 0x0000000bff10a212 */ /* 0x000fc800078e33ff */
[----:B------:R-:W-:Y:S01]  /*04a0*/  IADD3 R17, PT, PT, -R16, RZ, RZ ;  /* 0x000000ff10117210 */ /* 0x000fe20007ffe1ff */
[----:B0-----:R-:W-:-:S04]  /*04b0*/  IMAD.WIDE R14, R8, 0x4, R14 ;  /* 0x00000004080e7825 */ /* 0x001fc800078e020e */
[----:B------:R-:W-:Y:S01]  /*04c0*/  IMAD R17, R11, R17, R8 ;  /* 0x000000110b117224 */ /* 0x000fe200078e0208 */
[----:B---3--:R-:W-:-:S03]  /*04d0*/  ISETP.GE.U32.AND P0, PT, R9, 0x8, PT ;  /* 0x000000080900780c */ /* 0x008fc60003f06070 */
[----:B------:R-:W-:Y:S02]  /*04e0*/  IMAD R17, R10, R11, R17 ;  /* 0x0000000b0a117224 */ /* 0x000fe400078e0211 */
[----:B------:R-:W-:Y:S02]  /*04f0*/  HFMA2 R11, -RZ, RZ, 0, 0 ;  /* 0x00000000ff0b7431 */ /* 0x000fe400000001ff */
[----:B--2---:R-:W-:Y:S02]  /*0500*/  IMAD R10, R16, UR4, R17 ;  /* 0x00000004100a7c24 */ /* 0x004fe4000f8e0211 */
[----:B----4-:R-:W-:-:S04]  /*0510*/  IMAD.WIDE R12, R17, 0x4, R12 ;  /* 0x00000004110c7825 */ /* 0x010fc800078e020c */
[----:B------:R-:W-:Y:S05]  /*0520*/  @!P0 BRA `(.L_x_94) ;  /* 0x0000000400308947 */ /* 0x000fea0003800000 */
[----:B------:R-:W-:Y:S02]  /*0530*/  MOV R24, R8 ;  /* 0x0000000800187202 */ /* 0x000fe40000000f00 */
[----:B------:R-:W-:Y:S02]  /*0540*/  MOV R11, R10 ;  /* 0x0000000a000b7202 */ /* 0x000fe40000000f00 */
[----:B------:R-:W-:-:S07]  /*0550*/  MOV R26, R6 ;  /* 0x00000006001a7202 */ /* 0x000fce0000000f00 */
.L_x_95:
[----:B0-----:R-:W0:Y:S01]  /*0560*/  LDC.64 R16, c[0x0][0x390] ;  /* 0x0000e400ff107b82 */ /* 0x001e220000000a00 */
[----:B-1----:R-:W2:Y:S04]  /*0570*/  LDG.E R18, desc[UR6][R12.64] ;  /* 0x000000060c127981 */ /* 0x002ea8000c1e1900 */
[----:B------:R-:W3:Y:S03]  /*0580*/  LDG.E R21, desc[UR6][R14.64] ;  /* 0x000000060e157981 */ /* 0x000ee6000c1e1900 */
[----:B------:R-:W1:Y:S08]  /*0590*/  LDC.64 R22, c[0x0][0x380] ;  /* 0x0000e000ff167b82 */ /* 0x000e700000000a00 */
[----:B------:R-:W4:Y:S01]  /*05a0*/  LDC R25, c[0x0][0x3a4] ;  /* 0x0000e900ff197b82 */ /* 0x000f220000000800 */
[----:B0-----:R-:W-:-:S05]  /*05b0*/  IMAD.WIDE R16, R24, 0x4, R16 ;  /* 0x0000000418107825 */ /* 0x001fca00078e0210 */
[----:B------:R-:W2:Y:S01]  /*05c0*/  LDG.E R19, desc[UR6][R16.64] ;  /* 0x0000000610137981 */ /* 0x000ea2000c1e1900 */
[----:B-1----:R-:W-:-:S04]  /*05d0*/  IMAD.WIDE R22, R11, 0x4, R22 ;  /* 0x000000040b167825 */ /* 0x002fc800078e0216 */
[----:B--2---:R-:W-:-:S04]  /*05e0*/  FMUL R18, R18, R19 ;  /* 0x0000001312127220 */ /* 0x004fc80000400000 */
[----:B---3--:R-:W-:Y:S01]  /*05f0*/  FMUL R27, R18, R21 ;  /* 0x00000015121b7220 */ /* 0x008fe20000400000 */
[----:B------:R-:W-:-:S04]  /*0600*/  IMAD.WIDE R20, R7, 0x4, R16 ;  /* 0x0000000407147825 */ /* 0x000fc800078e0210 */
[----:B------:R0:W-:Y:S04]  /*0610*/  STG.E desc[UR6][R22.64], R27 ;  /* 0x0000001b16007986 */ /* 0x0001e8000c101906 */
[----:B------:R-:W2:Y:S04]  /*0620*/  LDG.E R18, desc[UR6][R12.64] ;  /* 0x000000060c127981 */ /* 0x000ea8000c1e1900 */
[----:B------:R-:W2:Y:S04]  /*0630*/  LDG.E R19, desc[UR6][R20.64] ;  /* 0x0000000614137981 */ /* 0x000ea8000c1e1900 */
[----:B------:R-:W3:Y:S01]  /*0640*/  LDG.E R29, desc[UR6][R14.64] ;  /* 0x000000060e1d7981 */ /* 0x000ee2000c1e1900 */
[----:B--2---:R-:W-:Y:S01]  /*0650*/  FMUL R16, R18, R19 ;  /* 0x0000001312107220 */ /* 0x004fe20000400000 */
[----:B----4-:R-:W-:-:S04]  /*0660*/  IMAD.WIDE R18, R25, 0x4, R22 ;  /* 0x0000000419127825 */ /* 0x010fc800078e0216 */
[----:B---3--:R-:W-:Y:S01]  /*0670*/  FMUL R29, R16, R29 ;  /* 0x0000001d101d7220 */ /* 0x008fe20000400000 */
[----:B------:R-:W-:-:S04]  /*0680*/  IMAD.WIDE R16, R7, 0x4, R20 ;  /* 0x0000000407107825 */ /* 0x000fc800078e0214 */
[----:B------:R1:W-:Y:S04]  /*0690*/  STG.E desc[UR6][R18.64], R29 ;  /* 0x0000001d12007986 */ /* 0x0003e8000c101906 */
[----:B------:R-:W2:Y:S04]  /*06a0*/  LDG.E R28, desc[UR6][R12.64] ;  /* 0x000000060c1c7981 */ /* 0x000ea8000c1e1900 */
[----:B0-----:R-:W2:Y:S04]  /*06b0*/  LDG.E R23, desc[UR6][R16.64] ;  /* 0x0000000610177981 */ /* 0x001ea8000c1e1900 */
[----:B------:R-:W3:Y:S01]  /*06c0*/  LDG.E R27, desc[UR6][R14.64] ;  /* 0x000000060e1b7981 */ /* 0x000ee2000c1e1900 */
[----:B------:R-:W-:-:S04]  /*06d0*/  IMAD.WIDE R20, R7, 0x4, R16 ;  /* 0x0000000407147825 */ /* 0x000fc800078e0210 */
[----:B--2---:R-:W-:Y:S01]  /*06e0*/  FMUL R28, R28, R23 ;  /* 0x000000171c1c7220 */ /* 0x004fe20000400000 */
[----:B------:R-:W-:-:S04]  /*06f0*/  IMAD.WIDE R22, R25, 0x4, R18 ;  /* 0x0000000419167825 */ /* 0x000fc800078e0212 */
[----:B---3--:R-:W-:-:S05]  /*0700*/  FMUL R27, R28, R27 ;  /* 0x0000001b1c1b7220 */ /* 0x008fca0000400000 */
[----:B------:R0:W-:Y:S04]  /*0710*/  STG.E desc[UR6][R22.64], R27 ;  /* 0x0000001b16007986 */ /* 0x0001e8000c101906 */
[----:B------:R-:W2:Y:S04]  /*0720*/  LDG.E R28, desc[UR6][R12.64] ;  /* 0x000000060c1c7981 */ /* 0x000ea8000c1e1900 */
[----:B------:R-:W2:Y:S04]  /*0730*/  LDG.E R17, desc[UR6][R20.64] ;  /* 0x0000000614117981 */ /* 0x000ea8000c1e1900 */
[----:B-1----:R-:W3:Y:S01]  /*0740*/  LDG.E R29, desc[UR6][R14.64] ;  /* 0x000000060e1d7981 */ /* 0x002ee2000c1e1900 */
[----:B------:R-:W-:-:S04]  /*0750*/  IMAD.WIDE R18, R25, 0x4, R22 ;  /* 0x0000000419127825 */ /* 0x000fc800078e0216 */
[----:B--2---:R-:W-:Y:S01]  /*0760*/  FMUL R28, R28, R17 ;  /* 0x000000111c1c7220 */ /* 0x004fe20000400000 */
[----:B------:R-:W-:-:S04]  /*0770*/  IMAD.WIDE R16, R7, 0x4, R20 ;  /* 0x0000000407107825 */ /* 0x000fc800078e0214 */
[----:B---3--:R-:W-:-:S05]  /*0780*/  FMUL R29, R28, R29 ;  /* 0x0000001d1c1d7220 */ /* 0x008fca0000400000 */
[----:B------:R1:W-:Y:S04]  /*0790*/  STG.E desc[UR6][R18.64], R29 ;  /* 0x0000001d12007986 */ /* 0x0003e8000c101906 */
[----:B------:R-:W2:Y:S04]  /*07a0*/  LDG.E R28, desc[UR6][R12.64] ;  /* 0x000000060c1c7981 */ /* 0x000ea8000c1e1900 */
[----:B------:R-:W2:Y:S04]  /*07b0*/  LDG.E R21, desc[UR6][R16.64] ;  /* 0x0000000610157981 */ /* 0x000ea8000c1e1900 */
[----:B0-----:R-:W3:Y:S01]  /*07c0*/  LDG.E R27, desc[UR6][R14.64] ;  /* 0x000000060e1b7981 */ /* 0x001ee2000c1e1900 */
        /* <DEDUP_REMOVED lines=16> */
[----:B--2---:R-:W-:Y:S01]  /*08d0*/  FMUL R28, R28, R21 ;  /* 0x000000151c1c7220 */ /* 0x004fe20000400000 */
[----:B------:R-:W-:-:S04]  /*08e0*/  IMAD.WIDE R20, R25, 0x4, R18 ;  /* 0x0000000419147825 */ /* 0x000fc800078e0212 */
[----:B---3--:R-:W-:Y:S01]  /*08f0*/  FMUL R27, R28, R23 ;  /* 0x000000171c1b7220 */ /* 0x008fe20000400000 */
[----:B------:R-:W-:-:S04]  /*0900*/  IMAD.WIDE R22, R7, 0x4, R16 ;  /* 0x0000000407167825 */ /* 0x000fc800078e0210 */
[----:B------:R0:W-:Y:S04]  /*0910*/  STG.E desc[UR6][R20.64], R27 ;  /* 0x0000001b14007986 */ /* 0x0001e8000c101906 */
[----:B------:R-:W2:Y:S04]  /*0920*/  LDG.E R23, desc[UR6][R22.64] ;  /* 0x0000000616177981 */ /* 0x000ea8000c1e1900 */
[----:B------:R-:W2:Y:S04]  /*0930*/  LDG.E R28, desc[UR6][R12.64] ;  /* 0x000000060c1c7981 */ /* 0x000ea8000c1e1900 */
[----:B-1----:R-:W3:Y:S01]  /*0940*/  LDG.E R19, desc[UR6][R14.64] ;  /* 0x000000060e137981 */ /* 0x002ee2000c1e1900 */
[----:B------:R-:W-:Y:S01]  /*0950*/  IMAD.WIDE R16, R25, 0x4, R20 ;  /* 0x0000000419107825 */ /* 0x000fe200078e0214 */
[----:B------:R-:W-:-:S04]  /*0960*/  IADD3 R26, PT, PT, R26, 0x8, RZ ;  /* 0x000000081a1a7810 */ /* 0x000fc80007ffe0ff */
[----:B------:R-:W-:Y:S02]  /*0970*/  ISETP.NE.AND P0, PT, R26, RZ, PT ;  /* 0x000000ff1a00720c */ /* 0x000fe40003f05270 */
[----:B------:R-:W-:Y:S02]  /*0980*/  LEA R11, R25, R11, 0x3 ;  /* 0x0000000b190b7211 */ /* 0x000fe400078e18ff */
[----:B------:R-:W-:Y:S01]  /*0990*/  LEA R24, R7, R24, 0x3 ;  /* 0x0000001807187211 */ /* 0x000fe200078e18ff */
[----:B--2---:R-:W-:-:S04]  /*09a0*/  FMUL R28, R28, R23 ;  /* 0x000000171c1c7220 */ /* 0x004fc80000400000 */
[----:B---3--:R-:W-:-:S05]  /*09b0*/  FMUL R19, R28, R19 ;  /* 0x000000131c137220 */ /* 0x008fca0000400000 */
[----:B------:R0:W-:Y:S01]  /*09c0*/  STG.E desc[UR6][R16.64], R19 ;  /* 0x0000001310007986 */ /* 0x0001e2000c101906 */
[----:B------:R-:W-:Y:S05]  /*09d0*/  @P0 BRA `(.L_x_95) ;  /* 0xfffffff800e00947 */ /* 0x000fea000383ffff */
[----:B------:R-:W-:-:S07]  /*09e0*/  MOV R11, R2 ;  /* 0x00000002000b7202 */ /* 0x000fce0000000f00 */
.L_x_94:
[----:B------:R-:W-:-:S13]  /*09f0*/  ISETP.NE.AND P0, PT, R3, RZ, PT ;  /* 0x000000ff0300720c */ /* 0x000fda0003f05270 */
[----:B------:R-:W-:Y:S05]  /*0a00*/  @!P0 BRA `(.L_x_96) ;  /* 0x0000000400488947 */ /* 0x000fea0003800000 */
[----:B0-----:R-:W-:Y:S02]  /*0a10*/  IADD3 R16, PT, PT, R3, -0x1, RZ ;  /* 0xffffffff03107810 */ /* 0x001fe40007ffe0ff */
[----:B------:R-:W-:Y:S02]  /*0a20*/  ISETP.NE.AND P1, PT, R4, RZ, PT ;  /* 0x000000ff0400720c */ /* 0x000fe40003f25270 */
[----:B------:R-:W-:-:S13]  /*0a30*/  ISETP.GE.U32.AND P0, PT, R16, 0x3, PT ;  /* 0x000000031000780c */ /* 0x000fda0003f06070 */
[----:B------:R-:W-:Y:S05]  /*0a40*/  @!P0 BRA `(.L_x_97) ;  /* 0x0000000000988947 */ /* 0x000fea0003800000 */
[----:B------:R-:W0:Y:S01]  /*0a50*/  LDC.64 R20, c[0x0][0x390] ;  /* 0x0000e400ff147b82 */ /* 0x000e220000000a00 */
[----:B------:R-:W-:Y:S01]  /*0a60*/  IMAD R17, R11, R7, R8 ;  /* 0x000000070b117224 */ /* 0x000fe200078e0208 */
[----:B-1----:R-:W2:Y:S04]  /*0a70*/  LDG.E R18, desc[UR6][R12.64] ;  /* 0x000000060c127981 */ /* 0x002ea8000c1e1900 */
[----:B------:R-:W3:Y:S02]  /*0a80*/  LDG.E R23, desc[UR6][R14.64] ;  /* 0x000000060e177981 */ /* 0x000ee4000c1e1900 */
[----:B------:R-:W1:Y:S01]  /*0a90*/  LDC R25, c[0x0][0x3a4] ;  /* 0x0000e900ff197b82 */ /* 0x000e620000000800 */
[----:B0-----:R-:W-:-:S07]  /*0aa0*/  IMAD.WIDE R20, R17, 0x4, R20 ;  /* 0x0000000411147825 */ /* 0x001fce00078e0214 */
[----:B------:R-:W0:Y:S01]  /*0ab0*/  LDC.64 R16, c[0x0][0x380] ;  /* 0x0000e000ff107b82 */ /* 0x000e220000000a00 */
[----:B------:R-:W2:Y:S01]  /*0ac0*/  LDG.E R19, desc[UR6][R20.64] ;  /* 0x0000000614137981 */ /* 0x000ea2000c1e1900 */
[----:B-1----:R-:W-:-:S04]  /*0ad0*/  IMAD R27, R11, R25, R10 ;  /* 0x000000190b1b7224 */ /* 0x002fc800078e020a */
[----:B0-----:R-:W-:-:S04]  /*0ae0*/  IMAD.WIDE R16, R27, 0x4, R16 ;  /* 0x000000041b107825 */ /* 0x001fc800078e0210 */
        /* <DEDUP_REMOVED lines=8> */
[----:B------:R-:W-:-:S04]  /*0b70*/  IMAD.WIDE R20, R25, 0x4, R16 ;  /* 0x0000000419147825 */ /* 0x000fc800078e0210 */
[----:B---3--:R-:W-:Y:S01]  /*0b80*/  FMUL R29, R22, R23 ;  /* 0x00000017161d7220 */ /* 0x008fe20000400000 */
[----:B------:R-:W-:-:S04]  /*0b90*/  IMAD.WIDE R22, R7, 0x4, R18 ;  /* 0x0000000407167825 */ /* 0x000fc800078e0212 */
[----:B------:R1:W-:Y:S04]  /*0ba0*/  STG.E desc[UR6][R20.64], R29 ;  /* 0x0000001d14007986 */ /* 0x0003e8000c101906 */
[----:B------:R-:W2:Y:S04]  /*0bb0*/  LDG.E R24, desc[UR6][R12.64] ;  /* 0x000000060c187981 */ /* 0x000ea8000c1e1900 */
[----:B------:R-:W2:Y:S04]  /*0bc0*/  LDG.E R26, desc[UR6][R22.64] ;  /* 0x00000006161a7981 */ /* 0x000ea8000c1e1900 */
[----:B0-----:R-:W3:Y:S01]  /*0bd0*/  LDG.E R27, desc[UR6][R14.64] ;  /* 0x000000060e1b7981 */ /* 0x001ee2000c1e1900 */
[----:B------:R-:W-:-:S04]  /*0be0*/  IMAD.WIDE R16, R25, 0x4, R20 ;  /* 0x0000000419107825 */ /* 0x000fc800078e0214 */
[----:B------:R-:W-:-:S04]  /*0bf0*/  IMAD.WIDE R18, R7, 0x4, R22 ;  /* 0x0000000407127825 */ /* 0x000fc800078e0216 */
[----:B--2---:R-:W-:-:S04]  /*0c00*/  FMUL R24, R24, R26 ;  /* 0x0000001a18187220 */ /* 0x004fc80000400000 */
[----:B---3--:R-:W-:-:S05]  /*0c10*/  FMUL R27, R24, R27 ;  /* 0x0000001b181b7220 */ /* 0x008fca0000400000 */
[----:B------:R0:W-:Y:S04]  /*0c20*/  STG.E desc[UR6][R16.64], R27 ;  /* 0x0000001b10007986 */ /* 0x0001e8000c101906 */
[----:B------:R-:W2:Y:S04]  /*0c30*/  LDG.E R19, desc[UR6][R18.64] ;  /* 0x0000000612137981 */ /* 0x000ea8000c1e1900 */
[----:B------:R-:W2:Y:S04]  /*0c40*/  LDG.E R24, desc[UR6][R12.64] ;  /* 0x000000060c187981 */ /* 0x000ea8000c1e1900 */
[----:B-1----:R-:W3:Y:S01]  /*0c50*/  LDG.E R29, desc[UR6][R14.64] ;  /* 0x000000060e1d7981 */ /* 0x002ee2000c1e1900 */
[----:B------:R-:W-:Y:S01]  /*0c60*/  IMAD.WIDE R20, R25, 0x4, R16 ;  /* 0x0000000419147825 */ /* 0x000fe200078e0210 */
[----:B------:R-:W-:-:S03]  /*0c70*/  IADD3 R11, PT, PT, R11, 0x4, RZ ;  /* 0x000000040b0b7810 */ /* 0x000fc60007ffe0ff */
[----:B--2---:R-:W-:-:S04]  /*0c80*/  FMUL R24, R24, R19 ;  /* 0x0000001318187220 */ /* 0x004fc80000400000 */
[----:B---3--:R-:W-:-:S05]  /*0c90*/  FMUL R29, R24, R29 ;  /* 0x0000001d181d7220 */ /* 0x008fca0000400000 */
[----:B------:R0:W-:Y:S02]  /*0ca0*/  STG.E desc[UR6][R20.64], R29 ;  /* 0x0000001d14007986 */ /* 0x0001e4000c101906 */
.L_x_97:
[----:B------:R-:W-:Y:S05]  /*0cb0*/  @!P1 BRA `(.L_x_96) ;  /* 0x00000000009c9947 */ /* 0x000fea0003800000 */
[----:B------:R-:W-:Y:S02]  /*0cc0*/  ISETP.NE.AND P0, PT, R4, 0x1, PT ;  /* 0x000000010400780c */ /* 0x000fe40003f05270 */
[----:B------:R-:W-:-:S11]  /*0cd0*/  LOP3.LUT P1, RZ, R9, 0x1, RZ, 0xc0, !PT ;  /* 0x0000000109ff7812 */ /* 0x000fd6000782c0ff */
[----:B------:R-:W-:Y:S05]  /*0ce0*/  @!P0 BRA `(.L_x_98) ;  /* 0x0000000000588947 */ /* 0x000fea0003800000 */
[----:B0-----:R-:W0:Y:S01]  /*0cf0*/  LDC.64 R16, c[0x0][0x390] ;  /* 0x0000e400ff107b82 */ /* 0x001e220000000a00 */
[----:B------:R-:W-:Y:S01]  /*0d00*/  IMAD R9, R11, R7, R8 ;  /* 0x000000070b097224 */ /* 0x000fe200078e0208 */
[----:B-1----:R-:W2:Y:S04]  /*0d10*/  LDG.E R20, desc[UR6][R12.64] ;  /* 0x000000060c147981 */ /* 0x002ea8000c1e1900 */
[----:B------:R-:W3:Y:S02]  /*0d20*/  LDG.E R23, desc[UR6][R14.64] ;  /* 0x000000060e177981 */ /* 0x000ee4000c1e1900 */
[----:B------:R-:W1:Y:S01]  /*0d30*/  LDC.64 R18, c[0x0][0x380] ;  /* 0x0000e000ff127b82 */ /* 0x000e620000000a00 */
[----:B0-----:R-:W-:-:S07]  /*0d40*/  IMAD.WIDE R16, R9, 0x4, R16 ;  /* 0x0000000409107825 */ /* 0x001fce00078e0210 */
[----:B------:R-:W0:Y:S01]  /*0d50*/  LDC R9, c[0x0][0x3a4] ;  /* 0x0000e900ff097b82 */ /* 0x000e220000000800 */
[----:B------:R-:W2:Y:S01]  /*0d60*/  LDG.E R21, desc[UR6][R16.64] ;  /* 0x0000000610157981 */ /* 0x000ea2000c1e1900 */
[----:B0-----:R-:W-:-:S04]  /*0d70*/  IMAD R25, R11, R9, R10 ;  /* 0x000000090b197224 */ /* 0x001fc800078e020a */
[----:B-1----:R-:W-:-:S04]  /*0d80*/  IMAD.WIDE R18, R25, 0x4, R18 ;  /* 0x0000000419127825 */ /* 0x002fc800078e0212 */
[----:B--2---:R-:W-:-:S04]  /*0d90*/  FMUL R20, R20, R21 ;  /* 0x0000001514147220 */ /* 0x004fc80000400000 */
[----:B---3--:R-:W-:Y:S01]  /*0da0*/  FMUL R23, R20, R23 ;  /* 0x0000001714177220 */ /* 0x008fe20000400000 */
[----:B------:R-:W-:-:S04]  /*0db0*/  IMAD.WIDE R20, R7, 0x4, R16 ;  /* 0x0000000407147825 */ /* 0x000fc800078e0210 */
[----:B------:R2:W-:Y:S04]  /*0dc0*/  STG.E desc[UR6][R18.64], R23 ;  /* 0x0000001712007986 */ /* 0x0005e8000c101906 */
[----:B------:R-:W3:Y:S04]  /*0dd0*/  LDG.E R21, desc[UR6][R20.64] ;  /* 0x0000000614157981 */ /* 0x000ee8000c1e1900 */
[----:B------:R-:W3:Y:S04]  /*0de0*/  LDG.E R16, desc[UR6][R12.64] ;  /* 0x000000060c107981 */ /* 0x000ee8000c1e1900 */
[----:B------:R-:W4:Y:S01]  /*0df0*/  LDG.E R25, desc[UR6][R14.64] ;  /* 0x000000060e197981 */ /* 0x000f22000c1e1900 */
[----:B------:R-:W-:Y:S01]  /*0e00*/  IADD3 R11, PT, PT, R11, 0x2, RZ ;  /* 0x000000020b0b7810 */ /* 0x000fe20007ffe0ff */
[----:B---3--:R-:W-:Y:S01]  /*0e10*/  FMUL R22, R16, R21 ;  /* 0x0000001510167220 */ /* 0x008fe20000400000 */
[----:B------:R-:W-:-:S04]  /*0e20*/  IMAD.WIDE R16, R9, 0x4, R18 ;  /* 0x0000000409107825 */ /* 0x000fc800078e0212 */
[----:B----4-:R-:W-:-:S05]  /*0e30*/  FMUL R25, R22, R25 ;  /* 0x0000001916197220 */ /* 0x010fca0000400000 */
[----:B------:R2:W-:Y:S02]  /*0e40*/  STG.E desc[UR6][R16.64], R25 ;  /* 0x0000001910007986 */ /* 0x0005e4000c101906 */
.L_x_98:
[----:B------:R-:W-:Y:S05]  /*0e50*/  @!P1 BRA `(.L_x_96) ;  /* 0x0000000000349947 */ /* 0x000fea0003800000 */
[----:B0-2---:R-:W0:Y:S01]  /*0e60*/  LDC.64 R16, c[0x0][0x390] ;  /* 0x0000e400ff107b82 */ /* 0x005e220000000a00 */
[----:B------:R-:W-:Y:S01]  /*0e70*/  IMAD R9, R11, R7, R8 ;  /* 0x000000070b097224 */ /* 0x000fe200078e0208 */
[----:B-1----:R-:W2:Y:S01]  /*0e80*/  LDG.E R12, desc[UR6][R12.64] ;  /* 0x000000060c0c7981 */ /* 0x002ea2000c1e1900 */
[----:B------:R-:W1:Y:S03]  /*0e90*/  LDCU UR4, c[0x0][0x3a4] ;  /* 0x00007480ff0477ac */ /* 0x000e660008000800 */
[----:B------:R-:W3:Y:S01]  /*0ea0*/  LDG.E R14, desc[UR6][R14.64] ;  /* 0x000000060e0e7981 */ /* 0x000ee2000c1e1900 */
[----:B0-----:R-:W-:Y:S02]  /*0eb0*/  IMAD.WIDE R8, R9, 0x4, R16 ;  /* 0x0000000409087825 */ /* 0x001fe400078e0210 */
[----:B------:R-:W0:Y:S04]  /*0ec0*/  LDC.64 R16, c[0x0][0x380] ;  /* 0x0000e000ff107b82 */ /* 0x000e280000000a00 */
[----:B------:R-:W2:Y:S01]  /*0ed0*/  LDG.E R9, desc[UR6][R8.64] ;  /* 0x0000000608097981 */ /* 0x000ea2000c1e1900 */
[----:B-1----:R-:W-:-:S04]  /*0ee0*/  IMAD R11, R11, UR4, R10 ;  /* 0x000000040b0b7c24 */ /* 0x002fc8000f8e020a */
[----:B0-----:R-:W-:-:S04]  /*0ef0*/  IMAD.WIDE R10, R11, 0x4, R16 ;  /* 0x000000040b0a7825 */ /* 0x001fc800078e0210 */
[----:B--2---:R-:W-:-:S04]  /*0f00*/  FMUL R7, R12, R9 ;  /* 0x000000090c077220 */ /* 0x004fc80000400000 */
[----:B---3--:R-:W-:-:S05]  /*0f10*/  FMUL R7, R7, R14 ;  /* 0x0000000e07077220 */ /* 0x008fca0000400000 */
[----:B------:R3:W-:Y:S02]  /*0f20*/  STG.E desc[UR6][R10.64], R7 ;  /* 0x000000070a007986 */ /* 0x0007e4000c101906 */
.L_x_96:
[----:B------:R-:W4:Y:S01]  /*0f30*/  LDCU UR4, c[0x0][0x3a0] ;  /* 0x00007400ff0477ac */ /* 0x000f220008000800 */
[----:B------:R-:W-:-:S04]  /*0f40*/  IADD3 R0, PT, PT, R5, R0, RZ ;  /* 0x0000000005007210 */ /* 0x000fc80007ffe0ff */
[----:B----4-:R-:W-:-:S13]  /*0f50*/  ISETP.GE.AND P0, PT, R0, UR4, PT ;  /* 0x0000000400007c0c */ /* 0x010fda000bf06270 */
[----:B------:R-:W-:Y:S05]  /*0f60*/  @!P0 BRA `(.L_x_99) ;  /* 0xfffffff0006c8947 */ /* 0x000fea000383ffff */
[----:B-1----:R-:W-:Y:S05]  /*0f70*/  EXIT ;  /* 0x000000000000794d */ /* 0x002fea0003800000 */
.L_x_100:
        /* <DEDUP_REMOVED lines=16> */
.L_x_268:


//--------------------- .text._Z27gpuTemplateShapJacDetNormalIdEvPT_S1_S1_S1_iiiiiii --------------------------
	.section	.text._Z27gpuTemplateShapJacDetNormalIdEvPT_S1_S1_S1_iiiiiii,"ax",@progbits
	.align	128
        .global         _Z27gpuTemplateShapJacDetNormalIdEvPT_S1_S1_S1_iiiiiii
        .type           _Z27gpuTemplateShapJacDetNormalIdEvPT_S1_S1_S1_iiiiiii,@function
        .size           _Z27gpuTemplateShapJacDetNormalIdEvPT_S1_S1_S1_iiiiiii,(.L_x_269 - _Z27gpuTemplateShapJacDetNormalIdEvPT_S1_S1_S1_iiiiiii)
        .other          _Z27gpuTemplateShapJacDetNormalIdEvPT_S1_S1_S1_iiiiiii,@"STO_CUDA_ENTRY STV_DEFAULT"
_Z27gpuTemplateShapJacDetNormalIdEvPT_S1_S1_S1_iiiiiii:
.text._Z27gpuTemplateShapJacDetNormalIdEvPT_S1_S1_S1_iiiiiii:
        /* <DEDUP_REMOVED lines=18> */
.L_x_106:
[----:B0-----:R-:W0:Y:S01]  /*0120*/  LDC R7, c[0x0][0x3ac] ;  /* 0x0000eb00ff077b82 */ /* 0x001e220000000800 */
[----:B---3--:R-:W-:Y:S01]  /*0130*/  IABS R16, R0 ;  /* 0x0000000000107213 */ /* 0x008fe20000000000 */
[----:B--2---:R-:W2:Y:S01]  /*0140*/  LDCU UR4, c[0x0][0x3a8] ;  /* 0x00007500ff0477ac */ /* 0x004ea20008000800 */
[----:B------:R-:W-:-:S05]  /*0150*/  IMAD.MOV.U32 R25, RZ, RZ, RZ ;  /* 0x000000ffff197224 */ /* 0x000fca00078e00ff */
[----:B------:R-:W3:Y:S08]  /*0160*/  LDC R9, c[0x0][0x3b8] ;  /* 0x0000ee00ff097b82 */ /* 0x000ef00000000800 */
[----:B------:R-:W4:Y:S01]  /*0170*/  LDC R23, c[0x0][0x3b4] ;  /* 0x0000ed00ff177b82 */ /* 0x000f220000000800 */
[----:B0-----:R-:W-:-:S04]  /*0180*/  IABS R13, R7 ;  /* 0x00000007000d7213 */ /* 0x001fc80000000000 */
[----:B------:R-:W0:Y:S08]  /*0190*/  I2F.RP R8, R13 ;  /* 0x0000000d00087306 */ /* 0x000e300000209400 */
[----:B0-----:R-:W0:Y:S02]  /*01a0*/  MUFU.RCP R8, R8 ;  /* 0x0000000800087308 */ /* 0x001e240000001000 */
[----:B0-----:R-:W-:-:S02]  /*01b0*/  IADD3 R10, PT, PT, R8, 0xffffffe, RZ ;  /* 0x0ffffffe080a7810 */ /* 0x001fc40007ffe0ff */
[----:B---3--:R-:W-:-:S04]  /*01c0*/  IABS R8, R9 ;  /* 0x0000000900087213 */ /* 0x008fc80000000000 */
[----:B------:R0:W3:Y:S02]  /*01d0*/  F2I.FTZ.U32.TRUNC.NTZ R11, R10 ;  /* 0x0000000a000b7305 */ /* 0x0000e4000021f000 */
[----:B0-----:R-:W-:Y:S01]  /*01e0*/  HFMA2 R10, -RZ, RZ, 0, 0 ;  /* 0x00000000ff0a7431 */ /* 0x001fe200000001ff */
[----:B---3--:R-:W-:-:S05]  /*01f0*/  IADD3 R12, PT, PT, RZ, -R11, RZ ;  /* 0x8000000bff0c7210 */ /* 0x008fca0007ffe0ff */
[----:B------:R-:W-:Y:S02]  /*0200*/  IMAD R15, R12, R13, RZ ;  /* 0x0000000d0c0f7224 */ /* 0x000fe400078e02ff */
[----:B------:R-:W0:Y:S02]  /*0210*/  I2F.RP R12, R8 ;  /* 0x00000008000c7306 */ /* 0x000e240000209400 */
[----:B------:R-:W-:-:S06]  /*0220*/  IMAD.HI.U32 R11, R11, R15, R10 ;  /* 0x0000000f0b0b7227 */ /* 0x000fcc00078e000a */
[----:B------:R-:W-:-:S05]  /*0230*/  IMAD.HI.U32 R14, R11, R16, RZ ;  /* 0x000000100b0e7227 */ /* 0x000fca00078e00ff */
[----:B------:R-:W-:Y:S01]  /*0240*/  IADD3 R10, PT, PT, -R14, RZ, RZ ;  /* 0x000000ff0e0a7210 */ /* 0x000fe20007ffe1ff */
[----:B0-----:R-:W0:Y:S04]  /*0250*/  MUFU.RCP R12, R12 ;  /* 0x0000000c000c7308 */ /* 0x001e280000001000 */
[----:B------:R-:W-:-:S05]  /*0260*/  IMAD R10, R13, R10, R16 ;  /* 0x0000000a0d0a7224 */ /* 0x000fca00078e0210 */
[----:B------:R-:W-:-:S13]  /*0270*/  ISETP.GT.U32.AND P2, PT, R13, R10, PT ;  /* 0x0000000a0d00720c */ /* 0x000fda0003f44070 */
[----:B------:R-:W-:Y:S01]  /*0280*/  @!P2 IMAD.IADD R10, R10, 0x1, -R13 ;  /* 0x000000010a0aa824 */ /* 0x000fe200078e0a0d */
[----:B------:R-:W-:Y:S02]  /*0290*/  @!P2 IADD3 R14, PT, PT, R14, 0x1, RZ ;  /* 0x000000010e0ea810 */ /* 0x000fe40007ffe0ff */
[----:B------:R-:W-:Y:S02]  /*02a0*/  ISETP.NE.AND P2, PT, R7, RZ, PT ;  /* 0x000000ff0700720c */ /* 0x000fe40003f45270 */
[----:B------:R-:W-:Y:S02]  /*02b0*/  ISETP.GE.U32.AND P0, PT, R10, R13, PT ;  /* 0x0000000d0a00720c */ /* 0x000fe40003f06070 */
[----:B------:R-:W-:-:S04]  /*02c0*/  LOP3.LUT R10, R0, R7, RZ, 0x3c, !PT ;  /* 0x00000007000a7212 */ /* 0x000fc800078e3cff */
[----:B------:R-:W-:Y:S02]  /*02d0*/  ISETP.GE.AND P1, PT, R10, RZ, PT ;  /* 0x000000ff0a00720c */ /* 0x000fe40003f26270 */
[----:B0-----:R-:W-:-:S04]  /*02e0*/  IADD3 R10, PT, PT, R12, 0xffffffe, RZ ;  /* 0x0ffffffe0c0a7810 */ /* 0x001fc80007ffe0ff */
[----:B------:R0:W3:Y:S01]  /*02f0*/  F2I.FTZ.U32.TRUNC.NTZ R11, R10 ;  /* 0x0000000a000b7305 */ /* 0x0000e2000021f000 */
[----:B------:R-:W-:-:S06]  /*0300*/  @P0 IADD3 R14, PT, PT, R14, 0x1, RZ ;  /* 0x000000010e0e0810 */ /* 0x000fcc0007ffe0ff */
[----:B------:R-:W-:Y:S02]  /*0310*/  @!P1 IADD3 R14, PT, PT, -R14, RZ, RZ ;  /* 0x000000ff0e0e9210 */ /* 0x000fe40007ffe1ff */
[----:B------:R-:W-:Y:S02]  /*0320*/  @!P2 LOP3.LUT R14, RZ, R7, RZ, 0x33, !PT ;  /* 0x00000007ff0ea212 */ /* 0x000fe400078e33ff */
[----:B0-----:R-:W-:Y:S02]  /*0330*/  MOV R10, RZ ;  /* 0x000000ff000a7202 */ /* 0x001fe40000000f00 */
[----:B------:R-:W-:Y:S01]  /*0340*/  IADD3 R22, PT, PT, -R14, RZ, RZ ;  /* 0x000000ff0e167210 */ /* 0x000fe20007ffe1ff */
[----:B---3--:R-:W-:-:S04]  /*0350*/  IMAD.MOV R13, RZ, RZ, -R11 ;  /* 0x000000ffff0d7224 */ /* 0x008fc800078e0a0b */
[----:B------:R-:W-:Y:S02]  /*0360*/  IMAD R22, R7, R22, R0 ;  /* 0x0000001607167224 */ /* 0x000fe400078e0200 */
[----:B------:R-:W-:-:S03]  /*0370*/  IMAD R13, R13, R8, RZ ;  /* 0x000000080d0d7224 */ /* 0x000fc600078e02ff */
[----:B------:R-:W-:Y:S01]  /*0380*/  IABS R12, R22 ;  /* 0x00000016000c7213 */ /* 0x000fe20000000000 */
[----:B------:R-:W-:-:S03]  /*0390*/  IMAD.HI.U32 R10, R11, R13, R10 ;  /* 0x0000000d0b0a7227 */ /* 0x000fc600078e000a */
[----:B------:R-:W-:-:S05]  /*03a0*/  MOV R11, R12 ;  /* 0x0000000c000b7202 */ /* 0x000fca0000000f00 */
[----:B------:R-:W-:-:S05]  /*03b0*/  IMAD.HI.U32 R10, R10, R11, RZ ;  /* 0x0000000b0a0a7227 */ /* 0x000fca00078e00ff */
[----:B------:R-:W-:-:S05]  /*03c0*/  IADD3 R12, PT, PT, -R10, RZ, RZ ;  /* 0x000000ff0a0c7210 */ /* 0x000fca0007ffe1ff */
[C---:B------:R-:W-:Y:S02]  /*03d0*/  IMAD R11, R8.reuse, R12, R11 ;  /* 0x0000000c080b7224 */ /* 0x040fe400078e020b */
[----:B------:R-:W0:Y:S03]  /*03e0*/  LDC.64 R12, c[0x0][0x388] ;  /* 0x0000e200ff0c7b82 */ /* 0x000e260000000a00 */
[----:B------:R-:W-:-:S13]  /*03f0*/  ISETP.GT.U32.AND P2, PT, R8, R11, PT ;  /* 0x0000000b0800720c */ /* 0x000fda0003f44070 */
[----:B------:R-:W-:Y:S01]  /*0400*/  @!P2 IMAD.IADD R11, R11, 0x1, -R8 ;  /* 0x000000010b0ba824 */ /* 0x000fe200078e0a08 */
[----:B------:R-:W-:Y:S02]  /*0410*/  @!P2 IADD3 R10, PT, PT, R10, 0x1, RZ ;  /* 0x000000010a0aa810 */ /* 0x000fe40007ffe0ff */
[----:B------:R-:W-:Y:S02]  /*0420*/  ISETP.NE.AND P2, PT, R9, RZ, PT ;  /* 0x000000ff0900720c */ /* 0x000fe40003f45270 */
[----:B------:R-:W-:Y:S02]  /*0430*/  ISETP.GE.U32.AND P0, PT, R11, R8, PT ;  /* 0x000000080b00720c */ /* 0x000fe40003f06070 */
[----:B------:R-:W-:-:S04]  /*0440*/  LOP3.LUT R8, R22, R9, RZ, 0x3c, !PT ;  /* 0x0000000916087212 */ /* 0x000fc800078e3cff */
[----:B------:R-:W-:-:S07]  /*0450*/  ISETP.GE.AND P1, PT, R8, RZ, PT ;  /* 0x000000ff0800720c */ /* 0x000fce0003f26270 */
[----:B------:R-:W-:Y:S02]  /*0460*/  @P0 IADD3 R10, PT, PT, R10, 0x1, RZ ;  /* 0x000000010a0a0810 */ /* 0x000fe40007ffe0ff */
[----:B----4-:R-:W-:Y:S02]  /*0470*/  ISETP.GE.U32.AND P0, PT, R23, 0x8, PT ;  /* 0x000000081700780c */ /* 0x010fe40003f06070 */
[----:B------:R-:W-:Y:S02]  /*0480*/  MOV R24, R10 ;  /* 0x0000000a00187202 */ /* 0x000fe40000000f00 */
[----:B------:R-:W3:Y:S02]  /*0490*/  LDC.64 R10, c[0x0][0x398] ;  /* 0x0000e600ff0a7b82 */ /* 0x000ee40000000a00 */
[----:B------:R-:W-:Y:S02]  /*04a0*/  @!P1 IADD3 R24, PT, PT, -R24, RZ, RZ ;  /* 0x000000ff18189210 */ /* 0x000fe40007ffe1ff */
[----:B------:R-:W-:-:S04]  /*04b0*/  @!P2 LOP3.LUT R24, RZ, R9, RZ, 0x33, !PT ;  /* 0x00000009ff18a212 */ /* 0x000fc800078e33ff */
[----:B------:R-:W-:-:S05]  /*04c0*/  IADD3 R8, PT, PT, -R24, RZ, RZ ;  /* 0x000000ff18087210 */ /* 0x000fca0007ffe1ff */
[----:B------:R-:W-:-:S04]  /*04d0*/  IMAD R8, R9, R8, R22 ;  /* 0x0000000809087224 */ /* 0x000fc800078e0216 */
[----:B------:R-:W-:-:S04]  /*04e0*/  IMAD R9, R14, R9, R8 ;  /* 0x000000090e097224 */ /* 0x000fc800078e0208 */
[----:B--2---:R-:W-:Y:S02]  /*04f0*/  IMAD R24, R24, UR4, R9 ;  /* 0x0000000418187c24 */ /* 0x004fe4000f8e0209 */
[----:B0-----:R-:W-:-:S04]  /*0500*/  IMAD.WIDE R8, R9, 0x8, R12 ;  /* 0x0000000809087825 */ /* 0x001fc800078e020c */
[----:B---3--:R-:W-:Y:S01]  /*0510*/  IMAD.WIDE R10, R22, 0x8, R10 ;  /* 0x00000008160a7825 */ /* 0x008fe200078e020a */
[----:B------:R-:W-:Y:S06]  /*0520*/  @!P0 BRA `(.L_x_101) ;  /* 0x0000000400308947 */ /* 0x000fec0003800000 */
[----:B------:R-:W-:Y:S02]  /*0530*/  MOV R26, R22 ;  /* 0x00000016001a7202 */ /* 0x000fe40000000f00 */
[----:B------:R-:W-:Y:S02]  /*0540*/  MOV R25, R24 ;  /* 0x0000001800197202 */ /* 0x000fe40000000f00 */
[----:B------:R-:W-:-:S07]  /*0550*/  MOV R28, R6 ;  /* 0x00000006001c7202 */ /* 0x000fce0000000f00 */
.L_x_102:
[----:B0-----:R-:W0:Y:S01]  /*0560*/  LDC.64 R14, c[0x0][0x390] ;  /* 0x0000e400ff0e7b82 */ /* 0x001e220000000a00 */
[----:B-1----:R-:W2:Y:S04]  /*0570*/  LDG.E.64 R20, desc[UR6][R8.64] ;  /* 0x0000000608147981 */ /* 0x002ea8000c1e1b00 */
[----:B------:R-:W3:Y:S03]  /*0580*/  LDG.E.64 R12, desc[UR6][R10.64] ;  /* 0x000000060a0c7981 */ /* 0x000ee6000c1e1b00 */
[----:B------:R-:W1:Y:S08]  /*0590*/  LDC.64 R16, c[0x0][0x380] ;  /* 0x0000e000ff107b82 */ /* 0x000e700000000a00 */
[----:B------:R-:W4:Y:S01]  /*05a0*/  LDC R27, c[0x0][0x3a4] ;  /* 0x0000e900ff1b7b82 */ /* 0x000f220000000800 */
[----:B0-----:R-:W-:-:S05]  /*05b0*/  IMAD.WIDE R14, R26, 0x8, R14 ;  /* 0x000000081a0e7825 */ /* 0x001fca00078e020e */
[----:B------:R0:W2:Y:S01]  /*05c0*/  LDG.E.64 R18, desc[UR6][R14.64] ;  /* 0x000000060e127981 */ /* 0x0000a2000c1e1b00 */
[----:B-1----:R-:W-:-:S04]  /*05d0*/  IMAD.WIDE R16, R25, 0x8, R16 ;  /* 0x0000000819107825 */ /* 0x002fc800078e0210 */
[----:B0-----:R-:W-:Y:S01]  /*05e0*/  IMAD.WIDE R14, R7, 0x8, R14 ;  /* 0x00000008070e7825 */ /* 0x001fe200078e020e */
[----:B--2---:R-:W-:-:S08]  /*05f0*/  DMUL R18, R20, R18 ;  /* 0x0000001214127228 */ /* 0x004fd00000000000 */
[----:B---3--:R-:W-:-:S07]  /*0600*/  DMUL R12, R18, R12 ;  /* 0x0000000c120c7228 */ /* 0x008fce0000000000 */
[----:B------:R0:W-:Y:S04]  /*0610*/  STG.E.64 desc[UR6][R16.64], R12 ;  /* 0x0000000c10007986 */ /* 0x0001e8000c101b06 */
[----:B------:R-:W2:Y:S04]  /*0620*/  LDG.E.64 R20, desc[UR6][R8.64] ;  /* 0x0000000608147981 */ /* 0x000ea8000c1e1b00 */
[----:B------:R1:W2:Y:S04]  /*0630*/  LDG.E.64 R18, desc[UR6][R14.64] ;  /* 0x000000060e127981 */ /* 0x0002a8000c1e1b00 */
[----:B0-----:R-:W3:Y:S01]  /*0640*/  LDG.E.64 R12, desc[UR6][R10.64] ;  /* 0x000000060a0c7981 */ /* 0x001ee2000c1e1b00 */
[----:B-1----:R-:W-:Y:S01]  /*0650*/  IMAD.WIDE R14, R7, 0x8, R14 ;  /* 0x00000008070e7825 */ /* 0x002fe200078e020e */
[----:B--2---:R-:W-:-:S08]  /*0660*/  DMUL R18, R20, R18 ;  /* 0x0000001214127228 */ /* 0x004fd00000000000 */
[----:B---3--:R-:W-:Y:S01]  /*0670*/  DMUL R12, R18, R12 ;  /* 0x0000000c120c7228 */ /* 0x008fe20000000000 */
[----:B----4-:R-:W-:-:S06]  /*0680*/  IMAD.WIDE R18, R27, 0x8, R16 ;  /* 0x000000081b127825 */ /* 0x010fcc00078e0210 */
[----:B------:R0:W-:Y:S04]  /*0690*/  STG.E.64 desc[UR6][R18.64], R12 ;  /* 0x0000000c12007986 */ /* 0x0001e8000c101b06 */
[----:B------:R-:W2:Y:S04]  /*06a0*/  LDG.E.64 R20, desc[UR6][R8.64] ;  /* 0x0000000608147981 */ /* 0x000ea8000c1e1b00 */
[----:B------:R-:W3:Y:S04]  /*06b0*/  LDG.E.64 R16, desc[UR6][R10.64] ;  /* 0x000000060a107981 */ /* 0x000ee8000c1e1b00 */
[----:B0-----:R0:W2:Y:S02]  /*06c0*/  LDG.E.64 R12, desc[UR6][R14.64] ;  /* 0x000000060e0c7981 */ /* 0x0010a4000c1e1b00 */
[----:B0-----:R-:W-:Y:S01]  /*06d0*/  IMAD.WIDE R14, R7, 0x8, R14 ;  /* 0x00000008070e7825 */ /* 0x001fe200078e020e */
[----:B--2---:R-:W-:-:S03]  /*06e0*/  DMUL R20, R20, R12 ;  /* 0x0000000c14147228 */ /* 0x004fc60000000000 */
[----:B------:R-:W-:-:S05]  /*06f0*/  IMAD.WIDE R12, R27, 0x8, R18 ;  /* 0x000000081b0c7825 */ /* 0x000fca00078e0212 */
[----:B---3--:R-:W-:-:S07]  /*0700*/  DMUL R16, R20, R16 ;  /* 0x0000001014107228 */ /* 0x008fce0000000000 */
        /* <DEDUP_REMOVED lines=13> */
[----:B--2---:R-:W-:-:S08]  /*07e0*/  DMUL R20, R20, R18 ;  /* 0x0000001214147228 */ /* 0x004fd00000000000 */
[----:B---3--:R-:W-:Y:S01]  /*07f0*/  DMUL R12, R20, R12 ;  /* 0x0000000c140c7228 */ /* 0x008fe20000000000 */
[----:B------:R-:W-:-:S06]  /*0800*/  IMAD.WIDE R20, R27, 0x8, R16 ;  /* 0x000000081b147825 */ /* 0x000fcc00078e0210 */
        /* <DEDUP_REMOVED lines=9> */
[----:B------:R1:W2:Y:S04]  /*08a0*/  LDG.E.64 R18, desc[UR6][R14.64] ;  /* 0x000000060e127981 */ /* 0x0002a8000c1e1b00 */
[----:B------:R-:W3:Y:S04]  /*08b0*/  LDG.E.64 R20, desc[UR6][R10.64] ;  /* 0x000000060a147981 */ /* 0x000ee8000c1e1b00 */
[----:B0-----:R-:W2:Y:S01]  /*08c0*/  LDG.E.64 R16, desc[UR6][R8.64] ;  /* 0x0000000608107981 */ /* 0x001ea2000c1e1b00 */
[----:B-1----:R-:W-:Y:S01]  /*08d0*/  IMAD.WIDE R14, R7, 0x8, R14 ;  /* 0x00000008070e7825 */ /* 0x002fe200078e020e */
[----:B--2---:R-:W-:-:S08]  /*08e0*/  DMUL R18, R16, R18 ;  /* 0x0000001210127228 */ /* 0x004fd00000000000 */
[----:B---3--:R-:W-:Y:S01]  /*08f0*/  DMUL R20, R18, R20 ;  /* 0x0000001412147228 */ /* 0x008fe20000000000 */
[----:B------:R-:W-:-:S06]  /*0900*/  IMAD.WIDE R18, R27, 0x8, R12 ;  /* 0x000000081b127825 */ /* 0x000fcc00078e020c */
[----:B------:R0:W-:Y:S04]  /*0910*/  STG.E.64 desc[UR6][R18.64], R20 ;  /* 0x0000001412007986 */ /* 0x0001e8000c101b06 */
[----:B------:R-:W2:Y:S04]  /*0920*/  LDG.E.64 R12, desc[UR6][R10.64] ;  /* 0x000000060a0c7981 */ /* 0x000ea8000c1e1b00 */
[----:B0-----:R-:W3:Y:S04]  /*0930*/  LDG.E.64 R20, desc[UR6][R14.64] ;  /* 0x000000060e147981 */ /* 0x001ee8000c1e1b00 */
[----:B------:R-:W3:Y:S01]  /*0940*/  LDG.E.64 R14, desc[UR6][R8.64] ;  /* 0x00000006080e7981 */ /* 0x000ee2000c1e1b00 */
[----:B------:R-:W-:-:S04]  /*0950*/  IADD3 R28, PT, PT, R28, 0x8, RZ ;  /* 0x000000081c1c7810 */ /* 0x000fc80007ffe0ff */
[----:B------:R-:W-:Y:S01]  /*0960*/  ISETP.NE.AND P0, PT, R28, RZ, PT ;  /* 0x000000ff1c00720c */ /* 0x000fe20003f05270 */
[----:B------:R-:W-:Y:S01]  /*0970*/  IMAD R26, R7, 0x8, R26 ;  /* 0x00000008071a7824 */ /* 0x000fe200078e021a */
[----:B------:R-:W-:Y:S01]  /*0980*/  LEA R25, R27, R25, 0x3 ;  /* 0x000000191b197211 */ /* 0x000fe200078e18ff */
[----:B---3--:R-:W-:-:S08]  /*0990*/  DMUL R16, R14, R20 ;  /* 0x000000140e107228 */ /* 0x008fd00000000000 */
[----:B--2---:R-:W-:Y:S01]  /*09a0*/  DMUL R12, R16, R12 ;  /* 0x0000000c100c7228 */ /* 0x004fe20000000000 */
[----:B------:R-:W-:-:S06]  /*09b0*/  IMAD.WIDE R16, R27, 0x8, R18 ;  /* 0x000000081b107825 */ /* 0x000fcc00078e0212 */
[----:B------:R0:W-:Y:S01]  /*09c0*/  STG.E.64 desc[UR6][R16.64], R12 ;  /* 0x0000000c10007986 */ /* 0x0001e2000c101b06 */
[----:B------:R-:W-:Y:S05]  /*09d0*/  @P0 BRA `(.L_x_102) ;  /* 0xfffffff800e00947 */ /* 0x000fea000383ffff */
[----:B------:R-:W-:-:S07]  /*09e0*/  MOV R25, R2 ;  /* 0x0000000200197202 */ /* 0x000fce0000000f00 */
.L_x_101:
        /* <DEDUP_REMOVED lines=8> */
[----:B-1----:R-:W2:Y:S04]  /*0a70*/  LDG.E.64 R18, desc[UR6][R8.64] ;  /* 0x0000000608127981 */ /* 0x002ea8000c1e1b00 */
[----:B------:R-:W3:Y:S02]  /*0a80*/  LDG.E.64 R20, desc[UR6][R10.64] ;  /* 0x000000060a147981 */ /* 0x000ee4000c1e1b00 */
[----:B------:R-:W1:Y:S01]  /*0a90*/  LDC R29, c[0x0][0x3a4] ;  /* 0x0000e900ff1d7b82 */ /* 0x000e620000000800 */
[----:B0-----:R-:W-:-:S07]  /*0aa0*/  IMAD.WIDE R12, R15, 0x8, R12 ;  /* 0x000000080f0c7825 */ /* 0x001fce00078e020c */
[----:B------:R-:W0:Y:S01]  /*0ab0*/  LDC.64 R14, c[0x0][0x380] ;  /* 0x0000e000ff0e7b82 */ /* 0x000e220000000a00 */
[----:B------:R-:W2:Y:S02]  /*0ac0*/  LDG.E.64 R16, desc[UR6][R12.64] ;  /* 0x000000060c107981 */ /* 0x000ea4000c1e1b00 */
[----:B--2---:R-:W-:Y:S01]  /*0ad0*/  DMUL R16, R18, R16 ;  /* 0x0000001012107228 */ /* 0x004fe20000000000 */
[----:B-1----:R-:W-:-:S04]  /*0ae0*/  IMAD R19, R25, R29, R24 ;  /* 0x0000001d19137224 */ /* 0x002fc800078e0218 */
[----:B0-----:R-:W-:-:S03]  /*0af0*/  IMAD.WIDE R14, R19, 0x8, R14 ;  /* 0x00000008130e7825 */ /* 0x001fc600078e020e */
[----:B---3--:R-:W-:Y:S01]  /*0b00*/  DMUL R20, R16, R20 ;  /* 0x0000001410147228 */ /* 0x008fe20000000000 */
[----:B------:R-:W-:-:S06]  /*0b10*/  IMAD.WIDE R16, R7, 0x8, R12 ;  /* 0x0000000807107825 */ /* 0x000fcc00078e020c */
[----:B------:R0:W-:Y:S04]  /*0b20*/  STG.E.64 desc[UR6][R14.64], R20 ;  /* 0x000000140e007986 */ /* 0x0001e8000c101b06 */
[----:B------:R-:W2:Y:S04]  /*0b30*/  LDG.E.64 R18, desc[UR6][R8.64] ;  /* 0x0000000608127981 */ /* 0x000ea8000c1e1b00 */
[----:B------:R1:W2:Y:S04]  /*0b40*/  LDG.E.64 R12, desc[UR6][R16.64] ;  /* 0x00000006100c7981 */ /* 0x0002a8000c1e1b00 */
[----:B------:R-:W3:Y:S01]  /*0b50*/  LDG.E.64 R26, desc[UR6][R10.64] ;  /* 0x000000060a1a7981 */ /* 0x000ee2000c1e1b00 */
[----:B0-----:R-:W-:-:S04]  /*0b60*/  IMAD.WIDE R20, R29, 0x8, R14 ;  /* 0x000000081d147825 */ /* 0x001fc800078e020e */
[----:B-1----:R-:W-:Y:S01]  /*0b70*/  IMAD.WIDE R16, R7, 0x8, R16 ;  /* 0x0000000807107825 */ /* 0x002fe200078e0210 */
[----:B--2---:R-:W-:-:S08]  /*0b80*/  DMUL R12, R18, R12 ;  /* 0x0000000c120c7228 */ /* 0x004fd00000000000 */
[----:B---3--:R-:W-:-:S07]  /*0b90*/  DMUL R26, R12, R26 ;  /* 0x0000001a0c1a7228 */ /* 0x008fce0000000000 */
[----:B------:R-:W-:Y:S04]  /*0ba0*/  STG.E.64 desc[UR6][R20.64], R26 ;  /* 0x0000001a14007986 */ /* 0x000fe8000c101b06 */
[----:B------:R-:W2:Y:S04]  /*0bb0*/  LDG.E.64 R18, desc[UR6][R8.64] ;  /* 0x0000000608127981 */ /* 0x000ea8000c1e1b00 */
[----:B------:R-:W2:Y:S04]  /*0bc0*/  LDG.E.64 R12, desc[UR6][R16.64] ;  /* 0x00000006100c7981 */ /* 0x000ea8000c1e1b00 */
[----:B------:R-:W3:Y:S01]  /*0bd0*/  LDG.E.64 R14, desc[UR6][R10.64] ;  /* 0x000000060a0e7981 */ /* 0x000ee2000c1e1b00 */
[----:B--2---:R-:W-:Y:S01]  /*0be0*/  DMUL R12, R18, R12 ;  /* 0x0000000c120c7228 */ /* 0x004fe20000000000 */
[----:B------:R-:W-:-:S07]  /*0bf0*/  IMAD.WIDE R18, R7, 0x8, R16 ;  /* 0x0000000807127825 */ /* 0x000fce00078e0210 */
[----:B---3--:R-:W-:Y:S01]  /*0c00*/  DMUL R14, R12, R14 ;  /* 0x0000000e0c0e7228 */ /* 0x008fe20000000000 */
[----:B------:R-:W-:-:S06]  /*0c10*/  IMAD.WIDE R12, R29, 0x8, R20 ;  /* 0x000000081d0c7825 */ /* 0x000fcc00078e0214 */
[----:B------:R0:W-:Y:S04]  /*0c20*/  STG.E.64 desc[UR6][R12.64], R14 ;  /* 0x0000000e0c007986 */ /* 0x0001e8000c101b06 */
[----:B------:R-:W2:Y:S04]  /*0c30*/  LDG.E.64 R18, desc[UR6][R18.64] ;  /* 0x0000000612127981 */ /* 0x000ea8000c1e1b00 */
[----:B------:R-:W2:Y:S04]  /*0c40*/  LDG.E.64 R16, desc[UR6][R8.64] ;  /* 0x0000000608107981 */ /* 0x000ea8000c1e1b00 */
[----:B0-----:R-:W3:Y:S01]  /*0c50*/  LDG.E.64 R14, desc[UR6][R10.64] ;  /* 0x000000060a0e7981 */ /* 0x001ee2000c1e1b00 */
[----:B------:R-:W-:Y:S01]  /*0c60*/  IMAD.WIDE R20, R29, 0x8, R12 ;  /* 0x000000081d147825 */ /* 0x000fe200078e020c */
[----:B------:R-:W-:Y:S01]  /*0c70*/  IADD3 R25, PT, PT, R25, 0x4, RZ ;  /* 0x0000000419197810 */ /* 0x000fe20007ffe0ff */
[----:B--2---:R-:W-:-:S08]  /*0c80*/  DMUL R18, R16, R18 ;  /* 0x0000001210127228 */ /* 0x004fd00000000000 */
[----:B---3--:R-:W-:-:S07]  /*0c90*/  DMUL R16, R18, R14 ;  /* 0x0000000e12107228 */ /* 0x008fce0000000000 */
[----:B------:R0:W-:Y:S04]  /*0ca0*/  STG.E.64 desc[UR6][R20.64], R16 ;  /* 0x0000001014007986 */ /* 0x0001e8000c101b06 */
.L_x_104:
[----:B------:R-:W-:Y:S05]  /*0cb0*/  @!P1 BRA `(.L_x_103) ;  /* 0x00000000009c9947 */ /* 0x000fea0003800000 */
[----:B------:R-:W-:Y:S02]  /*0cc0*/  ISETP.NE.AND P0, PT, R4, 0x1, PT ;  /* 0x000000010400780c */ /* 0x000fe40003f05270 */
[----:B------:R-:W-:-:S11]  /*0cd0*/  LOP3.LUT P1, RZ, R23, 0x1, RZ, 0xc0, !PT ;  /* 0x0000000117ff7812 */ /* 0x000fd6000782c0ff */
[----:B------:R-:W-:Y:S05]  /*0ce0*/  @!P0 BRA `(.L_x_105) ;  /* 0x0000000000588947 */ /* 0x000fea0003800000 */
[----:B------:R-:W2:Y:S01]  /*0cf0*/  LDC.64 R12, c[0x0][0x390] ;  /* 0x0000e400ff0c7b82 */ /* 0x000ea20000000a00 */
[----:B------:R-:W-:Y:S01]  /*0d00*/  IMAD R15, R25, R7, R22 ;  /* 0x00000007190f7224 */ /* 0x000fe200078e0216 */
[----:B01----:R-:W3:Y:S04]  /*0d10*/  LDG.E.64 R20, desc[UR6][R8.64] ;  /* 0x0000000608147981 */ /* 0x003ee8000c1e1b00 */
[----:B------:R-:W4:Y:S02]  /*0d20*/  LDG.E.64 R16, desc[UR6][R10.64] ;  /* 0x000000060a107981 */ /* 0x000f24000c1e1b00 */
[----:B------:R-:W0:Y:S01]  /*0d30*/  LDC R23, c[0x0][0x3a4] ;  /* 0x0000e900ff177b82 */ /* 0x000e220000000800 */
[----:B--2---:R-:W-:-:S07]  /*0d40*/  IMAD.WIDE R12, R15, 0x8, R12 ;  /* 0x000000080f0c7825 */ /* 0x004fce00078e020c */
[----:B------:R-:W1:Y:S01]  /*0d50*/  LDC.64 R14, c[0x0][0x380] ;  /* 0x0000e000ff0e7b82 */ /* 0x000e620000000a00 */
[----:B------:R-:W3:Y:S02]  /*0d60*/  LDG.E.64 R18, desc[UR6][R12.64] ;  /* 0x000000060c127981 */ /* 0x000ee4000c1e1b00 */
[----:B---3--:R-:W-:Y:S01]  /*0d70*/  DMUL R20, R20, R18 ;  /* 0x0000001214147228 */ /* 0x008fe20000000000 */
[----:B0-----:R-:W-:-:S04]  /*0d80*/  IMAD R19, R25, R23, R24 ;  /* 0x0000001719137224 */ /* 0x001fc800078e0218 */
[----:B-1----:R-:W-:-:S03]  /*0d90*/  IMAD.WIDE R14, R19, 0x8, R14 ;  /* 0x00000008130e7825 */ /* 0x002fc600078e020e */
[----:B----4-:R-:W-:Y:S01]  /*0da0*/  DMUL R20, R20, R16 ;  /* 0x0000001014147228 */ /* 0x010fe20000000000 */
[----:B------:R-:W-:-:S06]  /*0db0*/  IMAD.WIDE R16, R7, 0x8, R12 ;  /* 0x0000000807107825 */ /* 0x000fcc00078e020c */
[----:B------:R2:W-:Y:S04]  /*0dc0*/  STG.E.64 desc[UR6][R14.64], R20 ;  /* 0x000000140e007986 */ /* 0x0005e8000c101b06 */
[----:B------:R-:W3:Y:S04]  /*0dd0*/  LDG.E.64 R16, desc[UR6][R16.64] ;  /* 0x0000000610107981 */ /* 0x000ee8000c1e1b00 */
[----:B------:R-:W3:Y:S04]  /*0de0*/  LDG.E.64 R18, desc[UR6][R8.64] ;  /* 0x0000000608127981 */ /* 0x000ee8000c1e1b00 */
[----:B------:R-:W4:Y:S01]  /*0df0*/  LDG.E.64 R12, desc[UR6][R10.64] ;  /* 0x000000060a0c7981 */ /* 0x000f22000c1e1b00 */
[----:B------:R-:W-:Y:S01]  /*0e00*/  IADD3 R25, PT, PT, R25, 0x2, RZ ;  /* 0x0000000219197810 */ /* 0x000fe20007ffe0ff */
[----:B---3--:R-:W-:-:S08]  /*0e10*/  DMUL R18, R18, R16 ;  /* 0x0000001012127228 */ /* 0x008fd00000000000 */
[----:B----4-:R-:W-:Y:S01]  /*0e20*/  DMUL R12, R18, R12 ;  /* 0x0000000c120c7228 */ /* 0x010fe20000000000 */
[----:B------:R-:W-:-:S06]  /*0e30*/  IMAD.WIDE R18, R23, 0x8, R14 ;  /* 0x0000000817127825 */ /* 0x000fcc00078e020e */
[----:B------:R2:W-:Y:S04]  /*0e40*/  STG.E.64 desc[UR6][R18.64], R12 ;  /* 0x0000000c12007986 */ /* 0x0005e8000c101b06 */
.L_x_105:
[----:B------:R-:W-:Y:S05]  /*0e50*/  @!P1 BRA `(.L_x_103) ;  /* 0x0000000000349947 */ /* 0x000fea0003800000 */
[----:B--2---:R-:W2:Y:S01]  /*0e60*/  LDC.64 R14, c[0x0][0x390] ;  /* 0x0000e400ff0e7b82 */ /* 0x004ea20000000a00 */
[----:B------:R-:W-:Y:S01]  /*0e70*/  IMAD R7, R25, R7, R22 ;  /* 0x0000000719077224 */ /* 0x000fe200078e0216 */
[----:B-1----:R-:W0:Y:S01]  /*0e80*/  LDG.E.64 R8, desc[UR6][R8.64] ;  /* 0x0000000608087981 */ /* 0x002e22000c1e1b00 */
[----:B------:R-:W1:Y:S03]  /*0e90*/  LDCU UR4, c[0x0][0x3a4] ;  /* 0x00007480ff0477ac */ /* 0x000e660008000800 */
[----:B------:R-:W3:Y:S02]  /*0ea0*/  LDG.E.64 R10, desc[UR6][R10.64] ;  /* 0x000000060a0a7981 */ /* 0x000ee4000c1e1b00 */
[----:B------:R-:W4:Y:S01]  /*0eb0*/  LDC.64 R12, c[0x0][0x380] ;  /* 0x0000e000ff0c7b82 */ /* 0x000f220000000a00 */
[----:B--2---:R-:W-:-:S06]  /*0ec0*/  IMAD.WIDE R14, R7, 0x8, R14 ;  /* 0x00000008070e7825 */ /* 0x004fcc00078e020e */
[----:B------:R-:W0:Y:S01]  /*0ed0*/  LDG.E.64 R14, desc[UR6][R14.64] ;  /* 0x000000060e0e7981 */ /* 0x000e22000c1e1b00 */
[----:B-1----:R-:W-:-:S04]  /*0ee0*/  IMAD R7, R25, UR4, R24 ;  /* 0x0000000419077c24 */ /* 0x002fc8000f8e0218 */
[----:B----4-:R-:W-:Y:S01]  /*0ef0*/  IMAD.WIDE R12, R7, 0x8, R12 ;  /* 0x00000008070c7825 */ /* 0x010fe200078e020c */
[----:B0-----:R-:W-:-:S08]  /*0f00*/  DMUL R16, R8, R14 ;  /* 0x0000000e08107228 */ /* 0x001fd00000000000 */
[----:B---3--:R-:W-:-:S07]  /*0f10*/  DMUL R16, R16, R10 ;  /* 0x0000000a10107228 */ /* 0x008fce0000000000 */
[----:B------:R3:W-:Y:S04]  /*0f20*/  STG.E.64 desc[UR6][R12.64], R16 ;  /* 0x000000100c007986 */ /* 0x0007e8000c101b06 */
.L_x_103:
[----:B------:R-:W4:Y:S01]  /*0f30*/  LDCU UR4, c[0x0][0x3a0] ;  /* 0x00007400ff0477ac */ /* 0x000f220008000800 */
[----:B------:R-:W-:-:S04]  /*0f40*/  IADD3 R0, PT, PT, R5, R0, RZ ;  /* 0x0000000005007210 */ /* 0x000fc80007ffe0ff */
[----:B----4-:R-:W-:-:S13]  /*0f50*/  ISETP.GE.AND P0, PT, R0, UR4, PT ;  /* 0x0000000400007c0c */ /* 0x010fda000bf06270 */
[----:B------:R-:W-:Y:S05]  /*0f60*/  @!P0 BRA `(.L_x_106) ;  /* 0xfffffff0006c8947 */ /* 0x000fea000383ffff */
[----:B-1----:R-:W-:Y:S05]  /*0f70*/  EXIT ;  /* 0x000000000000794d */ /* 0x002fea0003800000 */
.L_x_107:
        /* <DEDUP_REMOVED lines=16> */
.L_x_269:


//--------------------- .text._Z25gpuTemplateApplyJacNormalIfEvPT_S1_S1_S1_iiiiiii --------------------------
	.section	.text._Z25gpuTemplateApplyJacNormalIfEvPT_S1_S1_S1_iiiiiii,"ax",@progbits
	.align	128
        .global         _Z25gpuTemplateApplyJacNormalIfEvPT_S1_S1_S1_iiiiiii
        .type           _Z25gpuTemplateApplyJacNormalIfEvPT_S1_S1_S1_iiiiiii,@function
        .size           _Z25gpuTemplateApplyJacNormalIfEvPT_S1_S1_S1_iiiiiii,(.L_x_270 - _Z25gpuTemplateApplyJacNormalIfEvPT_S1_S1_S1_iiiiiii)
        .other          _Z25gpuTemplateApplyJacNormalIfEvPT_S1_S1_S1_iiiiiii,@"STO_CUDA_ENTRY STV_DEFAULT"
_Z25gpuTemplateApplyJacNormalIfEvPT_S1_S1_S1_iiiiiii:
.text._Z25gpuTemplateApplyJacNormalIfEvPT_S1_S1_S1_iiiiiii:
        /* <DEDUP_REMOVED lines=18> */
.L_x_113:
        /* <DEDUP_REMOVED lines=68> */
.L_x_109:
        /* <DEDUP_REMOVED lines=73> */
.L_x_108:
        /* <DEDUP_REMOVED lines=44> */
.L_x_111:
        /* <DEDUP_REMOVED lines=26> */
.L_x_112:
        /* <DEDUP_REMOVED lines=14> */
.L_x_110:
[----:B------:R-:W4:Y:S01]  /*0f30*/  LDCU UR4, c[0x0][0x3a0] ;  /* 0x00007400ff0477ac */ /* 0x000f220008000800 */
[----:B------:R-:W-:-:S04]  /*0f40*/  IADD3 R0, PT, PT, R5, R0, RZ ;  /* 0x0000000005007210 */ /* 0x000fc80007ffe0ff */
[----:B----4-:R-:W-:-:S13]  /*0f50*/  ISETP.GE.AND P0, PT, R0, UR4, PT ;  /* 0x0000000400007c0c */ /* 0x010fda000bf06270 */
[----:B------:R-:W-:Y:S05]  /*0f60*/  @!P0 BRA `(.L_x_113) ;  /* 0xfffffff0006c8947 */ /* 0x000fea000383ffff */
[----:B-1----:R-:W-:Y:S05]  /*0f70*/  EXIT ;  /* 0x000000000000794d */ /* 0x002fea0003800000 */
.L_x_114:
        /* <DEDUP_REMOVED lines=16> */
.L_x_270:


//--------------------- .text._Z25gpuTemplateApplyJacNormalIdEvPT_S1_S1_S1_iiiiiii --------------------------
	.section	.text._Z25gpuTemplateApplyJacNormalIdEvPT_S1_S1_S1_iiiiiii,"ax",@progbits
	.align	128
        .global         _Z25gpuTemplateApplyJacNormalIdEvPT_S1_S1_S1_iiiiiii
        .type           _Z25gpuTemplateApplyJacNormalIdEvPT_S1_S1_S1_iiiiiii,@function
        .size           _Z25gpuTemplateApplyJacNormalIdEvPT_S1_S1_S1_iiiiiii,(.L_x_271 - _Z25gpuTemplateApplyJacNormalIdEvPT_S1_S1_S1_iiiiiii)
        .other          _Z25gpuTemplateApplyJacNormalIdEvPT_S1_S1_S1_iiiiiii,@"STO_CUDA_ENTRY STV_DEFAULT"
_Z25gpuTemplateApplyJacNormalIdEvPT_S1_S1_S1_iiiiiii:
.text._Z25gpuTemplateApplyJacNormalIdEvPT_S1_S1_S1_iiiiiii:
        /* <DEDUP_REMOVED lines=18> */
.L_x_120:
[----:B0-----:R-:W0:Y:S01]  /*0120*/  LDC R7, c[0x0][0x3ac] ;  /* 0x0000eb00ff077b82 */ /* 0x001e220000000800 */
[----:B--2---:R-:W-:Y:S01]  /*0130*/  IABS R14, R0 ;  /* 0x00000000000e7213 */ /* 0x004fe20000000000 */
[----:B------:R-:W2:Y:S01]  /*0140*/  LDCU UR4, c[0x0][0x3a8] ;  /* 0x00007500ff0477ac */ /* 0x000ea20008000800 */
[----:B------:R-:W-:-:S05]  /*0150*/  IMAD.MOV.U32 R25, RZ, RZ, RZ ;  /* 0x000000ffff197224 */ /* 0x000fca00078e00ff */
[----:B---3--:R-:W3:Y:S08]  /*0160*/  LDC R13, c[0x0][0x3b8] ;  /* 0x0000ee00ff0d7b82 */ /* 0x008ef00000000800 */
        /* <DEDUP_REMOVED lines=9> */
[----:B------:R-:W-:-:S04]  /*0200*/  IMAD R11, R12, R15, RZ ;  /* 0x0000000f0c0b7224 */ /* 0x000fc800078e02ff */
[----:B------:R-:W-:Y:S02]  /*0210*/  IMAD.HI.U32 R9, R9, R11, R8 ;  /* 0x0000000b09097227 */ /* 0x000fe400078e0008 */
[----:B------:R-:W0:Y:S04]  /*0220*/  I2F.RP R11, R10 ;  /* 0x0000000a000b7306 */ /* 0x000e280000209400 */
[----:B------:R-:W-:-:S05]  /*0230*/  IMAD.HI.U32 R12, R9, R14, RZ ;  /* 0x0000000e090c7227 */ /* 0x000fca00078e00ff */
[----:B------:R-:W-:-:S05]  /*0240*/  IADD3 R8, PT, PT, -R12, RZ, RZ ;  /* 0x000000ff0c087210 */ /* 0x000fca0007ffe1ff */
[C---:B------:R-:W-:Y:S01]  /*0250*/  IMAD R8, R15.reuse, R8, R14 ;  /* 0x000000080f087224 */ /* 0x040fe200078e020e */
[----:B0-----:R-:W0:Y:S04]  /*0260*/  MUFU.RCP R11, R11 ;  /* 0x0000000b000b7308 */ /* 0x001e280000001000 */
        /* <DEDUP_REMOVED lines=28> */
[----:B------:R-:W-:Y:S01]  /*0430*/  LOP3.LUT R9, R22, R13, RZ, 0x3c, !PT ;  /* 0x0000000d16097212 */ /* 0x000fe200078e3cff */
[----:B------:R-:W0:Y:S03]  /*0440*/  LDC.64 R10, c[0x0][0x398] ;  /* 0x0000e600ff0a7b82 */ /* 0x000e260000000a00 */
[----:B------:R-:W-:-:S07]  /*0450*/  ISETP.GE.AND P1, PT, R9, RZ, PT ;  /* 0x000000ff0900720c */ /* 0x000fce0003f26270 */
[----:B------:R-:W-:Y:S02]  /*0460*/  @P0 IADD3 R8, PT, PT, R8, 0x1, RZ ;  /* 0x0000000108080810 */ /* 0x000fe40007ffe0ff */
[----:B----4-:R-:W-:Y:S02]  /*0470*/  ISETP.GE.U32.AND P0, PT, R23, 0x8, PT ;  /* 0x000000081700780c */ /* 0x010fe40003f06070 */
[----:B------:R-:W-:Y:S02]  /*0480*/  MOV R24, R8 ;  /* 0x0000000800187202 */ /* 0x000fe40000000f00 */
[----:B------:R-:W3:Y:S02]  /*0490*/  LDC.64 R8, c[0x0][0x388] ;  /* 0x0000e200ff087b82 */ /* 0x000ee40000000a00 */
[----:B------:R-:W-:Y:S02]  /*04a0*/  @!P1 IADD3 R24, PT, PT, -R24, RZ, RZ ;  /* 0x000000ff18189210 */ /* 0x000fe40007ffe1ff */
[----:B------:R-:W-:-:S04]  /*04b0*/  @!P2 LOP3.LUT R24, RZ, R13, RZ, 0x33, !PT ;  /* 0x0000000dff18a212 */ /* 0x000fc800078e33ff */
[----:B------:R-:W-:Y:S01]  /*04c0*/  IADD3 R14, PT, PT, -R24, RZ, RZ ;  /* 0x000000ff180e7210 */ /* 0x000fe20007ffe1ff */
[----:B0-----:R-:W-:-:S04]  /*04d0*/  IMAD.WIDE R10, R22, 0x8, R10 ;  /* 0x00000008160a7825 */ /* 0x001fc800078e020a */
[----:B------:R-:W-:-:S04]  /*04e0*/  IMAD R14, R13, R14, R22 ;  /* 0x0000000e0d0e7224 */ /* 0x000fc800078e0216 */
[----:B------:R-:W-:-:S04]  /*04f0*/  IMAD R13, R12, R13, R14 ;  /* 0x0000000d0c0d7224 */ /* 0x000fc800078e020e */
[----:B--2---:R-:W-:Y:S02]  /*0500*/  IMAD R24, R24, UR4, R13 ;  /* 0x0000000418187c24 */ /* 0x004fe4000f8e020d */
[----:B---3--:R-:W-:Y:S01]  /*0510*/  IMAD.WIDE R8, R0, 0x8, R8 ;  /* 0x0000000800087825 */ /* 0x008fe200078e0208 */
[----:B------:R-:W-:Y:S06]  /*0520*/  @!P0 BRA `(.L_x_115) ;  /* 0x0000000400308947 */ /* 0x000fec0003800000 */
[----:B------:R-:W-:Y:S02]  /*0530*/  MOV R26, R22 ;  /* 0x00000016001a7202 */ /* 0x000fe40000000f00 */
[----:B------:R-:W-:Y:S02]  /*0540*/  MOV R25, R24 ;  /* 0x0000001800197202 */ /* 0x000fe40000000f00 */
[----:B------:R-:W-:-:S07]  /*0550*/  MOV R28, R6 ;  /* 0x00000006001c7202 */ /* 0x000fce0000000f00 */
.L_x_116:
        /* <DEDUP_REMOVED lines=73> */
.L_x_115:
        /* <DEDUP_REMOVED lines=44> */
.L_x_118:
        /* <DEDUP_REMOVED lines=26> */
.L_x_119:
        /* <DEDUP_REMOVED lines=14> */
.L_x_117:
[----:B------:R-:W4:Y:S01]  /*0f30*/  LDCU UR4, c[0x0][0x3a0] ;  /* 0x00007400ff0477ac */ /* 0x000f220008000800 */
[----:B------:R-:W-:-:S04]  /*0f40*/  IADD3 R0, PT, PT, R5, R0, RZ ;  /* 0x0000000005007210 */ /* 0x000fc80007ffe0ff */
[----:B----4-:R-:W-:-:S13]  /*0f50*/  ISETP.GE.AND P0, PT, R0, UR4, PT ;  /* 0x0000000400007c0c */ /* 0x010fda000bf06270 */
[----:B------:R-:W-:Y:S05]  /*0f60*/  @!P0 BRA `(.L_x_120) ;  /* 0xfffffff0006c8947 */ /* 0x000fea000383ffff */
[----:B-1----:R-:W-:Y:S05]  /*0f70*/  EXIT ;  /* 0x000000000000794d */ /* 0x002fea0003800000 */
.L_x_121:
        /* <DEDUP_REMOVED lines=16> */
.L_x_271:


//--------------------- .text._Z25gpuTemplateApplyJacNormalIfEvPT_S1_S1_S1_iiii --------------------------
	.section	.text._Z25gpuTemplateApplyJacNormalIfEvPT_S1_S1_S1_iiii,"ax",@progbits
	.align	128
        .global         _Z25gpuTemplateApplyJacNormalIfEvPT_S1_S1_S1_iiii
        .type           _Z25gpuTemplateApplyJacNormalIfEvPT_S1_S1_S1_iiii,@function
        .size           _Z25gpuTemplateApplyJacNormalIfEvPT_S1_S1_S1_iiii,(.L_x_272 - _Z25gpuTemplateApplyJacNormalIfEvPT_S1_S1_S1_iiii)
        .other          _Z25gpuTemplateApplyJacNormalIfEvPT_S1_S1_S1_iiii,@"STO_CUDA_ENTRY STV_DEFAULT"
_Z25gpuTemplateApplyJacNormalIfEvPT_S1_S1_S1_iiii:
.text._Z25gpuTemplateApplyJacNormalIfEvPT_S1_S1_S1_iiii:
        /* <DEDUP_REMOVED lines=13> */
[----:B------:R-:W-:Y:S01]  /*00d0*/  LOP3.LUT R3, R3, 0x7, RZ, 0xc0, !PT ;  /* 0x0000000703037812 */ /* 0x000fe200078ec0ff */
[----:B------:R-:W1:Y:S01]  /*00e0*/  LDCU.64 UR6, c[0x0][0x358] ;  /* 0x00006b00ff0677ac */ /* 0x000e620008000a00 */
[----:B------:R-:W-:Y:S01]  /*00f0*/  IADD3 R4, PT, PT, -R0, RZ, RZ ;  /* 0x000000ff00047210 */ /* 0x000fe20007ffe1ff */
[----:B0-----:R-:W-:-:S07]  /*0100*/  IMAD R5, R5, UR4, RZ ;  /* 0x0000000405057c24 */ /* 0x001fce000f8e02ff */
.L_x_127:
[----:B0-----:R-:W0:Y:S01]  /*0110*/  LDC R6, c[0x0][0x3a4] ;  /* 0x0000e900ff067b82 */ /* 0x001e220000000800 */
[----:B------:R-:W-:Y:S01]  /*0120*/  IABS R12, R2 ;  /* 0x00000002000c7213 */ /* 0x000fe20000000000 */
[----:B------:R-:W-:Y:S01]  /*0130*/  HFMA2 R23, -RZ, RZ, 0, 0 ;  /* 0x00000000ff177431 */ /* 0x000fe200000001ff */
[----:B------:R-:W-:-:S05]  /*0140*/  ISETP.GE.AND P2, PT, R2, RZ, PT ;  /* 0x000000ff0200720c */ /* 0x000fca0003f46270 */
[----:B--2---:R-:W2:Y:S01]  /*0150*/  LDC.64 R14, c[0x0][0x398] ;  /* 0x0000e600ff0e7b82 */ /* 0x004ea20000000a00 */
[----:B0--3--:R-:W-:-:S04]  /*0160*/  IABS R10, R6 ;  /* 0x00000006000a7213 */ /* 0x009fc80000000000 */
[----:B------:R-:W0:Y:S08]  /*0170*/  I2F.RP R7, R10 ;  /* 0x0000000a00077306 */ /* 0x000e300000209400 */
[----:B0-----:R-:W0:Y:S02]  /*0180*/  MUFU.RCP R7, R7 ;  /* 0x0000000700077308 */ /* 0x001e240000001000 */
[----:B0---4-:R-:W-:-:S02]  /*0190*/  IADD3 R8, PT, PT, R7, 0xffffffe, RZ ;  /* 0x0ffffffe07087810 */ /* 0x011fc40007ffe0ff */
[----:B------:R-:W0:Y:S04]  /*01a0*/  LDC R7, c[0x0][0x3ac] ;  /* 0x0000eb00ff077b82 */ /* 0x000e280000000800 */
[----:B------:R3:W4:Y:S02]  /*01b0*/  F2I.FTZ.U32.TRUNC.NTZ R9, R8 ;  /* 0x0000000800097305 */ /* 0x000724000021f000 */
[----:B---3--:R-:W-:Y:S01]  /*01c0*/  HFMA2 R8, -RZ, RZ, 0, 0 ;  /* 0x00000000ff087431 */ /* 0x008fe200000001ff */
[----:B----4-:R-:W-:-:S05]  /*01d0*/  IADD3 R11, PT, PT, RZ, -R9, RZ ;  /* 0x80000009ff0b7210 */ /* 0x010fca0007ffe0ff */
[----:B------:R-:W-:-:S04]  /*01e0*/  IMAD R11, R11, R10, RZ ;  /* 0x0000000a0b0b7224 */ /* 0x000fc800078e02ff */
[----:B------:R-:W-:Y:S01]  /*01f0*/  IMAD.HI.U32 R9, R9, R11, R8 ;  /* 0x0000000b09097227 */ /* 0x000fe200078e0008 */
[----:B------:R-:W-:Y:S02]  /*0200*/  MOV R11, R12 ;  /* 0x0000000c000b7202 */ /* 0x000fe40000000f00 */
[----:B------:R-:W3:Y:S03]  /*0210*/  LDC.64 R12, c[0x0][0x388] ;  /* 0x0000e200ff0c7b82 */ /* 0x000ee60000000a00 */
[----:B------:R-:W-:-:S05]  /*0220*/  IMAD.HI.U32 R9, R9, R11, RZ ;  /* 0x0000000b09097227 */ /* 0x000fca00078e00ff */
[----:B------:R-:W-:-:S05]  /*0230*/  IADD3 R9, PT, PT, -R9, RZ, RZ ;  /* 0x000000ff09097210 */ /* 0x000fca0007ffe1ff */
[----:B------:R-:W-:-:S05]  /*0240*/  IMAD R9, R10, R9, R11 ;  /* 0x000000090a097224 */ /* 0x000fca00078e020b */
[----:B------:R-:W-:Y:S01]  /*0250*/  ISETP.GT.U32.AND P0, PT, R10, R9, PT ;  /* 0x000000090a00720c */ /* 0x000fe20003f04070 */
[----:B---3--:R-:W-:-:S12]  /*0260*/  IMAD.WIDE R12, R2, 0x4, R12 ;  /* 0x00000004020c7825 */ /* 0x008fd800078e020c */
[----:B------:R-:W-:Y:S02]  /*0270*/  @!P0 IADD3 R9, PT, PT, R9, -R10, RZ ;  /* 0x8000000a09098210 */ /* 0x000fe40007ffe0ff */
[----:B------:R-:W-:Y:S02]  /*0280*/  ISETP.NE.AND P0, PT, R6, RZ, PT ;  /* 0x000000ff0600720c */ /* 0x000fe40003f05270 */
[----:B------:R-:W-:-:S13]  /*0290*/  ISETP.GT.U32.AND P1, PT, R10, R9, PT ;  /* 0x000000090a00720c */ /* 0x000fda0003f24070 */
[----:B------:R-:W-:Y:S02]  /*02a0*/  @!P1 IADD3 R9, PT, PT, R9, -R10, RZ ;  /* 0x8000000a09099210 */ /* 0x000fe40007ffe0ff */
[----:B0-----:R-:W-:Y:S02]  /*02b0*/  ISETP.GE.U32.AND P1, PT, R7, 0x8, PT ;  /* 0x000000080700780c */ /* 0x001fe40003f26070 */
[----:B------:R-:W-:Y:S02]  /*02c0*/  @!P2 IADD3 R9, PT, PT, -R9, RZ, RZ ;  /* 0x000000ff0909a210 */ /* 0x000fe40007ffe1ff */
[----:B------:R-:W-:-:S05]  /*02d0*/  @!P0 LOP3.LUT R9, RZ, R6, RZ, 0x33, !PT ;  /* 0x00000006ff098212 */ /* 0x000fca00078e33ff */
[----:B--2---:R-:W-:-:S04]  /*02e0*/  IMAD.WIDE R14, R9, 0x4, R14 ;  /* 0x00000004090e7825 */ /* 0x004fc800078e020e */
[----:B------:R-:W-:Y:S05]  /*02f0*/  @!P1 BRA `(.L_x_122) ;  /* 0x0000000400309947 */ /* 0x000fea0003800000 */
[----:B------:R-:W-:Y:S02]  /*0300*/  MOV R11, R9 ;  /* 0x00000009000b7202 */ /* 0x000fe40000000f00 */
[----:B------:R-:W-:Y:S02]  /*0310*/  MOV R8, R2 ;  /* 0x0000000200087202 */ /* 0x000fe40000000f00 */
[----:B------:R-:W-:-:S07]  /*0320*/  MOV R10, R4 ;  /* 0x00000004000a7202 */ /* 0x000fce0000000f00 */
.L_x_123:
        /* <DEDUP_REMOVED lines=32> */
[----:B------:R-:W-:-:S04]  /*0530*/  IMAD.WIDE R16, R6, 0x4, R20 ;  /* 0x0000000406107825 */ /* 0x000fc800078e0214 */
[----:B--2---:R-:W-:-:S04]  /*0540*/  FMUL R24, R24, R26 ;  /* 0x0000001a18187220 */ /* 0x004fc80000400000 */
[----:B---3--:R-:W-:-:S05]  /*0550*/  FMUL R29, R24, R29 ;  /* 0x0000001d181d7220 */ /* 0x008fca0000400000 */
        /* <DEDUP_REMOVED lines=12> */
[----:B------:R-:W-:-:S04]  /*0620*/  IMAD.WIDE R16, R25, 0x4, R22 ;  /* 0x0000000419107825 */ /* 0x000fc800078e0216 */
[----:B--2---:R-:W-:-:S04]  /*0630*/  FMUL R24, R24, R26 ;  /* 0x0000001a18187220 */ /* 0x004fc80000400000 */
[----:B---3--:R-:W-:Y:S01]  /*0640*/  FMUL R29, R24, R19 ;  /* 0x00000013181d7220 */ /* 0x008fe20000400000 */
[----:B------:R-:W-:-:S04]  /*0650*/  IMAD.WIDE R18, R6, 0x4, R20 ;  /* 0x0000000406127825 */ /* 0x000fc800078e0214 */
[----:B------:R1:W-:Y:S04]  /*0660*/  STG.E desc[UR6][R16.64], R29 ;  /* 0x0000001d10007986 */ /* 0x0003e8000c101906 */
[----:B------:R-:W2:Y:S04]  /*0670*/  LDG.E R24, desc[UR6][R12.64] ;  /* 0x000000060c187981 */ /* 0x000ea8000c1e1900 */
[----:B------:R-:W2:Y:S04]  /*0680*/  LDG.E R26, desc[UR6][R18.64] ;  /* 0x00000006121a7981 */ /* 0x000ea8000c1e1900 */
[----:B0-----:R-:W3:Y:S01]  /*0690*/  LDG.E R23, desc[UR6][R14.64] ;  /* 0x000000060e177981 */ /* 0x001ee2000c1e1900 */
[----:B------:R-:W-:-:S04]  /*06a0*/  IMAD.WIDE R20, R25, 0x4, R16 ;  /* 0x0000000419147825 */ /* 0x000fc800078e0210 */
[----:B--2---:R-:W-:-:S04]  /*06b0*/  FMUL R24, R24, R26 ;  /* 0x0000001a18187220 */ /* 0x004fc80000400000 */
        /* <DEDUP_REMOVED lines=16> */
.L_x_122:
[----:B------:R-:W-:-:S13]  /*07c0*/  ISETP.NE.AND P0, PT, R3, RZ, PT ;  /* 0x000000ff0300720c */ /* 0x000fda0003f05270 */
[----:B------:R-:W-:Y:S05]  /*07d0*/  @!P0 BRA `(.L_x_124) ;  /* 0x00000004004c8947 */ /* 0x000fea0003800000 */
[----:B------:R-:W-:-:S04]  /*07e0*/  IADD3 R8, PT, PT, R3, -0x1, RZ ;  /* 0xffffffff03087810 */ /* 0x000fc80007ffe0ff */
[----:B------:R-:W-:-:S13]  /*07f0*/  ISETP.GE.U32.AND P0, PT, R8, 0x3, PT ;  /* 0x000000030800780c */ /* 0x000fda0003f06070 */
[----:B------:R-:W-:Y:S05]  /*0800*/  @!P0 BRA `(.L_x_125) ;  /* 0x0000000000988947 */ /* 0x000fea0003800000 */
[----:B------:R-:W2:Y:S01]  /*0810*/  LDC.64 R18, c[0x0][0x390] ;  /* 0x0000e400ff127b82 */ /* 0x000ea20000000a00 */
[----:B------:R-:W-:Y:S01]  /*0820*/  IMAD R11, R23, R6, R9 ;  /* 0x00000006170b7224 */ /* 0x000fe200078e0209 */
[----:B-1----:R-:W3:Y:S04]  /*0830*/  LDG.E R8, desc[UR6][R12.64] ;  /* 0x000000060c087981 */ /* 0x002ee8000c1e1900 */
[----:B0-----:R-:W4:Y:S02]  /*0840*/  LDG.E R21, desc[UR6][R14.64] ;  /* 0x000000060e157981 */ /* 0x001f24000c1e1900 */
[----:B------:R-:W0:Y:S01]  /*0850*/  LDC R25, c[0x0][0x3a0] ;  /* 0x0000e800ff197b82 */ /* 0x000e220000000800 */
[----:B--2---:R-:W-:-:S07]  /*0860*/  IMAD.WIDE R18, R11, 0x4, R18 ;  /* 0x000000040b127825 */ /* 0x004fce00078e0212 */
[----:B------:R-:W1:Y:S01]  /*0870*/  LDC.64 R10, c[0x0][0x380] ;  /* 0x0000e000ff0a7b82 */ /* 0x000e620000000a00 */
[----:B------:R-:W3:Y:S01]  /*0880*/  LDG.E R17, desc[UR6][R18.64] ;  /* 0x0000000612117981 */ /* 0x000ee2000c1e1900 */
[----:B0-----:R-:W-:-:S04]  /*0890*/  IMAD R27, R23, R25, R2 ;  /* 0x00000019171b7224 */ /* 0x001fc800078e0202 */
[----:B-1----:R-:W-:-:S04]  /*08a0*/  IMAD.WIDE R10, R27, 0x4, R10 ;  /* 0x000000041b0a7825 */ /* 0x002fc800078e020a */
[----:B---3--:R-:W-:Y:S01]  /*08b0*/  FMUL R8, R8, R17 ;  /* 0x0000001108087220 */ /* 0x008fe20000400000 */
[----:B------:R-:W-:-:S04]  /*08c0*/  IMAD.WIDE R16, R6, 0x4, R18 ;  /* 0x0000000406107825 */ /* 0x000fc800078e0212 */
[----:B----4-:R-:W-:-:S05]  /*08d0*/  FMUL R27, R8, R21 ;  /* 0x00000015081b7220 */ /* 0x010fca0000400000 */
        /* <DEDUP_REMOVED lines=17> */
[----:B------:R-:W3:Y:S04]  /*09f0*/  LDG.E R17, desc[UR6][R16.64] ;  /* 0x0000000610117981 */ /* 0x000ee8000c1e1900 */
[----:B------:R-:W3:Y:S04]  /*0a00*/  LDG.E R8, desc[UR6][R12.64] ;  /* 0x000000060c087981 */ /* 0x000ee8000c1e1900 */
[----:B-1----:R-:W4:Y:S01]  /*0a10*/  LDG.E R29, desc[UR6][R14.64] ;  /* 0x000000060e1d7981 */ /* 0x002f22000c1e1900 */
[----:B------:R-:W-:Y:S01]  /*0a20*/  IMAD.WIDE R18, R25, 0x4, R10 ;  /* 0x0000000419127825 */ /* 0x000fe200078e020a */
[----:B------:R-:W-:-:S03]  /*0a30*/  IADD3 R23, PT, PT, R23, 0x4, RZ ;  /* 0x0000000417177810 */ /* 0x000fc60007ffe0ff */
[----:B---3--:R-:W-:-:S04]  /*0a40*/  FMUL R8, R8, R17 ;  /* 0x0000001108087220 */ /* 0x008fc80000400000 */
[----:B----4-:R-:W-:-:S05]  /*0a50*/  FMUL R29, R8, R29 ;  /* 0x0000001d081d7220 */ /* 0x010fca0000400000 */
[----:B------:R2:W-:Y:S02]  /*0a60*/  STG.E desc[UR6][R18.64], R29 ;  /* 0x0000001d12007986 */ /* 0x0005e4000c101906 */
.L_x_125:
[----:B------:R-:W-:-:S13]  /*0a70*/  LOP3.LUT P0, R8, R7, 0x3, RZ, 0xc0, !PT ;  /* 0x0000000307087812 */ /* 0x000fda000780c0ff */
[----:B------:R-:W-:Y:S05]  /*0a80*/  @!P0 BRA `(.L_x_124) ;  /* 0x0000000000a08947 */ /* 0x000fea0003800000 */
[----:B------:R-:W-:Y:S02]  /*0a90*/  ISETP.NE.AND P0, PT, R8, 0x1, PT ;  /* 0x000000010800780c */ /* 0x000fe40003f05270 */
[----:B------:R-:W-:-:S04]  /*0aa0*/  LOP3.LUT R7, R7, 0x1, RZ, 0xc0, !PT ;  /* 0x0000000107077812 */ /* 0x000fc800078ec0ff */
[----:B------:R-:W-:-:S07]  /*0ab0*/  ISETP.NE.U32.AND P1, PT, R7, 0x1, PT ;  /* 0x000000010700780c */ /* 0x000fce0003f25070 */
[----:B------:R-:W-:Y:S06]  /*0ac0*/  @!P0 BRA `(.L_x_126) ;  /* 0x0000000000588947 */ /* 0x000fec0003800000 */
[----:B--2---:R-:W2:Y:S01]  /*0ad0*/  LDC.64 R10, c[0x0][0x390] ;  /* 0x0000e400ff0a7b82 */ /* 0x004ea20000000a00 */
[----:B------:R-:W-:Y:S01]  /*0ae0*/  IMAD R7, R23, R6, R9 ;  /* 0x0000000617077224 */ /* 0x000fe200078e0209 */
[----:B-1----:R-:W3:Y:S04]  /*0af0*/  LDG.E R8, desc[UR6][R12.64] ;  /* 0x000000060c087981 */ /* 0x002ee8000c1e1900 */
[----:B0-----:R-:W4:Y:S02]  /*0b00*/  LDG.E R21, desc[UR6][R14.64] ;  /* 0x000000060e157981 */ /* 0x001f24000c1e1900 */
[----:B------:R-:W0:Y:S01]  /*0b10*/  LDC.64 R16, c[0x0][0x380] ;  /* 0x0000e000ff107b82 */ /* 0x000e220000000a00 */
[----:B--2---:R-:W-:-:S07]  /*0b20*/  IMAD.WIDE R10, R7, 0x4, R10 ;  /* 0x00000004070a7825 */ /* 0x004fce00078e020a */
[----:B------:R-:W1:Y:S01]  /*0b30*/  LDC R7, c[0x0][0x3a0] ;  /* 0x0000e800ff077b82 */ /* 0x000e620000000800 */
[----:B------:R-:W3:Y:S01]  /*0b40*/  LDG.E R19, desc[UR6][R10.64] ;  /* 0x000000060a137981 */ /* 0x000ee2000c1e1900 */
[----:B-1----:R-:W-:-:S04]  /*0b50*/  IMAD R25, R23, R7, R2 ;  /* 0x0000000717197224 */ /* 0x002fc800078e0202 */
[----:B0-----:R-:W-:-:S04]  /*0b60*/  IMAD.WIDE R16, R25, 0x4, R16 ;  /* 0x0000000419107825 */ /* 0x001fc800078e0210 */
[----:B---3--:R-:W-:Y:S01]  /*0b70*/  FMUL R8, R8, R19 ;  /* 0x0000001308087220 */ /* 0x008fe20000400000 */
[----:B------:R-:W-:-:S04]  /*0b80*/  IMAD.WIDE R18, R6, 0x4, R10 ;  /* 0x0000000406127825 */ /* 0x000fc800078e020a */
[----:B----4-:R-:W-:-:S05]  /*0b90*/  FMUL R21, R8, R21 ;  /* 0x0000001508157220 */ /* 0x010fca0000400000 */
[----:B------:R3:W-:Y:S04]  /*0ba0*/  STG.E desc[UR6][R16.64], R21 ;  /* 0x0000001510007986 */ /* 0x0007e8000c101906 */
[----:B------:R-:W2:Y:S04]  /*0bb0*/  LDG.E R19, desc[UR6][R18.64] ;  /* 0x0000000612137981 */ /* 0x000ea8000c1e1900 */
[----:B------:R-:W2:Y:S04]  /*0bc0*/  LDG.E R8, desc[UR6][R12.64] ;  /* 0x000000060c087981 */ /* 0x000ea8000c1e1900 */
[----:B------:R-:W4:Y:S01]  /*0bd0*/  LDG.E R25, desc[UR6][R14.64] ;  /* 0x000000060e197981 */ /* 0x000f22000c1e1900 */
[----:B------:R-:W-:Y:S01]  /*0be0*/  IMAD.WIDE R10, R7, 0x4, R16 ;  /* 0x00000004070a7825 */ /* 0x000fe200078e0210 */
[----:B------:R-:W-:-:S03]  /*0bf0*/  IADD3 R23, PT, PT, R23, 0x2, RZ ;  /* 0x0000000217177810 */ /* 0x000fc60007ffe0ff */
[----:B--2---:R-:W-:-:S04]  /*0c00*/  FMUL R8, R8, R19 ;  /* 0x0000001308087220 */ /* 0x004fc80000400000 */
[----:B----4-:R-:W-:-:S05]  /*0c10*/  FMUL R25, R8, R25 ;  /* 0x0000001908197220 */ /* 0x010fca0000400000 */
[----:B------:R3:W-:Y:S02]  /*0c20*/  STG.E desc[UR6][R10.64], R25 ;  /* 0x000000190a007986 */ /* 0x0007e4000c101906 */
.L_x_126:
[----:B------:R-:W-:Y:S05]  /*0c30*/  @P1 BRA `(.L_x_124) ;  /* 0x0000000000341947 */ /* 0x000fea0003800000 */
[----:B--23--:R-:W2:Y:S01]  /*0c40*/  LDC.64 R10, c[0x0][0x390] ;  /* 0x0000e400ff0a7b82 */ /* 0x00cea20000000a00 */
[----:B------:R-:W-:Y:S01]  /*0c50*/  IMAD R7, R23, R6, R9 ;  /* 0x0000000617077224 */ /* 0x000fe200078e0209 */
[----:B-1----:R-:W3:Y:S01]  /*0c60*/  LDG.E R12, desc[UR6][R12.64] ;  /* 0x000000060c0c7981 */ /* 0x002ee2000c1e1900 */
[----:B------:R-:W1:Y:S03]  /*0c70*/  LDCU UR4, c[0x0][0x3a0] ;  /* 0x00007400ff0477ac */ /* 0x000e660008000800 */
[----:B------:R-:W4:Y:S02]  /*0c80*/  LDG.E R15, desc[UR6][R14.64] ;  /* 0x000000060e0f7981 */ /* 0x000f24000c1e1900 */
[----:B------:R-:W5:Y:S01]  /*0c90*/  LDC.64 R8, c[0x0][0x380] ;  /* 0x0000e000ff087b82 */ /* 0x000f620000000a00 */
[----:B--2---:R-:W-:-:S06]  /*0ca0*/  IMAD.WIDE R6, R7, 0x4, R10 ;  /* 0x0000000407067825 */ /* 0x004fcc00078e020a */
[----:B------:R-:W3:Y:S01]  /*0cb0*/  LDG.E R7, desc[UR6][R6.64] ;  /* 0x0000000606077981 */ /* 0x000ee2000c1e1900 */
[----:B-1----:R-:W-:-:S04]  /*0cc0*/  IMAD R11, R23, UR4, R2 ;  /* 0x00000004170b7c24 */ /* 0x002fc8000f8e0202 */
[----:B-----5:R-:W-:-:S04]  /*0cd0*/  IMAD.WIDE R8, R11, 0x4, R8 ;  /* 0x000000040b087825 */ /* 0x020fc800078e0208 */
[----:B---3--:R-:W-:-:S04]  /*0ce0*/  FMUL R10, R12, R7 ;  /* 0x000000070c0a7220 */ /* 0x008fc80000400000 */
[----:B----4-:R-:W-:-:S05]  /*0cf0*/  FMUL R11, R10, R15 ;  /* 0x0000000f0a0b7220 */ /* 0x010fca0000400000 */
[----:B------:R4:W-:Y:S02]  /*0d00*/  STG.E desc[UR6][R8.64], R11 ;  /* 0x0000000b08007986 */ /* 0x0009e4000c101906 */
.L_x_124:
[----:B------:R-:W5:Y:S01]  /*0d10*/  LDCU UR4, c[0x0][0x3a0] ;  /* 0x00007400ff0477ac */ /* 0x000f620008000800 */
[----:B------:R-:W-:-:S04]  /*0d20*/  IADD3 R2, PT, PT, R5, R2, RZ ;  /* 0x0000000205027210 */ /* 0x000fc80007ffe0ff */
[----:B-----5:R-:W-:-:S13]  /*0d30*/  ISETP.GE.AND P0, PT, R2, UR4, PT ;  /* 0x0000000402007c0c */ /* 0x020fda000bf06270 */
[----:B------:R-:W-:Y:S05]  /*0d40*/  @!P0 BRA `(.L_x_127) ;  /* 0xfffffff000f08947 */ /* 0x000fea000383ffff */
[----:B-1----:R-:W-:Y:S05]  /*0d50*/  EXIT ;  /* 0x000000000000794d */ /* 0x002fea0003800000 */
.L_x_128:
        /* <DEDUP_REMOVED lines=10> */
.L_x_272:


//--------------------- .text._Z25gpuTemplateApplyJacNormalIdEvPT_S1_S1_S1_iiii --------------------------
	.section	.text._Z25gpuTemplateApplyJacNormalIdEvPT_S1_S1_S1_iiii,"ax",@progbits
	.align	128
        .global         _Z25gpuTemplateApplyJacNormalIdEvPT_S1_S1_S1_iiii
        .type           _Z25gpuTemplateApplyJacNormalIdEvPT_S1_S1_S1_iiii,@function
        .size           _Z25gpuTemplateApplyJacNormalIdEvPT_S1_S1_S1_iiii,(.L_x_273 - _Z25gpuTemplateApplyJacNormalIdEvPT_S1_S1_S1_iiii)
        .other          _Z25gpuTemplateApplyJacNormalIdEvPT_S1_S1_S1_iiii,@"STO_CUDA_ENTRY STV_DEFAULT"
_Z25gpuTemplateApplyJacNormalIdEvPT_S1_S1_S1_iiii:
.text._Z25gpuTemplateApplyJacNormalIdEvPT_S1_S1_S1_iiii:
        /* <DEDUP_REMOVED lines=18> */
.L_x_134:
[----:B0-----:R-:W0:Y:S01]  /*0120*/  LDC R7, c[0x0][0x3a4] ;  /* 0x0000e900ff077b82 */ /* 0x001e220000000800 */
[----:B------:R-:W-:Y:S02]  /*0130*/  IABS R24, R0 ;  /* 0x0000000000187213 */ /* 0x000fe40000000000 */
[----:B------:R-:W-:Y:S02]  /*0140*/  ISETP.GE.AND P2, PT, R0, RZ, PT ;  /* 0x000000ff0000720c */ /* 0x000fe40003f46270 */
[----:B------:R-:W-:-:S03]  /*0150*/  MOV R23, RZ ;  /* 0x000000ff00177202 */ /* 0x000fc60000000f00 */
[----:B--2---:R-:W2:Y:S01]  /*0160*/  LDC R22, c[0x0][0x3ac] ;  /* 0x0000eb00ff167b82 */ /* 0x004ea20000000800 */
[----:B0-----:R-:W-:-:S04]  /*0170*/  IABS R13, R7 ;  /* 0x00000007000d7213 */ /* 0x001fc80000000000 */
[----:B------:R-:W0:Y:S08]  /*0180*/  I2F.RP R10, R13 ;  /* 0x0000000d000a7306 */ /* 0x000e300000209400 */
[----:B0-----:R-:W0:Y:S02]  /*0190*/  MUFU.RCP R10, R10 ;  /* 0x0000000a000a7308 */ /* 0x001e240000001000 */
[----:B0-----:R-:W-:-:S06]  /*01a0*/  IADD3 R8, PT, PT, R10, 0xffffffe, RZ ;  /* 0x0ffffffe0a087810 */ /* 0x001fcc0007ffe0ff */
[----:B---3--:R0:W3:Y:S02]  /*01b0*/  F2I.FTZ.U32.TRUNC.NTZ R9, R8 ;  /* 0x0000000800097305 */ /* 0x0080e4000021f000 */
[----:B0-----:R-:W-:Y:S01]  /*01c0*/  HFMA2 R8, -RZ, RZ, 0, 0 ;  /* 0x00000000ff087431 */ /* 0x001fe200000001ff */
[----:B---3--:R-:W-:-:S05]  /*01d0*/  IADD3 R12, PT, PT, RZ, -R9, RZ ;  /* 0x80000009ff0c7210 */ /* 0x008fca0007ffe0ff */
[----:B------:R-:W-:-:S04]  /*01e0*/  IMAD R11, R12, R13, RZ ;  /* 0x0000000d0c0b7224 */ /* 0x000fc800078e02ff */
[----:B------:R-:W-:Y:S02]  /*01f0*/  IMAD.HI.U32 R9, R9, R11, R8 ;  /* 0x0000000b09097227 */ /* 0x000fe400078e0008 */
[----:B------:R-:W0:Y:S04]  /*0200*/  LDC.64 R10, c[0x0][0x398] ;  /* 0x0000e600ff0a7b82 */ /* 0x000e280000000a00 */
[----:B------:R-:W-:-:S05]  /*0210*/  IMAD.HI.U32 R9, R9, R24, RZ ;  /* 0x0000001809097227 */ /* 0x000fca00078e00ff */
[----:B------:R-:W-:-:S05]  /*0220*/  IADD3 R9, PT, PT, -R9, RZ, RZ ;  /* 0x000000ff09097210 */ /* 0x000fca0007ffe1ff */
[C---:B------:R-:W-:Y:S02]  /*0230*/  IMAD R24, R13.reuse, R9, R24 ;  /* 0x000000090d187224 */ /* 0x040fe400078e0218 */
[----:B------:R-:W3:Y:S03]  /*0240*/  LDC.64 R8, c[0x0][0x388] ;  /* 0x0000e200ff087b82 */ /* 0x000ee60000000a00 */
[----:B------:R-:W-:-:S13]  /*0250*/  ISETP.GT.U32.AND P0, PT, R13, R24, PT ;  /* 0x000000180d00720c */ /* 0x000fda0003f04070 */
[----:B------:R-:W-:Y:S02]  /*0260*/  @!P0 IADD3 R24, PT, PT, R24, -R13, RZ ;  /* 0x8000000d18188210 */ /* 0x000fe40007ffe0ff */
[----:B------:R-:W-:Y:S02]  /*0270*/  ISETP.NE.AND P0, PT, R7, RZ, PT ;  /* 0x000000ff0700720c */ /* 0x000fe40003f05270 */
[----:B------:R-:W-:Y:S01]  /*0280*/  ISETP.GT.U32.AND P1, PT, R13, R24, PT ;  /* 0x000000180d00720c */ /* 0x000fe20003f24070 */
[----:B---3--:R-:W-:-:S12]  /*0290*/  IMAD.WIDE R8, R0, 0x8, R8 ;  /* 0x0000000800087825 */ /* 0x008fd800078e0208 */
[----:B------:R-:W-:Y:S02]  /*02a0*/  @!P1 IADD3 R24, PT, PT, R24, -R13, RZ ;  /* 0x8000000d18189210 */ /* 0x000fe40007ffe0ff */
[----:B--2---:R-:W-:Y:S02]  /*02b0*/  ISETP.GE.U32.AND P1, PT, R22, 0x8, PT ;  /* 0x000000081600780c */ /* 0x004fe40003f26070 */
[----:B------:R-:W-:Y:S02]  /*02c0*/  @!P2 IADD3 R24, PT, PT, -R24, RZ, RZ ;  /* 0x000000ff1818a210 */ /* 0x000fe40007ffe1ff */
[----:B------:R-:W-:-:S05]  /*02d0*/  @!P0 LOP3.LUT R24, RZ, R7, RZ, 0x33, !PT ;  /* 0x00000007ff188212 */ /* 0x000fca00078e33ff */
[----:B0-----:R-:W-:-:S04]  /*02e0*/  IMAD.WIDE R10, R24, 0x8, R10 ;  /* 0x00000008180a7825 */ /* 0x001fc800078e020a */
[----:B------:R-:W-:Y:S05]  /*02f0*/  @!P1 BRA `(.L_x_129) ;  /* 0x0000000400309947 */ /* 0x000fea0003800000 */
[----:B------:R-:W-:Y:S02]  /*0300*/  MOV R28, R24 ;  /* 0x00000018001c7202 */ /* 0x000fe40000000f00 */
[----:B------:R-:W-:Y:S02]  /*0310*/  MOV R23, R0 ;  /* 0x0000000000177202 */ /* 0x000fe40000000f00 */
[----:B------:R-:W-:-:S07]  /*0320*/  MOV R29, R6 ;  /* 0x00000006001d7202 */ /* 0x000fce0000000f00 */
.L_x_130:
        /* <DEDUP_REMOVED lines=14> */
[----:B------:R-:W3:Y:S01]  /*0410*/  LDG.E.64 R18, desc[UR6][R10.64] ;  /* 0x000000060a127981 */ /* 0x000ee2000c1e1b00 */
[----:B-1----:R-:W-:Y:S01]  /*0420*/  IMAD.WIDE R14, R7, 0x8, R14 ;  /* 0x00000008070e7825 */ /* 0x002fe200078e020e */
[----:B--2---:R-:W-:-:S03]  /*0430*/  DMUL R16, R20, R16 ;  /* 0x0000001014107228 */ /* 0x004fc60000000000 */
[----:B----4-:R-:W-:-:S05]  /*0440*/  IMAD.WIDE R20, R25, 0x8, R12 ;  /* 0x0000000819147825 */ /* 0x010fca00078e020c */
[----:B---3--:R-:W-:-:S07]  /*0450*/  DMUL R18, R16, R18 ;  /* 0x0000001210127228 */ /* 0x008fce0000000000 */
[----:B------:R1:W-:Y:S04]  /*0460*/  STG.E.64 desc[UR6][R20.64], R18 ;  /* 0x0000001214007986 */ /* 0x0003e8000c101b06 */
[----:B------:R-:W2:Y:S04]  /*0470*/  LDG.E.64 R16, desc[UR6][R8.64] ;  /* 0x0000000608107981 */ /* 0x000ea8000c1e1b00 */
[----:B0-----:R0:W2:Y:S04]  /*0480*/  LDG.E.64 R12, desc[UR6][R14.64] ;  /* 0x000000060e0c7981 */ /* 0x0010a8000c1e1b00 */
[----:B------:R-:W3:Y:S01]  /*0490*/  LDG.E.64 R26, desc[UR6][R10.64] ;  /* 0x000000060a1a7981 */ /* 0x000ee2000c1e1b00 */
        /* <DEDUP_REMOVED lines=24> */
[----:B-1----:R-:W-:Y:S01]  /*0620*/  IMAD.WIDE R14, R7, 0x8, R14 ;  /* 0x00000008070e7825 */ /* 0x002fe200078e020e */
[----:B--2---:R-:W-:-:S08]  /*0630*/  DMUL R12, R16, R12 ;  /* 0x0000000c100c7228 */ /* 0x004fd00000000000 */
[----:B---3--:R-:W-:Y:S01]  /*0640*/  DMUL R26, R12, R26 ;  /* 0x0000001a0c1a7228 */ /* 0x008fe20000000000 */
[----:B------:R-:W-:-:S06]  /*0650*/  IMAD.WIDE R12, R25, 0x8, R20 ;  /* 0x00000008190c7825 */ /* 0x000fcc00078e0214 */
[----:B------:R1:W-:Y:S04]  /*0660*/  STG.E.64 desc[UR6][R12.64], R26 ;  /* 0x0000001a0c007986 */ /* 0x0003e8000c101b06 */
[----:B------:R-:W2:Y:S04]  /*0670*/  LDG.E.64 R16, desc[UR6][R8.64] ;  /* 0x0000000608107981 */ /* 0x000ea8000c1e1b00 */
[----:B0-----:R-:W2:Y:S04]  /*0680*/  LDG.E.64 R18, desc[UR6][R14.64] ;  /* 0x000000060e127981 */ /* 0x001ea8000c1e1b00 */
[----:B------:R-:W3:Y:S01]  /*0690*/  LDG.E.64 R20, desc[UR6][R10.64] ;  /* 0x000000060a147981 */ /* 0x000ee2000c1e1b00 */
[----:B--2---:R-:W-:Y:S01]  /*06a0*/  DMUL R16, R16, R18 ;  /* 0x0000001210107228 */ /* 0x004fe20000000000 */
[----:B------:R-:W-:-:S07]  /*06b0*/  IMAD.WIDE R18, R7, 0x8, R14 ;  /* 0x0000000807127825 */ /* 0x000fce00078e020e */
[----:B---3--:R-:W-:Y:S01]  /*06c0*/  DMUL R20, R16, R20 ;  /* 0x0000001410147228 */ /* 0x008fe20000000000 */
[----:B------:R-:W-:-:S06]  /*06d0*/  IMAD.WIDE R16, R25, 0x8, R12 ;  /* 0x0000000819107825 */ /* 0x000fcc00078e020c */
[----:B------:R0:W-:Y:S04]  /*06e0*/  STG.E.64 desc[UR6][R16.64], R20 ;  /* 0x0000001410007986 */ /* 0x0001e8000c101b06 */
[----:B------:R-:W2:Y:S04]  /*06f0*/  LDG.E.64 R18, desc[UR6][R18.64] ;  /* 0x0000000612127981 */ /* 0x000ea8000c1e1b00 */
[----:B-1----:R-:W3:Y:S04]  /*0700*/  LDG.E.64 R12, desc[UR6][R10.64] ;  /* 0x000000060a0c7981 */ /* 0x002ee8000c1e1b00 */
[----:B0-----:R-:W2:Y:S01]  /*0710*/  LDG.E.64 R20, desc[UR6][R8.64] ;  /* 0x0000000608147981 */ /* 0x001ea2000c1e1b00 */
[----:B------:R-:W-:Y:S01]  /*0720*/  IMAD.WIDE R14, R25, 0x8, R16 ;  /* 0x00000008190e7825 */ /* 0x000fe200078e0210 */
[----:B------:R-:W-:-:S04]  /*0730*/  IADD3 R29, PT, PT, R29, 0x8, RZ ;  /* 0x000000081d1d7810 */ /* 0x000fc80007ffe0ff */
[----:B------:R-:W-:Y:S02]  /*0740*/  ISETP.NE.AND P0, PT, R29, RZ, PT ;  /* 0x000000ff1d00720c */ /* 0x000fe40003f05270 */
[----:B------:R-:W-:Y:S02]  /*0750*/  LEA R23, R25, R23, 0x3 ;  /* 0x0000001719177211 */ /* 0x000fe400078e18ff */
[----:B------:R-:W-:Y:S01]  /*0760*/  LEA R28, R7, R28, 0x3 ;  /* 0x0000001c071c7211 */ /* 0x000fe200078e18ff */
[----:B--2---:R-:W-:-:S08]  /*0770*/  DMUL R18, R20, R18 ;  /* 0x0000001214127228 */ /* 0x004fd00000000000 */
[----:B---3--:R-:W-:-:S07]  /*0780*/  DMUL R12, R18, R12 ;  /* 0x0000000c120c7228 */ /* 0x008fce0000000000 */
[----:B------:R0:W-:Y:S01]  /*0790*/  STG.E.64 desc[UR6][R14.64], R12 ;  /* 0x0000000c0e007986 */ /* 0x0001e2000c101b06 */
[----:B------:R-:W-:Y:S05]  /*07a0*/  @P0 BRA `(.L_x_130) ;  /* 0xfffffff800e00947 */ /* 0x000fea000383ffff */
[----:B------:R-:W-:-:S07]  /*07b0*/  MOV R23, R2 ;  /* 0x0000000200177202 */ /* 0x000fce0000000f00 */
.L_x_129:
        /* <DEDUP_REMOVED lines=10> */
[----:B------:R-:W1:Y:S08]  /*0860*/  LDC R25, c[0x0][0x3a0] ;  /* 0x0000e800ff197b82 */ /* 0x000e700000000800 */
[----:B------:R-:W4:Y:S01]  /*0870*/  LDC.64 R16, c[0x0][0x380] ;  /* 0x0000e000ff107b82 */ /* 0x000f220000000a00 */
[----:B0-----:R-:W-:-:S05]  /*0880*/  IMAD.WIDE R12, R15, 0x8, R12 ;  /* 0x000000080f0c7825 */ /* 0x001fca00078e020c */
[----:B------:R-:W2:Y:S01]  /*0890*/  LDG.E.64 R14, desc[UR6][R12.64] ;  /* 0x000000060c0e7981 */ /* 0x000ea2000c1e1b00 */
[----:B------:R-:W-:Y:S01]  /*08a0*/  IMAD.WIDE R28, R7, 0x8, R12 ;  /* 0x00000008071c7825 */ /* 0x000fe200078e020c */
[----:B--2---:R-:W-:-:S03]  /*08b0*/  DMUL R14, R20, R14 ;  /* 0x0000000e140e7228 */ /* 0x004fc60000000000 */
[----:B-1----:R-:W-:-:S04]  /*08c0*/  IMAD R21, R23, R25, R0 ;  /* 0x0000001917157224 */ /* 0x002fc800078e0200 */
[----:B----4-:R-:W-:Y:S01]  /*08d0*/  IMAD.WIDE R16, R21, 0x8, R16 ;  /* 0x0000000815107825 */ /* 0x010fe200078e0210 */
[----:B---3--:R-:W-:-:S07]  /*08e0*/  DMUL R18, R14, R18 ;  /* 0x000000120e127228 */ /* 0x008fce0000000000 */
[----:B------:R0:W-:Y:S04]  /*08f0*/  STG.E.64 desc[UR6][R16.64], R18 ;  /* 0x0000001210007986 */ /* 0x0001e8000c101b06 */
[----:B------:R-:W2:Y:S04]  /*0900*/  LDG.E.64 R14, desc[UR6][R8.64] ;  /* 0x00000006080e7981 */ /* 0x000ea8000c1e1b00 */
[----:B------:R-:W2:Y:S04]  /*0910*/  LDG.E.64 R12, desc[UR6][R28.64] ;  /* 0x000000061c0c7981 */ /* 0x000ea8000c1e1b00 */
[----:B------:R-:W3:Y:S01]  /*0920*/  LDG.E.64 R26, desc[UR6][R10.64] ;  /* 0x000000060a1a7981 */ /* 0x000ee2000c1e1b00 */
[----:B------:R-:W-:Y:S01]  /*0930*/  IMAD.WIDE R20, R25, 0x8, R16 ;  /* 0x0000000819147825 */ /* 0x000fe200078e0210 */
[----:B--2---:R-:W-:-:S08]  /*0940*/  DMUL R12, R14, R12 ;  /* 0x0000000c0e0c7228 */ /* 0x004fd00000000000 */
[----:B---3--:R-:W-:Y:S01]  /*0950*/  DMUL R26, R12, R26 ;  /* 0x0000001a0c1a7228 */ /* 0x008fe20000000000 */
[----:B------:R-:W-:-:S06]  /*0960*/  IMAD.WIDE R12, R7, 0x8, R28 ;  /* 0x00000008070c7825 */ /* 0x000fcc00078e021c */
[----:B------:R-:W-:Y:S04]  /*0970*/  STG.E.64 desc[UR6][R20.64], R26 ;  /* 0x0000001a14007986 */ /* 0x000fe8000c101b06 */
[----:B0-----:R-:W2:Y:S04]  /*0980*/  LDG.E.64 R18, desc[UR6][R8.64] ;  /* 0x0000000608127981 */ /* 0x001ea8000c1e1b00 */
        /* <DEDUP_REMOVED lines=15> */
.L_x_132:
[----:B------:R-:W-:Y:S05]  /*0a80*/  @!P1 BRA `(.L_x_131) ;  /* 0x00000000009c9947 */ /* 0x000fea0003800000 */
[----:B------:R-:W-:Y:S02]  /*0a90*/  ISETP.NE.AND P0, PT, R4, 0x1, PT ;  /* 0x000000010400780c */ /* 0x000fe40003f05270 */
[----:B------:R-:W-:-:S11]  /*0aa0*/  LOP3.LUT P1, RZ, R22, 0x1, RZ, 0xc0, !PT ;  /* 0x0000000116ff7812 */ /* 0x000fd6000782c0ff */
[----:B------:R-:W-:Y:S05]  /*0ab0*/  @!P0 BRA `(.L_x_133) ;  /* 0x0000000000588947 */ /* 0x000fea0003800000 */
[----:B0-----:R-:W0:Y:S01]  /*0ac0*/  LDC.64 R12, c[0x0][0x390] ;  /* 0x0000e400ff0c7b82 */ /* 0x001e220000000a00 */
[----:B------:R-:W-:Y:S01]  /*0ad0*/  IMAD R15, R23, R7, R24 ;  /* 0x00000007170f7224 */ /* 0x000fe200078e0218 */
[----:B-1----:R-:W2:Y:S06]  /*0ae0*/  LDG.E.64 R20, desc[UR6][R8.64] ;  /* 0x0000000608147981 */ /* 0x002eac000c1e1b00 */
[----:B------:R-:W1:Y:S08]  /*0af0*/  LDC R22, c[0x0][0x3a0] ;  /* 0x0000e800ff167b82 */ /* 0x000e700000000800 */
[----:B------:R-:W3:Y:S01]  /*0b00*/  LDC.64 R16, c[0x0][0x380] ;  /* 0x0000e000ff107b82 */ /* 0x000ee20000000a00 */
[----:B0-----:R-:W-:-:S02]  /*0b10*/  IMAD.WIDE R12, R15, 0x8, R12 ;  /* 0x000000080f0c7825 */ /* 0x001fc400078e020c */
[----:B------:R-:W4:Y:S04]  /*0b20*/  LDG.E.64 R14, desc[UR6][R10.64] ;  /* 0x000000060a0e7981 */ /* 0x000f28000c1e1b00 */
[----:B------:R-:W2:Y:S02]  /*0b30*/  LDG.E.64 R18, desc[UR6][R12.64] ;  /* 0x000000060c127981 */ /* 0x000ea4000c1e1b00 */
[----:B--2---:R-:W-:Y:S01]  /*0b40*/  DMUL R20, R20, R18 ;  /* 0x0000001214147228 */ /* 0x004fe20000000000 */
[----:B-1----:R-:W-:-:S04]  /*0b50*/  IMAD R19, R23, R22, R0 ;  /* 0x0000001617137224 */ /* 0x002fc800078e0200 */
[----:B---3--:R-:W-:-:S03]  /*0b60*/  IMAD.WIDE R16, R19, 0x8, R16 ;  /* 0x0000000813107825 */ /* 0x008fc600078e0210 */
        /* <DEDUP_REMOVED lines=11> */
.L_x_133:
[----:B------:R-:W-:Y:S05]  /*0c20*/  @!P1 BRA `(.L_x_131) ;  /* 0x0000000000349947 */ /* 0x000fea0003800000 */
[----:B0-2---:R-:W0:Y:S01]  /*0c30*/  LDC.64 R12, c[0x0][0x390] ;  /* 0x0000e400ff0c7b82 */ /* 0x005e220000000a00 */
[----:B------:R-:W-:Y:S01]  /*0c40*/  IMAD R7, R23, R7, R24 ;  /* 0x0000000717077224 */ /* 0x000fe200078e0218 */
[----:B-1----:R-:W2:Y:S01]  /*0c50*/  LDG.E.64 R8, desc[UR6][R8.64] ;  /* 0x0000000608087981 */ /* 0x002ea2000c1e1b00 */
[----:B------:R-:W1:Y:S03]  /*0c60*/  LDCU UR4, c[0x0][0x3a0] ;  /* 0x00007400ff0477ac */ /* 0x000e660008000800 */
[----:B------:R-:W3:Y:S02]  /*0c70*/  LDG.E.64 R10, desc[UR6][R10.64] ;  /* 0x000000060a0a7981 */ /* 0x000ee4000c1e1b00 */
[----:B------:R-:W4:Y:S01]  /*0c80*/  LDC.64 R16, c[0x0][0x380] ;  /* 0x0000e000ff107b82 */ /* 0x000f220000000a00 */
[----:B0-----:R-:W-:-:S06]  /*0c90*/  IMAD.WIDE R12, R7, 0x8, R12 ;  /* 0x00000008070c7825 */ /* 0x001fcc00078e020c */
[----:B------:R-:W2:Y:S01]  /*0ca0*/  LDG.E.64 R12, desc[UR6][R12.64] ;  /* 0x000000060c0c7981 */ /* 0x000ea2000c1e1b00 */
[----:B-1----:R-:W-:-:S04]  /*0cb0*/  IMAD R7, R23, UR4, R0 ;  /* 0x0000000417077c24 */ /* 0x002fc8000f8e0200 */
[----:B----4-:R-:W-:Y:S01]  /*0cc0*/  IMAD.WIDE R16, R7, 0x8, R16 ;  /* 0x0000000807107825 */ /* 0x010fe200078e0210 */
[----:B--2---:R-:W-:-:S08]  /*0cd0*/  DMUL R14, R8, R12 ;  /* 0x0000000c080e7228 */ /* 0x004fd00000000000 */
[----:B---3--:R-:W-:-:S07]  /*0ce0*/  DMUL R14, R14, R10 ;  /* 0x0000000a0e0e7228 */ /* 0x008fce0000000000 */
[----:B------:R3:W-:Y:S04]  /*0cf0*/  STG.E.64 desc[UR6][R16.64], R14 ;  /* 0x0000000e10007986 */ /* 0x0007e8000c101b06 */
.L_x_131:
[----:B------:R-:W4:Y:S01]  /*0d00*/  LDCU UR4, c[0x0][0x3a0] ;  /* 0x00007400ff0477ac */ /* 0x000f220008000800 */
[----:B------:R-:W-:-:S04]  /*0d10*/  IADD3 R0, PT, PT, R5, R0, RZ ;  /* 0x0000000005007210 */ /* 0x000fc80007ffe0ff */
[----:B----4-:R-:W-:-:S13]  /*0d20*/  ISETP.GE.AND P0, PT, R0, UR4, PT ;  /* 0x0000000400007c0c */ /* 0x010fda000bf06270 */
[----:B------:R-:W-:Y:S05]  /*0d30*/  @!P0 BRA `(.L_x_134) ;  /* 0xfffffff000f88947 */ /* 0x000fea000383ffff */
[----:B-1----:R-:W-:Y:S05]  /*0d40*/  EXIT ;  /* 0x000000000000794d */ /* 0x002fea0003800000 */
.L_x_135:
        /* <DEDUP_REMOVED lines=11> */
.L_x_273:


//--------------------- .text._Z22gpuTemplateApplyNormalIfEvPT_S1_S1_iiii --------------------------
	.section	.text._Z22gpuTemplateApplyNormalIfEvPT_S1_S1_iiii,"ax",@progbits
	.align	128
        .global         _Z22gpuTemplateApplyNormalIfEvPT_S1_S1_iiii
        .type           _Z22gpuTemplateApplyNormalIfEvPT_S1_S1_iiii,@function
        .size           _Z22gpuTemplateApplyNormalIfEvPT_S1_S1_iiii,(.L_x_274 - _Z22gpuTemplateApplyNormalIfEvPT_S1_S1_iiii)
        .other          _Z22gpuTemplateApplyNormalIfEvPT_S1_S1_iiii,@"STO_CUDA_ENTRY STV_DEFAULT"
_Z22gpuTemplateApplyNormalIfEvPT_S1_S1_iiii:
.text._Z22gpuTemplateApplyNormalIfEvPT_S1_S1_iiii:
        /* <DEDUP_REMOVED lines=17> */
.L_x_140:
[----:B0--3--:R-:W0:Y:S01]  /*0110*/  LDC R6, c[0x0][0x39c] ;  /* 0x0000e700ff067b82 */ /* 0x009e220000000800 */
[----:B------:R-:W-:Y:S01]  /*0120*/  IABS R12, R2 ;  /* 0x00000002000c7213 */ /* 0x000fe20000000000 */
[----:B------:R-:W-:Y:S01]  /*0130*/  HFMA2 R23, -RZ, RZ, 0, 0 ;  /* 0x00000000ff177431 */ /* 0x000fe200000001ff */
[----:B------:R-:W-:-:S05]  /*0140*/  ISETP.GE.AND P1, PT, R2, RZ, PT ;  /* 0x000000ff0200720c */ /* 0x000fca0003f26270 */
[----:B--2---:R-:W2:Y:S01]  /*0150*/  LDC.64 R14, c[0x0][0x388] ;  /* 0x0000e200ff0e7b82 */ /* 0x004ea20000000a00 */
[----:B0-----:R-:W-:-:S04]  /*0160*/  IABS R10, R6 ;  /* 0x00000006000a7213 */ /* 0x001fc80000000000 */
[----:B------:R-:W0:Y:S01]  /*0170*/  I2F.RP R7, R10 ;  /* 0x0000000a00077306 */ /* 0x000e220000209400 */
[----:B--2---:R-:W-:-:S07]  /*0180*/  IMAD.WIDE R14, R2, 0x4, R14 ;  /* 0x00000004020e7825 */ /* 0x004fce00078e020e */
[----:B0-----:R-:W0:Y:S02]  /*0190*/  MUFU.RCP R7, R7 ;  /* 0x0000000700077308 */ /* 0x001e240000001000 */
[----:B0-----:R-:W-:Y:S02]  /*01a0*/  IADD3 R8, PT, PT, R7, 0xffffffe, RZ ;  /* 0x0ffffffe07087810 */ /* 0x001fe40007ffe0ff */
[----:B------:R-:W0:Y:S04]  /*01b0*/  LDC R7, c[0x0][0x3a4] ;  /* 0x0000e900ff077b82 */ /* 0x000e280000000800 */
[----:B------:R2:W3:Y:S02]  /*01c0*/  F2I.FTZ.U32.TRUNC.NTZ R9, R8 ;  /* 0x0000000800097305 */ /* 0x0004e4000021f000 */
[----:B--2---:R-:W-:Y:S01]  /*01d0*/  HFMA2 R8, -RZ, RZ, 0, 0 ;  /* 0x00000000ff087431 */ /* 0x004fe200000001ff */
[----:B---3--:R-:W-:-:S05]  /*01e0*/  IADD3 R11, PT, PT, RZ, -R9, RZ ;  /* 0x80000009ff0b7210 */ /* 0x008fca0007ffe0ff */
[----:B------:R-:W-:-:S04]  /*01f0*/  IMAD R11, R11, R10, RZ ;  /* 0x0000000a0b0b7224 */ /* 0x000fc800078e02ff */
[----:B------:R-:W-:Y:S01]  /*0200*/  IMAD.HI.U32 R9, R9, R11, R8 ;  /* 0x0000000b09097227 */ /* 0x000fe200078e0008 */
[----:B------:R-:W-:-:S05]  /*0210*/  MOV R11, R12 ;  /* 0x0000000c000b7202 */ /* 0x000fca0000000f00 */
[----:B------:R-:W-:-:S05]  /*0220*/  IMAD.HI.U32 R9, R9, R11, RZ ;  /* 0x0000000b09097227 */ /* 0x000fca00078e00ff */
[----:B------:R-:W-:-:S05]  /*0230*/  IADD3 R9, PT, PT, -R9, RZ, RZ ;  /* 0x000000ff09097210 */ /* 0x000fca0007ffe1ff */
[----:B------:R-:W-:-:S05]  /*0240*/  IMAD R9, R10, R9, R11 ;  /* 0x000000090a097224 */ /* 0x000fca00078e020b */
[----:B------:R-:W-:-:S13]  /*0250*/  ISETP.GT.U32.AND P0, PT, R10, R9, PT ;  /* 0x000000090a00720c */ /* 0x000fda0003f04070 */
[----:B------:R-:W-:Y:S02]  /*0260*/  @!P0 IADD3 R9, PT, PT, R9, -R10, RZ ;  /* 0x8000000a09098210 */ /* 0x000fe40007ffe0ff */
[----:B------:R-:W-:Y:S02]  /*0270*/  ISETP.NE.AND P0, PT, R6, RZ, PT ;  /* 0x000000ff0600720c */ /* 0x000fe40003f05270 */
[----:B------:R-:W-:-:S13]  /*0280*/  ISETP.GT.U32.AND P2, PT, R10, R9, PT ;  /* 0x000000090a00720c */ /* 0x000fda0003f44070 */
[----:B------:R-:W-:Y:S02]  /*0290*/  @!P2 IADD3 R9, PT, PT, R9, -R10, RZ ;  /* 0x8000000a0909a210 */ /* 0x000fe40007ffe0ff */
[----:B0-----:R-:W-:Y:S02]  /*02a0*/  ISETP.GE.U32.AND P2, PT, R7, 0x8, PT ;  /* 0x000000080700780c */ /* 0x001fe40003f46070 */
[----:B------:R-:W-:Y:S02]  /*02b0*/  @!P1 IADD3 R9, PT, PT, -R9, RZ, RZ ;  /* 0x000000ff09099210 */ /* 0x000fe40007ffe1ff */
[----:B------:R-:W-:-:S09]  /*02c0*/  @!P0 LOP3.LUT R9, RZ, R6, RZ, 0x33, !PT ;  /* 0x00000006ff098212 */ /* 0x000fd200078e33ff */
[----:B------:R-:W-:Y:S05]  /*02d0*/  @!P2 BRA `(.L_x_136) ;  /* 0x0000000000f0a947 */ /* 0x000fea0003800000 */
[----:B------:R-:W-:Y:S02]  /*02e0*/  MOV R11, R9 ;  /* 0x00000009000b7202 */ /* 0x000fe40000000f00 */
[----:B------:R-:W-:Y:S02]  /*02f0*/  MOV R8, R2 ;  /* 0x0000000200087202 */ /* 0x000fe40000000f00 */
[----:B------:R-:W-:-:S07]  /*0300*/  MOV R10, R4 ;  /* 0x00000004000a7202 */ /* 0x000fce0000000f00 */
.L_x_137:
[----:B0-----:R-:W0:Y:S01]  /*0310*/  LDC.64 R18, c[0x0][0x390] ;  /* 0x0000e400ff127b82 */ /* 0x001e220000000a00 */
[----:B-1----:R-:W2:Y:S07]  /*0320*/  LDG.E R12, desc[UR6][R14.64] ;  /* 0x000000060e0c7981 */ /* 0x002eae000c1e1900 */
[----:B------:R-:W1:Y:S01]  /*0330*/  LDC.64 R16, c[0x0][0x380] ;  /* 0x0000e000ff107b82 */ /* 0x000e620000000a00 */
[----:B0-----:R-:W-:-:S05]  /*0340*/  IMAD.WIDE R18, R11, 0x4, R18 ;  /* 0x000000040b127825 */ /* 0x001fca00078e0212 */
[----:B------:R-:W2:Y:S01]  /*0350*/  LDG.E R13, desc[UR6][R18.64] ;  /* 0x00000006120d7981 */ /* 0x000ea2000c1e1900 */
[----:B------:R-:W-:-:S04]  /*0360*/  IMAD.WIDE R20, R6, 0x4, R18 ;  /* 0x0000000406147825 */ /* 0x000fc800078e0212 */
[----:B-1----:R-:W-:-:S04]  /*0370*/  IMAD.WIDE R16, R8, 0x4, R16 ;  /* 0x0000000408107825 */ /* 0x002fc800078e0210 */
[----:B--2---:R-:W-:Y:S02]  /*0380*/  FMUL R27, R12, R13 ;  /* 0x0000000d0c1b7220 */ /* 0x004fe40000400000 */
[----:B------:R-:W0:Y:S03]  /*0390*/  LDC R13, c[0x0][0x398] ;  /* 0x0000e600ff0d7b82 */ /* 0x000e260000000800 */
[----:B------:R1:W-:Y:S04]  /*03a0*/  STG.E desc[UR6][R16.64], R27 ;  /* 0x0000001b10007986 */ /* 0x0003e8000c101906 */
[----:B------:R-:W2:Y:S04]  /*03b0*/  LDG.E R12, desc[UR6][R14.64] ;  /* 0x000000060e0c7981 */ /* 0x000ea8000c1e1900 */
[----:B------:R-:W2:Y:S01]  /*03c0*/  LDG.E R23, desc[UR6][R20.64] ;  /* 0x0000000614177981 */ /* 0x000ea2000c1e1900 */
[----:B0-----:R-:W-:-:S04]  /*03d0*/  IMAD.WIDE R24, R13, 0x4, R16 ;  /* 0x000000040d187825 */ /* 0x001fc800078e0210 */
[----:B--2---:R-:W-:Y:S01]  /*03e0*/  FMUL R29, R12, R23 ;  /* 0x000000170c1d7220 */ /* 0x004fe20000400000 */
[----:B------:R-:W-:-:S04]  /*03f0*/  IMAD.WIDE R22, R6, 0x4, R20 ;  /* 0x0000000406167825 */ /* 0x000fc800078e0214 */
[----:B------:R0:W-:Y:S04]  /*0400*/  STG.E desc[UR6][R24.64], R29 ;  /* 0x0000001d18007986 */ /* 0x0001e8000c101906 */
[----:B------:R-:W2:Y:S04]  /*0410*/  LDG.E R12, desc[UR6][R14.64] ;  /* 0x000000060e0c7981 */ /* 0x000ea8000c1e1900 */
[----:B------:R-:W2:Y:S01]  /*0420*/  LDG.E R26, desc[UR6][R22.64] ;  /* 0x00000006161a7981 */ /* 0x000ea2000c1e1900 */
[----:B------:R-:W-:-:S04]  /*0430*/  IMAD.WIDE R18, R13, 0x4, R24 ;  /* 0x000000040d127825 */ /* 0x000fc800078e0218 */
[----:B-1----:R-:W-:-:S04]  /*0440*/  IMAD.WIDE R16, R6, 0x4, R22 ;  /* 0x0000000406107825 */ /* 0x002fc800078e0216 */
[----:B--2---:R-:W-:-:S05]  /*0450*/  FMUL R27, R12, R26 ;  /* 0x0000001a0c1b7220 */ /* 0x004fca0000400000 */
        /* <DEDUP_REMOVED lines=36> */
.L_x_136:
[----:B------:R-:W-:-:S13]  /*06a0*/  ISETP.NE.AND P0, PT, R3, RZ, PT ;  /* 0x000000ff0300720c */ /* 0x000fda0003f05270 */
[----:B------:R-:W-:Y:S05]  /*06b0*/  @!P0 BRA `(.L_x_138) ;  /* 0x0000000400088947 */ /* 0x000fea0003800000 */
[----:B------:R-:W-:-:S04]  /*06c0*/  IADD3 R8, PT, PT, R3, -0x1, RZ ;  /* 0xffffffff03087810 */ /* 0x000fc80007ffe0ff */
[----:B------:R-:W-:Y:S02]  /*06d0*/  ISETP.GE.U32.AND P0, PT, R8, 0x3, PT ;  /* 0x000000030800780c */ /* 0x000fe40003f06070 */
[----:B------:R-:W-:-:S11]  /*06e0*/  LOP3.LUT P1, R8, R7, 0x3, RZ, 0xc0, !PT ;  /* 0x0000000307087812 */ /* 0x000fd6000782c0ff */
[----:B------:R-:W-:Y:S05]  /*06f0*/  @!P0 BRA `(.L_x_139) ;  /* 0x0000000000788947 */ /* 0x000fea0003800000 */
[----:B------:R-:W2:Y:S01]  /*0700*/  LDC.64 R10, c[0x0][0x390] ;  /* 0x0000e400ff0a7b82 */ /* 0x000ea20000000a00 */
[----:B------:R-:W-:Y:S01]  /*0710*/  IMAD R13, R23, R6, R9 ;  /* 0x00000006170d7224 */ /* 0x000fe200078e0209 */
[----:B01----:R-:W3:Y:S06]  /*0720*/  LDG.E R16, desc[UR6][R14.64] ;  /* 0x000000060e107981 */ /* 0x003eec000c1e1900 */
        /* <DEDUP_REMOVED lines=15> */
[----:B------:R-:W3:Y:S04]  /*0820*/  LDG.E R22, desc[UR6][R14.64] ;  /* 0x000000060e167981 */ /* 0x000ee8000c1e1900 */
[----:B------:R-:W3:Y:S01]  /*0830*/  LDG.E R24, desc[UR6][R10.64] ;  /* 0x000000060a187981 */ /* 0x000ee2000c1e1900 */
[----:B------:R-:W-:-:S04]  /*0840*/  IMAD.WIDE R20, R25, 0x4, R18 ;  /* 0x0000000419147825 */ /* 0x000fc800078e0212 */
[----:B0-----:R-:W-:-:S04]  /*0850*/  IMAD.WIDE R12, R6, 0x4, R10 ;  /* 0x00000004060c7825 */ /* 0x001fc800078e020a */
[----:B---3--:R-:W-:-:S05]  /*0860*/  FMUL R22, R22, R24 ;  /* 0x0000001816167220 */ /* 0x008fca0000400000 */
[----:B------:R2:W-:Y:S04]  /*0870*/  STG.E desc[UR6][R20.64], R22 ;  /* 0x0000001614007986 */ /* 0x0005e8000c101906 */
[----:B------:R-:W3:Y:S04]  /*0880*/  LDG.E R13, desc[UR6][R12.64] ;  /* 0x000000060c0d7981 */ /* 0x000ee8000c1e1900 */
[----:B------:R-:W3:Y:S01]  /*0890*/  LDG.E R24, desc[UR6][R14.64] ;  /* 0x000000060e187981 */ /* 0x000ee2000c1e1900 */
[----:B------:R-:W-:Y:S01]  /*08a0*/  IMAD.WIDE R16, R25, 0x4, R20 ;  /* 0x0000000419107825 */ /* 0x000fe200078e0214 */
[----:B------:R-:W-:-:S03]  /*08b0*/  IADD3 R23, PT, PT, R23, 0x4, RZ ;  /* 0x0000000417177810 */ /* 0x000fc60007ffe0ff */
[----:B---3--:R-:W-:-:S05]  /*08c0*/  FMUL R25, R24, R13 ;  /* 0x0000000d18197220 */ /* 0x008fca0000400000 */
[----:B------:R2:W-:Y:S02]  /*08d0*/  STG.E desc[UR6][R16.64], R25 ;  /* 0x0000001910007986 */ /* 0x0005e4000c101906 */
.L_x_139:
[----:B------:R-:W-:Y:S05]  /*08e0*/  @!P1 BRA `(.L_x_138) ;  /* 0x00000000007c9947 */ /* 0x000fea0003800000 */
[----:B------:R-:W-:-:S13]  /*08f0*/  ISETP.NE.AND P0, PT, R8, 0x1, PT ;  /* 0x000000010800780c */ /* 0x000fda0003f05270 */
[----:B0-----:R-:W0:Y:S01]  /*0900*/  @P0 LDC.64 R12, c[0x0][0x390] ;  /* 0x0000e400ff0c0b82 */ /* 0x001e220000000a00 */
[----:B------:R-:W-:Y:S01]  /*0910*/  @P0 IMAD R11, R23, R6, R9 ;  /* 0x00000006170b0224 */ /* 0x000fe200078e0209 */
[----:B-1----:R-:W3:Y:S06]  /*0920*/  @P0 LDG.E R8, desc[UR6][R14.64] ;  /* 0x000000060e080981 */ /* 0x002eec000c1e1900 */
[----:B--2---:R-:W1:Y:S01]  /*0930*/  @P0 LDC R21, c[0x0][0x398] ;  /* 0x0000e600ff150b82 */ /* 0x004e620000000800 */
[----:B0-----:R-:W-:-:S07]  /*0940*/  @P0 IMAD.WIDE R12, R11, 0x4, R12 ;  /* 0x000000040b0c0825 */ /* 0x001fce00078e020c */
[----:B------:R-:W0:Y:S01]  /*0950*/  @P0 LDC.64 R10, c[0x0][0x380] ;  /* 0x0000e000ff0a0b82 */ /* 0x000e220000000a00 */
[----:B------:R-:W3:Y:S01]  /*0960*/  @P0 LDG.E R17, desc[UR6][R12.64] ;  /* 0x000000060c110981 */ /* 0x000ee2000c1e1900 */
[----:B-1----:R-:W-:-:S04]  /*0970*/  @P0 IMAD R19, R23, R21, R2 ;  /* 0x0000001517130224 */ /* 0x002fc800078e0202 */
[----:B0-----:R-:W-:Y:S01]  /*0980*/  @P0 IMAD.WIDE R10, R19, 0x4, R10 ;  /* 0x00000004130a0825 */ /* 0x001fe200078e020a */
[----:B------:R-:W-:-:S03]  /*0990*/  LOP3.LUT P1, RZ, R7, 0x1, RZ, 0xc0, !PT ;  /* 0x0000000107ff7812 */ /* 0x000fc6000782c0ff */
[----:B---3--:R-:W-:Y:S01]  /*09a0*/  @P0 FMUL R19, R8, R17 ;  /* 0x0000001108130220 */ /* 0x008fe20000400000 */
[----:B------:R-:W-:-:S09]  /*09b0*/  @P0 IMAD.WIDE R16, R6, 0x4, R12 ;  /* 0x0000000406100825 */ /* 0x000fd200078e020c */
[----:B------:R-:W0:Y:S01]  /*09c0*/  @P1 LDC.64 R12, c[0x0][0x390] ;  /* 0x0000e400ff0c1b82 */ /* 0x000e220000000a00 */
[----:B------:R1:W-:Y:S04]  /*09d0*/  @P0 STG.E desc[UR6][R10.64], R19 ;  /* 0x000000130a000986 */ /* 0x0003e8000c101906 */
[----:B------:R-:W2:Y:S04]  /*09e0*/  @P0 LDG.E R17, desc[UR6][R16.64] ;  /* 0x0000000610110981 */ /* 0x000ea8000c1e1900 */
[----:B------:R-:W2:Y:S01]  /*09f0*/  @P0 LDG.E R18, desc[UR6][R14.64] ;  /* 0x000000060e120981 */ /* 0x000ea2000c1e1900 */
[----:B------:R-:W-:-:S05]  /*0a00*/  @P0 IADD3 R23, PT, PT, R23, 0x2, RZ ;  /* 0x0000000217170810 */ /* 0x000fca0007ffe0ff */
[----:B------:R-:W-:Y:S02]  /*0a10*/  @P1 IMAD R7, R23, R6, R9 ;  /* 0x0000000617071224 */ /* 0x000fe400078e0209 */
[----:B------:R-:W-:Y:S02]  /*0a20*/  @P0 IMAD.WIDE R8, R21, 0x4, R10 ;  /* 0x0000000415080825 */ /* 0x000fe400078e020a */
[----:B-1----:R-:W1:Y:S02]  /*0a30*/  @P1 LDC R11, c[0x0][0x398] ;  /* 0x0000e600ff0b1b82 */ /* 0x002e640000000800 */
[----:B0-----:R-:W-:-:S06]  /*0a40*/  @P1 IMAD.WIDE R12, R7, 0x4, R12 ;  /* 0x00000004070c1825 */ /* 0x001fcc00078e020c */
[----:B------:R-:W0:Y:S01]  /*0a50*/  @P1 LDC.64 R6, c[0x0][0x380] ;  /* 0x0000e000ff061b82 */ /* 0x000e220000000a00 */
[----:B--2---:R-:W-:-:S05]  /*0a60*/  @P0 FMUL R21, R18, R17 ;  /* 0x0000001112150220 */ /* 0x004fca0000400000 */
[----:B------:R3:W-:Y:S04]  /*0a70*/  @P0 STG.E desc[UR6][R8.64], R21 ;  /* 0x0000001508000986 */ /* 0x0007e8000c101906 */
[----:B------:R-:W2:Y:S04]  /*0a80*/  @P1 LDG.E R10, desc[UR6][R14.64] ;  /* 0x000000060e0a1981 */ /* 0x000ea8000c1e1900 */
[----:B------:R-:W2:Y:S01]  /*0a90*/  @P1 LDG.E R13, desc[UR6][R12.64] ;  /* 0x000000060c0d1981 */ /* 0x000ea2000c1e1900 */
[----:B-1----:R-:W-:-:S04]  /*0aa0*/  @P1 IMAD R11, R23, R11, R2 ;  /* 0x0000000b170b1224 */ /* 0x002fc800078e0202 */
[----:B0-----:R-:W-:-:S04]  /*0ab0*/  @P1 IMAD.WIDE R6, R11, 0x4, R6 ;  /* 0x000000040b061825 */ /* 0x001fc800078e0206 */
[----:B--2---:R-:W-:-:S05]  /*0ac0*/  @P1 FMUL R11, R10, R13 ;  /* 0x0000000d0a0b1220 */ /* 0x004fca0000400000 */
[----:B------:R3:W-:Y:S02]  /*0ad0*/  @P1 STG.E desc[UR6][R6.64], R11 ;  /* 0x0000000b06001986 */ /* 0x0007e4000c101906 */
.L_x_138:
[----:B------:R-:W4:Y:S01]  /*0ae0*/  LDCU UR4, c[0x0][0x398] ;  /* 0x00007300ff0477ac */ /* 0x000f220008000800 */
[----:B------:R-:W-:-:S04]  /*0af0*/  IADD3 R2, PT, PT, R5, R2, RZ ;  /* 0x0000000205027210 */ /* 0x000fc80007ffe0ff */
[----:B----4-:R-:W-:-:S13]  /*0b00*/  ISETP.GE.AND P0, PT, R2, UR4, PT ;  /* 0x0000000402007c0c */ /* 0x010fda000bf06270 */
[----:B------:R-:W-:Y:S05]  /*0b10*/  @!P0 BRA `(.L_x_140) ;  /* 0xfffffff4007c8947 */ /* 0x000fea000383ffff */
[----:B-1----:R-:W-:Y:S05]  /*0b20*/  EXIT ;  /* 0x000000000000794d */ /* 0x002fea0003800000 */
.L_x_141:
        /* <DEDUP_REMOVED lines=13> */
.L_x_274:


//--------------------- .text._Z22gpuTemplateApplyNormalIdEvPT_S1_S1_iiii --------------------------
	.section	.text._Z22gpuTemplateApplyNormalIdEvPT_S1_S1_iiii,"ax",@progbits
	.align	128
        .global         _Z22gpuTemplateApplyNormalIdEvPT_S1_S1_iiii
        .type           _Z22gpuTemplateApplyNormalIdEvPT_S1_S1_iiii,@function
        .size           _Z22gpuTemplateApplyNormalIdEvPT_S1_S1_iiii,(.L_x_275 - _Z22gpuTemplateApplyNormalIdEvPT_S1_S1_iiii)
        .other          _Z22gpuTemplateApplyNormalIdEvPT_S1_S1_iiii,@"STO_CUDA_ENTRY STV_DEFAULT"
_Z22gpuTemplateApplyNormalIdEvPT_S1_S1_iiii:
.text._Z22gpuTemplateApplyNormalIdEvPT_S1_S1_iiii:
        /* <DEDUP_REMOVED lines=17> */
.L_x_146:
[----:B0-2---:R-:W0:Y:S01]  /*0110*/  LDC R6, c[0x0][0x39c] ;  /* 0x0000e700ff067b82 */ /* 0x005e220000000800 */
[----:B------:R-:W-:Y:S02]  /*0120*/  IABS R10, R2 ;  /* 0x00000002000a7213 */ /* 0x000fe40000000000 */
[----:B------:R-:W-:Y:S02]  /*0130*/  ISETP.GE.AND P1, PT, R2, RZ, PT ;  /* 0x000000ff0200720c */ /* 0x000fe40003f26270 */
[----:B------:R-:W-:Y:S02]  /*0140*/  MOV R13, RZ ;  /* 0x000000ff000d7202 */ /* 0x000fe40000000f00 */
[----:B0-----:R-:W-:-:S04]  /*0150*/  IABS R12, R6 ;  /* 0x00000006000c7213 */ /* 0x001fc80000000000 */
[----:B------:R-:W0:Y:S08]  /*0160*/  I2F.RP R7, R12 ;  /* 0x0000000c00077306 */ /* 0x000e300000209400 */
[----:B0-----:R-:W0:Y:S02]  /*0170*/  MUFU.RCP R7, R7 ;  /* 0x0000000700077308 */ /* 0x001e240000001000 */
[----:B0-----:R-:W-:-:S02]  /*0180*/  IADD3 R8, PT, PT, R7, 0xffffffe, RZ ;  /* 0x0ffffffe07087810 */ /* 0x001fc40007ffe0ff */
[----:B------:R-:W0:Y:S04]  /*0190*/  LDC R7, c[0x0][0x3a4] ;  /* 0x0000e900ff077b82 */ /* 0x000e280000000800 */
[----:B------:R2:W3:Y:S02]  /*01a0*/  F2I.FTZ.U32.TRUNC.NTZ R9, R8 ;  /* 0x0000000800097305 */ /* 0x0004e4000021f000 */
[----:B--2---:R-:W-:Y:S01]  /*01b0*/  HFMA2 R8, -RZ, RZ, 0, 0 ;  /* 0x00000000ff087431 */ /* 0x004fe200000001ff */
[----:B---3--:R-:W-:-:S05]  /*01c0*/  IADD3 R11, PT, PT, RZ, -R9, RZ ;  /* 0x80000009ff0b7210 */ /* 0x008fca0007ffe0ff */
[----:B------:R-:W-:-:S04]  /*01d0*/  IMAD R11, R11, R12, RZ ;  /* 0x0000000c0b0b7224 */ /* 0x000fc800078e02ff */
[----:B------:R-:W-:-:S06]  /*01e0*/  IMAD.HI.U32 R9, R9, R11, R8 ;  /* 0x0000000b09097227 */ /* 0x000fcc00078e0008 */
[----:B------:R-:W-:-:S05]  /*01f0*/  IMAD.HI.U32 R9, R9, R10, RZ ;  /* 0x0000000a09097227 */ /* 0x000fca00078e00ff */
[----:B------:R-:W-:-:S05]  /*0200*/  IADD3 R9, PT, PT, -R9, RZ, RZ ;  /* 0x000000ff09097210 */ /* 0x000fca0007ffe1ff */
[C---:B------:R-:W-:Y:S02]  /*0210*/  IMAD R9, R12.reuse, R9, R10 ;  /* 0x000000090c097224 */ /* 0x040fe400078e020a */
[----:B------:R-:W2:Y:S03]  /*0220*/  LDC.64 R10, c[0x0][0x388] ;  /* 0x0000e200ff0a7b82 */ /* 0x000ea60000000a00 */
[----:B------:R-:W-:-:S13]  /*0230*/  ISETP.GT.U32.AND P0, PT, R12, R9, PT ;  /* 0x000000090c00720c */ /* 0x000fda0003f04070 */
[----:B------:R-:W-:Y:S02]  /*0240*/  @!P0 IADD3 R9, PT, PT, R9, -R12, RZ ;  /* 0x8000000c09098210 */ /* 0x000fe40007ffe0ff */
[----:B------:R-:W-:Y:S02]  /*0250*/  ISETP.NE.AND P0, PT, R6, RZ, PT ;  /* 0x000000ff0600720c */ /* 0x000fe40003f05270 */
[----:B------:R-:W-:Y:S01]  /*0260*/  ISETP.GT.U32.AND P2, PT, R12, R9, PT ;  /* 0x000000090c00720c */ /* 0x000fe20003f44070 */
[----:B--2---:R-:W-:-:S12]  /*0270*/  IMAD.WIDE R10, R2, 0x8, R10 ;  /* 0x00000008020a7825 */ /* 0x004fd800078e020a */
        /* <DEDUP_REMOVED lines=8> */
.L_x_143:
[----:B0-----:R-:W0:Y:S01]  /*0300*/  LDC.64 R16, c[0x0][0x390] ;  /* 0x0000e400ff107b82 */ /* 0x001e220000000a00 */
[----:B-1----:R-:W2:Y:S07]  /*0310*/  LDG.E.64 R12, desc[UR6][R10.64] ;  /* 0x000000060a0c7981 */ /* 0x002eae000c1e1b00 */
[----:B------:R-:W1:Y:S08]  /*0320*/  LDC.64 R18, c[0x0][0x380] ;  /* 0x0000e000ff127b82 */ /* 0x000e700000000a00 */
[----:B------:R-:W3:Y:S01]  /*0330*/  LDC R29, c[0x0][0x398] ;  /* 0x0000e600ff1d7b82 */ /* 0x000ee20000000800 */
[----:B0-----:R-:W-:-:S05]  /*0340*/  IMAD.WIDE R16, R21, 0x8, R16 ;  /* 0x0000000815107825 */ /* 0x001fca00078e0210 */
[----:B------:R-:W2:Y:S01]  /*0350*/  LDG.E.64 R14, desc[UR6][R16.64] ;  /* 0x00000006100e7981 */ /* 0x000ea2000c1e1b00 */
[----:B------:R-:W-:-:S04]  /*0360*/  IMAD.WIDE R24, R6, 0x8, R16 ;  /* 0x0000000806187825 */ /* 0x000fc800078e0210 */
[----:B-1----:R-:W-:Y:S01]  /*0370*/  IMAD.WIDE R18, R8, 0x8, R18 ;  /* 0x0000000808127825 */ /* 0x002fe200078e0212 */
[----:B--2---:R-:W-:-:S07]  /*0380*/  DMUL R14, R12, R14 ;  /* 0x0000000e0c0e7228 */ /* 0x004fce0000000000 */
[----:B------:R0:W-:Y:S04]  /*0390*/  STG.E.64 desc[UR6][R18.64], R14 ;  /* 0x0000000e12007986 */ /* 0x0001e8000c101b06 */
[----:B------:R-:W2:Y:S04]  /*03a0*/  LDG.E.64 R12, desc[UR6][R10.64] ;  /* 0x000000060a0c7981 */ /* 0x000ea8000c1e1b00 */
[----:B------:R-:W2:Y:S01]  /*03b0*/  LDG.E.64 R22, desc[UR6][R24.64] ;  /* 0x0000000618167981 */ /* 0x000ea2000c1e1b00 */
[----:B---3--:R-:W-:-:S04]  /*03c0*/  IMAD.WIDE R26, R29, 0x8, R18 ;  /* 0x000000081d1a7825 */ /* 0x008fc800078e0212 */
[----:B0-----:R-:W-:Y:S01]  /*03d0*/  IMAD.WIDE R14, R6, 0x8, R24 ;  /* 0x00000008060e7825 */ /* 0x001fe200078e0218 */
[----:B--2---:R-:W-:-:S07]  /*03e0*/  DMUL R22, R12, R22 ;  /* 0x000000160c167228 */ /* 0x004fce0000000000 */
[----:B------:R0:W-:Y:S04]  /*03f0*/  STG.E.64 desc[UR6][R26.64], R22 ;  /* 0x000000161a007986 */ /* 0x0001e8000c101b06 */
[----:B------:R-:W2:Y:S04]  /*0400*/  LDG.E.64 R12, desc[UR6][R10.64] ;  /* 0x000000060a0c7981 */ /* 0x000ea8000c1e1b00 */
[----:B------:R-:W2:Y:S01]  /*0410*/  LDG.E.64 R16, desc[UR6][R14.64] ;  /* 0x000000060e107981 */ /* 0x000ea2000c1e1b00 */
[----:B------:R-:W-:-:S04]  /*0420*/  IMAD.WIDE R18, R29, 0x8, R26 ;  /* 0x000000081d127825 */ /* 0x000fc800078e021a */
[----:B0-----:R-:W-:Y:S01]  /*0430*/  IMAD.WIDE R22, R6, 0x8, R14 ;  /* 0x0000000806167825 */ /* 0x001fe200078e020e */
[----:B--2---:R-:W-:-:S07]  /*0440*/  DMUL R16, R12, R16 ;  /* 0x000000100c107228 */ /* 0x004fce0000000000 */
        /* <DEDUP_REMOVED lines=28> */
[----:B------:R-:W-:-:S04]  /*0610*/  IADD3 R20, PT, PT, R20, 0x8, RZ ;  /* 0x0000000814147810 */ /* 0x000fc80007ffe0ff */
[----:B------:R-:W-:Y:S02]  /*0620*/  ISETP.NE.AND P0, PT, R20, RZ, PT ;  /* 0x000000ff1400720c */ /* 0x000fe40003f05270 */
[----:B------:R-:W-:Y:S02]  /*0630*/  LEA R8, R29, R8, 0x3 ;  /* 0x000000081d087211 */ /* 0x000fe400078e18ff */
[----:B------:R-:W-:Y:S01]  /*0640*/  LEA R21, R6, R21, 0x3 ;  /* 0x0000001506157211 */ /* 0x000fe200078e18ff */
[----:B--2---:R-:W-:-:S07]  /*0650*/  DMUL R24, R24, R26 ;  /* 0x0000001a18187228 */ /* 0x004fce0000000000 */
[----:B------:R0:W-:Y:S01]  /*0660*/  STG.E.64 desc[UR6][R14.64], R24 ;  /* 0x000000180e007986 */ /* 0x0001e2000c101b06 */
[----:B------:R-:W-:Y:S05]  /*0670*/  @P0 BRA `(.L_x_143) ;  /* 0xfffffffc00200947 */ /* 0x000fea000383ffff */
[----:B0-----:R-:W-:-:S07]  /*0680*/  MOV R13, R0 ;  /* 0x00000000000d7202 */ /* 0x001fce0000000f00 */
.L_x_142:
[----:B------:R-:W-:-:S13]  /*0690*/  ISETP.NE.AND P0, PT, R3, RZ, PT ;  /* 0x000000ff0300720c */ /* 0x000fda0003f05270 */
[----:B------:R-:W-:Y:S05]  /*06a0*/  @!P0 BRA `(.L_x_144) ;  /* 0x00000004000c8947 */ /* 0x000fea0003800000 */
[----:B------:R-:W-:-:S04]  /*06b0*/  IADD3 R8, PT, PT, R3, -0x1, RZ ;  /* 0xffffffff03087810 */ /* 0x000fc80007ffe0ff */
[----:B------:R-:W-:-:S13]  /*06c0*/  ISETP.GE.U32.AND P0, PT, R8, 0x3, PT ;  /* 0x000000030800780c */ /* 0x000fda0003f06070 */
[----:B------:R-:W-:Y:S05]  /*06d0*/  @!P0 BRA `(.L_x_145) ;  /* 0x0000000000788947 */ /* 0x000fea0003800000 */
[----:B------:R-:W0:Y:S01]  /*06e0*/  LDC.64 R18, c[0x0][0x390] ;  /* 0x0000e400ff127b82 */ /* 0x000e220000000a00 */
[----:B------:R-:W-:-:S07]  /*06f0*/  IMAD R15, R13, R6, R9 ;  /* 0x000000060d0f7224 */ /* 0x000fce00078e0209 */
[----:B------:R-:W2:Y:S08]  /*0700*/  LDC R23, c[0x0][0x398] ;  /* 0x0000e600ff177b82 */ /* 0x000eb00000000800 */
[----:B------:R-:W3:Y:S01]  /*0710*/  LDC.64 R28, c[0x0][0x380] ;  /* 0x0000e000ff1c7b82 */ /* 0x000ee20000000a00 */
[----:B0-----:R-:W-:Y:S02]  /*0720*/  IMAD.WIDE R18, R15, 0x8, R18 ;  /* 0x000000080f127825 */ /* 0x001fe400078e0212 */
[----:B-1----:R-:W4:Y:S04]  /*0730*/  LDG.E.64 R14, desc[UR6][R10.64] ;  /* 0x000000060a0e7981 */ /* 0x002f28000c1e1b00 */
[----:B------:R-:W4:Y:S01]  /*0740*/  LDG.E.64 R16, desc[UR6][R18.64] ;  /* 0x0000000612107981 */ /* 0x000f22000c1e1b00 */
[----:B------:R-:W-:-:S04]  /*0750*/  IMAD.WIDE R26, R6, 0x8, R18 ;  /* 0x00000008061a7825 */ /* 0x000fc800078e0212 */
[----:B--2---:R-:W-:-:S04]  /*0760*/  IMAD R21, R13, R23, R2 ;  /* 0x000000170d157224 */ /* 0x004fc800078e0202 */
[----:B---3--:R-:W-:Y:S01]  /*0770*/  IMAD.WIDE R28, R21, 0x8, R28 ;  /* 0x00000008151c7825 */ /* 0x008fe200078e021c */
[----:B----4-:R-:W-:-:S07]  /*0780*/  DMUL R16, R14, R16 ;  /* 0x000000100e107228 */ /* 0x010fce0000000000 */
        /* <DEDUP_REMOVED lines=19> */
.L_x_145:
[----:B------:R-:W-:-:S13]  /*08c0*/  LOP3.LUT P0, R8, R7, 0x3, RZ, 0xc0, !PT ;  /* 0x0000000307087812 */ /* 0x000fda000780c0ff */
[----:B------:R-:W-:Y:S05]  /*08d0*/  @!P0 BRA `(.L_x_144) ;  /* 0x0000000000808947 */ /* 0x000fea0003800000 */
[----:B------:R-:W-:-:S13]  /*08e0*/  ISETP.NE.AND P0, PT, R8, 0x1, PT ;  /* 0x000000010800780c */ /* 0x000fda0003f05270 */
[----:B0-----:R-:W0:Y:S01]  /*08f0*/  @P0 LDC.64 R14, c[0x0][0x390] ;  /* 0x0000e400ff0e0b82 */ /* 0x001e220000000a00 */
[----:B------:R-:W-:Y:S01]  /*0900*/  @P0 IMAD R17, R13, R6, R9 ;  /* 0x000000060d110224 */ /* 0x000fe200078e0209 */
[----:B-1----:R-:W2:Y:S06]  /*0910*/  @P0 LDG.E.64 R18, desc[UR6][R10.64] ;  /* 0x000000060a120981 */ /* 0x002eac000c1e1b00 */
[----:B------:R-:W1:Y:S01]  /*0920*/  @P0 LDC R23, c[0x0][0x398] ;  /* 0x0000e600ff170b82 */ /* 0x000e620000000800 */
[----:B0-----:R-:W-:-:S07]  /*0930*/  @P0 IMAD.WIDE R14, R17, 0x8, R14 ;  /* 0x00000008110e0825 */ /* 0x001fce00078e020e */
[----:B------:R-:W0:Y:S01]  /*0940*/  @P0 LDC.64 R16, c[0x0][0x380] ;  /* 0x0000e000ff100b82 */ /* 0x000e220000000a00 */
[----:B------:R3:W2:Y:S01]  /*0950*/  @P0 LDG.E.64 R20, desc[UR6][R14.64] ;  /* 0x000000060e140981 */ /* 0x0006a2000c1e1b00 */
[----:B-1----:R-:W-:Y:S02]  /*0960*/  @P0 IMAD R25, R13, R23, R2 ;  /* 0x000000170d190224 */ /* 0x002fe400078e0202 */
[----:B------:R-:W-:-:S04]  /*0970*/  @P0 IMAD.WIDE R26, R6, 0x8, R14 ;  /* 0x00000008061a0825 */ /* 0x000fc800078e020e */
[----:B0-----:R-:W-:Y:S01]  /*0980*/  @P0 IMAD.WIDE R16, R25, 0x8, R16 ;  /* 0x0000000819100825 */ /* 0x001fe200078e0210 */
[----:B------:R-:W-:-:S04]  /*0990*/  LOP3.LUT R7, R7, 0x1, RZ, 0xc0, !PT ;  /* 0x0000000107077812 */ /* 0x000fc800078ec0ff */
[----:B------:R-:W-:-:S13]  /*09a0*/  ISETP.NE.U32.AND P1, PT, R7, 0x1, PT ;  /* 0x000000010700780c */ /* 0x000fda0003f25070 */
[----:B---3--:R-:W0:Y:S01]  /*09b0*/  @!P1 LDC.64 R14, c[0x0][0x390] ;  /* 0x0000e400ff0e9b82 */ /* 0x008e220000000a00 */
[----:B--2---:R-:W-:Y:S01]  /*09c0*/  @P0 DMUL R18, R18, R20 ;  /* 0x0000001412120228 */ /* 0x004fe20000000000 */
[----:B------:R-:W-:Y:S01]  /*09d0*/  @P0 IADD3 R13, PT, PT, R13, 0x2, RZ ;  /* 0x000000020d0d0810 */ /* 0x000fe20007ffe0ff */
[----:B------:R-:W-:-:S05]  /*09e0*/  @P0 IMAD.WIDE R22, R23, 0x8, R16 ;  /* 0x0000000817160825 */ /* 0x000fca00078e0210 */
[----:B------:R-:W1:Y:S01]  /*09f0*/  @!P1 LDC R12, c[0x0][0x398] ;  /* 0x0000e600ff0c9b82 */ /* 0x000e620000000800 */
[----:B------:R2:W-:Y:S04]  /*0a00*/  @P0 STG.E.64 desc[UR6][R16.64], R18 ;  /* 0x0000001210000986 */ /* 0x0005e8000c101b06 */
[----:B------:R-:W3:Y:S04]  /*0a10*/  @P0 LDG.E.64 R20, desc[UR6][R26.64] ;  /* 0x000000061a140981 */ /* 0x000ee8000c1e1b00 */
[----:B------:R-:W3:Y:S01]  /*0a20*/  @P0 LDG.E.64 R24, desc[UR6][R10.64] ;  /* 0x000000060a180981 */ /* 0x000ee2000c1e1b00 */
[----:B------:R-:W-:-:S04]  /*0a30*/  @!P1 IMAD R9, R13, R6, R9 ;  /* 0x000000060d099224 */ /* 0x000fc800078e0209 */
[----:B0-----:R-:W-:Y:S02]  /*0a40*/  @!P1 IMAD.WIDE R14, R9, 0x8, R14 ;  /* 0x00000008090e9825 */ /* 0x001fe400078e020e */
[----:B------:R-:W0:Y:S01]  /*0a50*/  @!P1 LDC.64 R8, c[0x0][0x380] ;  /* 0x0000e000ff089b82 */ /* 0x000e220000000a00 */
        /* <DEDUP_REMOVED lines=8> */
.L_x_144:
[----:B------:R-:W3:Y:S01]  /*0ae0*/  LDCU UR4, c[0x0][0x398] ;  /* 0x00007300ff0477ac */ /* 0x000ee20008000800 */
[----:B------:R-:W-:-:S04]  /*0af0*/  IADD3 R2, PT, PT, R5, R2, RZ ;  /* 0x0000000205027210 */ /* 0x000fc80007ffe0ff */
[----:B---3--:R-:W-:-:S13]  /*0b00*/  ISETP.GE.AND P0, PT, R2, UR4, PT ;  /* 0x0000000402007c0c */ /* 0x008fda000bf06270 */
[----:B------:R-:W-:Y:S05]  /*0b10*/  @!P0 BRA `(.L_x_146) ;  /* 0xfffffff4007c8947 */ /* 0x000fea000383ffff */
[----:B-1----:R-:W-:Y:S05]  /*0b20*/  EXIT ;  /* 0x000000000000794d */ /* 0x002fea0003800000 */
.L_x_147:
        /* <DEDUP_REMOVED lines=13> */
.L_x_275:


//--------------------- .text._Z20gpuTemplateApplyJac2IfEvPT_S1_S1_S1_S1_ii --------------------------
	.section	.text._Z20gpuTemplateApplyJac2IfEvPT_S1_S1_S1_S1_ii,"ax",@progbits
	.align	128
        .global         _Z20gpuTemplateApplyJac2IfEvPT_S1_S1_S1_S1_ii
        .type           _Z20gpuTemplateApplyJac2IfEvPT_S1_S1_S1_S1_ii,@function
        .size           _Z20gpuTemplateApplyJac2IfEvPT_S1_S1_S1_S1_ii,(.L_x_276 - _Z20gpuTemplateApplyJac2IfEvPT_S1_S1_S1_S1_ii)
        .other          _Z20gpuTemplateApplyJac2IfEvPT_S1_S1_S1_S1_ii,@"STO_CUDA_ENTRY STV_DEFAULT"
_Z20gpuTemplateApplyJac2IfEvPT_S1_S1_S1_S1_ii:
.text._Z20gpuTemplateApplyJac2IfEvPT_S1_S1_S1_S1_ii:
        /* <DEDUP_REMOVED lines=13> */
[----:B------:R-:W2:Y:S01]  /*00d0*/  LDC.64 R10, c[0x0][0x3a0] ;  /* 0x0000e800ff0a7b82 */ /* 0x000ea20000000a00 */
[----:B-1----:R-:W-:Y:S01]  /*00e0*/  IMAD R23, R16, UR4, RZ ;  /* 0x0000000410177c24 */ /* 0x002fe2000f8e02ff */
[----:B0-----:R-:W-:-:S06]  /*00f0*/  IABS R0, R22 ;  /* 0x0000001600007213 */ /* 0x001fcc0000000000 */
[----:B------:R-:W0:Y:S01]  /*0100*/  LDC.64 R8, c[0x0][0x390] ;  /* 0x0000e400ff087b82 */ /* 0x000e220000000a00 */
[----:B------:R-:W-:Y:S01]  /*0110*/  ISETP.NE.AND P0, PT, R22, RZ, PT ;  /* 0x000000ff1600720c */ /* 0x000fe20003f05270 */
[----:B------:R-:W1:Y:S01]  /*0120*/  I2F.RP R14, R0 ;  /* 0x00000000000e7306 */ /* 0x000e620000209400 */
[----:B------:R-:W-:-:S05]  /*0130*/  LOP3.LUT R22, RZ, R22, RZ, 0x33, !PT ;  /* 0x00000016ff167212 */ /* 0x000fca00078e33ff */
[----:B------:R-:W0:Y:S08]  /*0140*/  LDC.64 R6, c[0x0][0x398] ;  /* 0x0000e600ff067b82 */ /* 0x000e300000000a00 */
[----:B------:R-:W0:Y:S01]  /*0150*/  LDC.64 R4, c[0x0][0x380] ;  /* 0x0000e000ff047b82 */ /* 0x000e220000000a00 */
[----:B-1----:R-:W1:Y:S07]  /*0160*/  MUFU.RCP R14, R14 ;  /* 0x0000000e000e7308 */ /* 0x002e6e0000001000 */
[----:B------:R-:W0:Y:S01]  /*0170*/  LDC.64 R2, c[0x0][0x388] ;  /* 0x0000e200ff027b82 */ /* 0x000e220000000a00 */
[----:B-1----:R-:W-:-:S04]  /*0180*/  IADD3 R12, PT, PT, R14, 0xffffffe, RZ ;  /* 0x0ffffffe0e0c7810 */ /* 0x002fc80007ffe0ff */
[----:B------:R1:W5:Y:S02]  /*0190*/  F2I.FTZ.U32.TRUNC.NTZ R13, R12 ;  /* 0x0000000c000d7305 */ /* 0x000364000021f000 */
[----:B-1----:R-:W-:Y:S01]  /*01a0*/  IMAD.MOV.U32 R12, RZ, RZ, RZ ;  /* 0x000000ffff0c7224 */ /* 0x002fe200078e00ff */
[----:B-----5:R-:W-:-:S05]  /*01b0*/  IADD3 R21, PT, PT, RZ, -R13, RZ ;  /* 0x8000000dff157210 */ /* 0x020fca0007ffe0ff */
[----:B------:R-:W-:-:S04]  /*01c0*/  IMAD R21, R21, R0, RZ ;  /* 0x0000000015157224 */ /* 0x000fc800078e02ff */
[----:B--234-:R-:W-:-:S07]  /*01d0*/  IMAD.HI.U32 R21, R13, R21, R12 ;  /* 0x000000150d157227 */ /* 0x01cfce00078e000c */
.L_x_148:
[----:B------:R-:W-:Y:S01]  /*01e0*/  IABS R14, R25 ;  /* 0x00000019000e7213 */ /* 0x000fe20000000000 */
[----:B0-----:R-:W-:Y:S01]  /*01f0*/  IMAD.WIDE R28, R25, 0x4, R6 ;  /* 0x00000004191c7825 */ /* 0x001fe200078e0206 */
[----:B------:R-:W-:-:S03]  /*0200*/  IABS R16, R20 ;  /* 0x0000001400107213 */ /* 0x000fc60000000000 */
[----:B-1----:R-:W-:Y:S01]  /*0210*/  IMAD.HI.U32 R12, R21, R14, RZ ;  /* 0x0000000e150c7227 */ /* 0x002fe200078e00ff */
[----:B------:R-:W2:Y:S04]  /*0220*/  LDG.E R24, desc[UR6][R28.64] ;  /* 0x000000061c187981 */ /* 0x000ea8000c1e1900 */
[----:B------:R-:W-:-:S05]  /*0230*/  IADD3 R13, PT, PT, -R12, RZ, RZ ;  /* 0x000000ff0c0d7210 */ /* 0x000fca0007ffe1ff */
[----:B------:R-:W-:-:S05]  /*0240*/  IMAD R13, R16, R13, R14 ;  /* 0x0000000d100d7224 */ /* 0x000fca00078e020e */
[----:B------:R-:W-:-:S13]  /*0250*/  ISETP.GT.U32.AND P2, PT, R0, R13, PT ;  /* 0x0000000d0000720c */ /* 0x000fda0003f44070 */
[----:B------:R-:W-:Y:S01]  /*0260*/  @!P2 IMAD.IADD R13, R13, 0x1, -R16 ;  /* 0x000000010d0da824 */ /* 0x000fe200078e0a10 */
[----:B------:R-:W-:-:S04]  /*0270*/  @!P2 IADD3 R12, PT, PT, R12, 0x1, RZ ;  /* 0x000000010c0ca810 */ /* 0x000fc80007ffe0ff */
[----:B------:R-:W-:Y:S02]  /*0280*/  ISETP.GE.U32.AND P1, PT, R13, R0, PT ;  /* 0x000000000d00720c */ /* 0x000fe40003f26070 */
[----:B------:R-:W-:-:S04]  /*0290*/  LOP3.LUT R13, R25, R20, RZ, 0x3c, !PT ;  /* 0x00000014190d7212 */ /* 0x000fc800078e3cff */
[----:B------:R-:W-:-:S07]  /*02a0*/  ISETP.GE.AND P3, PT, R13, RZ, PT ;  /* 0x000000ff0d00720c */ /* 0x000fce0003f66270 */
[----:B------:R-:W-:-:S06]  /*02b0*/  @P1 IADD3 R12, PT, PT, R12, 0x1, RZ ;  /* 0x000000010c0c1810 */ /* 0x000fcc0007ffe0ff */
[----:B------:R-:W-:-:S05]  /*02c0*/  @!P3 IMAD.MOV R12, RZ, RZ, -R12 ;  /* 0x000000ffff0cb224 */ /* 0x000fca00078e0a0c */
[----:B------:R-:W-:Y:S01]  /*02d0*/  SEL R15, R22, R12, !P0 ;  /* 0x0000000c160f7207 */ /* 0x000fe20004000000 */
[----:B------:R-:W-:-:S03]  /*02e0*/  IMAD.WIDE R12, R25, 0x4, R4 ;  /* 0x00000004190c7825 */ /* 0x000fc600078e0204 */
[----:B------:R-:W-:Y:S01]  /*02f0*/  IADD3 R19, PT, PT, -R15, RZ, RZ ;  /* 0x000000ff0f137210 */ /* 0x000fe20007ffe1ff */
[----:B------:R-:W-:Y:S01]  /*0300*/  IMAD.WIDE R16, R25, 0x4, R8 ;  /* 0x0000000419107825 */ /* 0x000fe200078e0208 */
[----:B------:R-:W2:Y:S03]  /*0310*/  LDG.E R27, desc[UR6][R12.64] ;  /* 0x000000060c1b7981 */ /* 0x000ea6000c1e1900 */
[----:B------:R-:W-:Y:S02]  /*0320*/  IMAD.WIDE R14, R15, 0x4, R10 ;  /* 0x000000040f0e7825 */ /* 0x000fe400078e020a */
[----:B------:R-:W3:Y:S02]  /*0330*/  LDG.E R17, desc[UR6][R16.64] ;  /* 0x0000000610117981 */ /* 0x000ee4000c1e1900 */
[----:B------:R-:W-:Y:S02]  /*0340*/  IMAD R19, R20, R19, R25 ;  /* 0x0000001314137224 */ /* 0x000fe400078e0219 */
[----:B------:R-:W3:Y:S02]  /*0350*/  LDG.E R14, desc[UR6][R14.64] ;  /* 0x000000060e0e7981 */ /* 0x000ee4000c1e1900 */
[----:B------:R-:W-:-:S06]  /*0360*/  IMAD.WIDE R18, R19, 0x4, R2 ;  /* 0x0000000413127825 */ /* 0x000fcc00078e0202 */
[----:B------:R-:W4:Y:S01]  /*0370*/  LDG.E R19, desc[UR6][R18.64] ;  /* 0x0000000612137981 */ /* 0x000f22000c1e1900 */
[----:B------:R-:W-:-:S04]  /*0380*/  IADD3 R25, PT, PT, R23, R25, RZ ;  /* 0x0000001917197210 */ /* 0x000fc80007ffe0ff */
[----:B------:R-:W-:Y:S01]  /*0390*/  ISETP.GE.AND P1, PT, R25, UR5, PT ;  /* 0x0000000519007c0c */ /* 0x000fe2000bf26270 */
[----:B--2---:R-:W-:-:S04]  /*03a0*/  FADD R24, R27, R24 ;  /* 0x000000181b187221 */ /* 0x004fc80000000000 */
[----:B---3--:R-:W-:-:S04]  /*03b0*/  FFMA R24, -R17, R14, R24 ;  /* 0x0000000e11187223 */ /* 0x008fc80000000118 */
[----:B----4-:R-:W-:-:S05]  /*03c0*/  FMUL R27, R24, R19 ;  /* 0x00000013181b7220 */ /* 0x010fca0000400000 */
[----:B------:R1:W-:Y:S01]  /*03d0*/  STG.E desc[UR6][R12.64], R27 ;  /* 0x0000001b0c007986 */ /* 0x0003e2000c101906 */
[----:B------:R-:W-:Y:S05]  /*03e0*/  @!P1 BRA `(.L_x_148) ;  /* 0xfffffffc007c9947 */ /* 0x000fea000383ffff */
[----:B------:R-:W-:Y:S05]  /*03f0*/  EXIT ;  /* 0x000000000000794d */ /* 0x000fea0003800000 */
.L_x_149:
        /* <DEDUP_REMOVED lines=16> */
.L_x_276:


//--------------------- .text._Z20gpuTemplateApplyJac2IdEvPT_S1_S1_S1_S1_ii --------------------------
	.section	.text._Z20gpuTemplateApplyJac2IdEvPT_S1_S1_S1_S1_ii,"ax",@progbits
	.align	128
        .global         _Z20gpuTemplateApplyJac2IdEvPT_S1_S1_S1_S1_ii
        .type           _Z20gpuTemplateApplyJac2IdEvPT_S1_S1_S1_S1_ii,@function
        .size           _Z20gpuTemplateApplyJac2IdEvPT_S1_S1_S1_S1_ii,(.L_x_277 - _Z20gpuTemplateApplyJac2IdEvPT_S1_S1_S1_S1_ii)
        .other          _Z20gpuTemplateApplyJac2IdEvPT_S1_S1_S1_S1_ii,@"STO_CUDA_ENTRY STV_DEFAULT"
_Z20gpuTemplateApplyJac2IdEvPT_S1_S1_S1_S1_ii:
.text._Z20gpuTemplateApplyJac2IdEvPT_S1_S1_S1_S1_ii:
        /* <DEDUP_REMOVED lines=18> */
[----:B------:R-:W0:Y:S08]  /*0120*/  LDC.64 R10, c[0x0][0x398] ;  /* 0x0000e600ff0a7b82 */ /* 0x000e300000000a00 */
[----:B------:R-:W0:Y:S01]  /*0130*/  LDC.64 R12, c[0x0][0x380] ;  /* 0x0000e000ff0c7b82 */ /* 0x000e220000000a00 */
[----:B-----5:R-:W5:Y:S07]  /*0140*/  MUFU.RCP R3, R3 ;  /* 0x0000000300037308 */ /* 0x020f6e0000001000 */
[----:B------:R-:W0:Y:S01]  /*0150*/  LDC.64 R14, c[0x0][0x388] ;  /* 0x0000e200ff0e7b82 */ /* 0x000e220000000a00 */
[----:B-----5:R-:W-:-:S04]  /*0160*/  VIADD R4, R3, 0xffffffe ;  /* 0x0ffffffe03047836 */ /* 0x020fc80000000000 */
[----:B------:R5:W2:Y:S02]  /*0170*/  F2I.FTZ.U32.TRUNC.NTZ R5, R4 ;  /* 0x0000000400057305 */ /* 0x000aa4000021f000 */
[----:B-----5:R-:W-:Y:S02]  /*0180*/  HFMA2 R4, -RZ, RZ, 0, 0 ;  /* 0x00000000ff047431 */ /* 0x020fe400000001ff */
[----:B--2---:R-:W-:-:S04]  /*0190*/  IMAD.MOV R3, RZ, RZ, -R5 ;  /* 0x000000ffff037224 */ /* 0x004fc800078e0a05 */
[----:B------:R-:W-:-:S04]  /*01a0*/  IMAD R3, R3, R0, RZ ;  /* 0x0000000003037224 */ /* 0x000fc800078e02ff */
[----:B------:R-:W-:Y:S01]  /*01b0*/  IMAD.HI.U32 R3, R5, R3, R4 ;  /* 0x0000000305037227 */ /* 0x000fe200078e0004 */
[----:B------:R-:W-:-:S03]  /*01c0*/  LOP3.LUT R4, RZ, R17, RZ, 0x33, !PT ;  /* 0x00000011ff047212 */ /* 0x000fc600078e33ff */
[----:B-1-34-:R-:W-:-:S07]  /*01d0*/  IMAD R5, R16, UR4, RZ ;  /* 0x0000000410057c24 */ /* 0x01afce000f8e02ff */
.L_x_150:
[----:B01----:R-:W-:-:S04]  /*01e0*/  IMAD.WIDE R22, R27, 0x8, R10 ;  /* 0x000000081b167825 */ /* 0x003fc800078e020a */
[----:B------:R-:W-:Y:S02]  /*01f0*/  IMAD.WIDE R16, R27, 0x8, R12 ;  /* 0x000000081b107825 */ /* 0x000fe400078e020c */
[----:B------:R-:W2:Y:S04]  /*0200*/  LDG.E.64 R22, desc[UR6][R22.64] ;  /* 0x0000000616167981 */ /* 0x000ea8000c1e1b00 */
[----:B------:R-:W2:Y:S01]  /*0210*/  LDG.E.64 R18, desc[UR6][R16.64] ;  /* 0x0000000610127981 */ /* 0x000ea2000c1e1b00 */
[----:B------:R-:W-:Y:S02]  /*0220*/  IABS R24, R27 ;  /* 0x0000001b00187213 */ /* 0x000fe40000000000 */
[----:B------:R-:W-:-:S03]  /*0230*/  IABS R26, R2 ;  /* 0x00000002001a7213 */ /* 0x000fc60000000000 */
[----:B------:R-:W-:-:S04]  /*0240*/  IMAD.HI.U32 R20, R3, R24, RZ ;  /* 0x0000001803147227 */ /* 0x000fc800078e00ff */
[----:B------:R-:W-:-:S04]  /*0250*/  IMAD.MOV R21, RZ, RZ, -R20 ;  /* 0x000000ffff157224 */ /* 0x000fc800078e0a14 */
[----:B------:R-:W-:-:S05]  /*0260*/  IMAD R21, R26, R21, R24 ;  /* 0x000000151a157224 */ /* 0x000fca00078e0218 */
[----:B------:R-:W-:-:S13]  /*0270*/  ISETP.GT.U32.AND P2, PT, R0, R21, PT ;  /* 0x000000150000720c */ /* 0x000fda0003f44070 */
[----:B------:R-:W-:Y:S01]  /*0280*/  @!P2 IADD3 R21, PT, PT, R21, -R26, RZ ;  /* 0x8000001a1515a210 */ /* 0x000fe20007ffe0ff */
[----:B------:R-:W-:-:S03]  /*0290*/  @!P2 VIADD R20, R20, 0x1 ;  /* 0x000000011414a836 */ /* 0x000fc60000000000 */
[----:B------:R-:W-:Y:S02]  /*02a0*/  ISETP.GE.U32.AND P1, PT, R21, R0, PT ;  /* 0x000000001500720c */ /* 0x000fe40003f26070 */
[----:B------:R-:W-:-:S04]  /*02b0*/  LOP3.LUT R21, R27, R2, RZ, 0x3c, !PT ;  /* 0x000000021b157212 */ /* 0x000fc800078e3cff */
[----:B------:R-:W-:-:S07]  /*02c0*/  ISETP.GE.AND P3, PT, R21, RZ, PT ;  /* 0x000000ff1500720c */ /* 0x000fce0003f66270 */
[----:B------:R-:W-:-:S06]  /*02d0*/  @P1 IADD3 R20, PT, PT, R20, 0x1, RZ ;  /* 0x0000000114141810 */ /* 0x000fcc0007ffe0ff */
[----:B------:R-:W-:-:S05]  /*02e0*/  @!P3 IMAD.MOV R20, RZ, RZ, -R20 ;  /* 0x000000ffff14b224 */ /* 0x000fca00078e0a14 */
[----:B------:R-:W-:-:S04]  /*02f0*/  SEL R21, R4, R20, !P0 ;  /* 0x0000001404157207 */ /* 0x000fc80004000000 */
[C---:B------:R-:W-:Y:S01]  /*0300*/  IADD3 R25, PT, PT, -R21.reuse, RZ, RZ ;  /* 0x000000ff15197210 */ /* 0x040fe20007ffe1ff */
[----:B------:R-:W-:-:S04]  /*0310*/  IMAD.WIDE R20, R21, 0x8, R6 ;  /* 0x0000000815147825 */ /* 0x000fc800078e0206 */
[----:B------:R-:W-:Y:S02]  /*0320*/  IMAD R25, R2, R25, R27 ;  /* 0x0000001902197224 */ /* 0x000fe400078e021b */
[----:B------:R-:W3:Y:S02]  /*0330*/  LDG.E.64 R20, desc[UR6][R20.64] ;  /* 0x0000000614147981 */ /* 0x000ee4000c1e1b00 */
[----:B------:R-:W-:-:S06]  /*0340*/  IMAD.WIDE R24, R25, 0x8, R14 ;  /* 0x0000000819187825 */ /* 0x000fcc00078e020e */
[----:B------:R-:W4:Y:S01]  /*0350*/  LDG.E.64 R24, desc[UR6][R24.64] ;  /* 0x0000000618187981 */ /* 0x000f22000c1e1b00 */
[----:B--2---:R-:W-:Y:S01]  /*0360*/  DADD R22, R18, R22 ;  /* 0x0000000012167229 */ /* 0x004fe20000000016 */
[----:B------:R-:W-:-:S06]  /*0370*/  IMAD.WIDE R18, R27, 0x8, R8 ;  /* 0x000000081b127825 */ /* 0x000fcc00078e0208 */
[----:B------:R-:W3:Y:S01]  /*0380*/  LDG.E.64 R18, desc[UR6][R18.64] ;  /* 0x0000000612127981 */ /* 0x000ee2000c1e1b00 */
[----:B------:R-:W-:-:S04]  /*0390*/  IADD3 R27, PT, PT, R5, R27, RZ ;  /* 0x0000001b051b7210 */ /* 0x000fc80007ffe0ff */
[----:B------:R-:W-:Y:S01]  /*03a0*/  ISETP.GE.AND P1, PT, R27, UR5, PT ;  /* 0x000000051b007c0c */ /* 0x000fe2000bf26270 */
[----:B---3--:R-:W-:-:S08]  /*03b0*/  DFMA R22, -R18, R20, R22 ;  /* 0x000000141216722b */ /* 0x008fd00000000116 */
[----:B----4-:R-:W-:-:S07]  /*03c0*/  DMUL R22, R22, R24 ;  /* 0x0000001816167228 */ /* 0x010fce0000000000 */
[----:B------:R1:W-:Y:S01]  /*03d0*/  STG.E.64 desc[UR6][R16.64], R22 ;  /* 0x0000001610007986 */ /* 0x0003e2000c101b06 */
[----:B------:R-:W-:Y:S05]  /*03e0*/  @!P1 BRA `(.L_x_150) ;  /* 0xfffffffc007c9947 */ /* 0x000fea000383ffff */
[----:B------:R-:W-:Y:S05]  /*03f0*/  EXIT ;  /* 0x000000000000794d */ /* 0x000fea0003800000 */
.L_x_151:
        /* <DEDUP_REMOVED lines=16> */
.L_x_277:


//--------------------- .text._Z20gpuTemplateApplyJac1IfEvPT_S1_ii --------------------------
	.section	.text._Z20gpuTemplateApplyJac1IfEvPT_S1_ii,"ax",@progbits
	.align	128
        .global         _Z20gpuTemplateApplyJac1IfEvPT_S1_ii
        .type           _Z20gpuTemplateApplyJac1IfEvPT_S1_ii,@function
        .size           _Z20gpuTemplateApplyJac1IfEvPT_S1_ii,(.L_x_278 - _Z20gpuTemplateApplyJac1IfEvPT_S1_ii)
        .other          _Z20gpuTemplateApplyJac1IfEvPT_S1_ii,@"STO_CUDA_ENTRY STV_DEFAULT"
_Z20gpuTemplateApplyJac1IfEvPT_S1_ii:
.text._Z20gpuTemplateApplyJac1IfEvPT_S1_ii:
        /* <DEDUP_REMOVED lines=19> */
[----:B------:R-:W-:-:S07]  /*0130*/  LOP3.LUT R14, RZ, R14, RZ, 0x33, !PT ;  /* 0x0000000eff0e7212 */ /* 0x000fce00078e33ff */
[----:B-1----:R-:W1:Y:S02]  /*0140*/  MUFU.RCP R10, R10 ;  /* 0x0000000a000a7308 */ /* 0x002e640000001000 */
[----:B-1----:R-:W-:-:S06]  /*0150*/  VIADD R8, R10, 0xffffffe ;  /* 0x0ffffffe0a087836 */ /* 0x002fcc0000000000 */
[----:B------:R1:W5:Y:S02]  /*0160*/  F2I.FTZ.U32.TRUNC.NTZ R9, R8 ;  /* 0x0000000800097305 */ /* 0x000364000021f000 */
[----:B-1----:R-:W-:Y:S02]  /*0170*/  HFMA2 R8, -RZ, RZ, 0, 0 ;  /* 0x00000000ff087431 */ /* 0x002fe400000001ff */
[----:B-----5:R-:W-:-:S04]  /*0180*/  IMAD.MOV R13, RZ, RZ, -R9 ;  /* 0x000000ffff0d7224 */ /* 0x020fc800078e0a09 */
[----:B------:R-:W-:-:S04]  /*0190*/  IMAD R13, R13, R0, RZ ;  /* 0x000000000d0d7224 */ /* 0x000fc800078e02ff */
[----:B0-234-:R-:W-:-:S07]  /*01a0*/  IMAD.HI.U32 R13, R9, R13, R8 ;  /* 0x0000000d090d7227 */ /* 0x01dfce00078e0008 */
.L_x_152:
[----:B------:R-:W-:Y:S02]  /*01b0*/  IABS R10, R7 ;  /* 0x00000007000a7213 */ /* 0x000fe40000000000 */
[----:B------:R-:W-:Y:S02]  /*01c0*/  IABS R16, R6 ;  /* 0x0000000600107213 */ /* 0x000fe40000000000 */
[----:B------:R-:W-:Y:S01]  /*01d0*/  ISETP.GE.AND P2, PT, R7, RZ, PT ;  /* 0x000000ff0700720c */ /* 0x000fe20003f46270 */
[----:B0-----:R-:W-:-:S04]  /*01e0*/  IMAD.HI.U32 R8, R13, R10, RZ ;  /* 0x0000000a0d087227 */ /* 0x001fc800078e00ff */
[----:B------:R-:W-:-:S04]  /*01f0*/  IMAD.MOV R9, RZ, RZ, -R8 ;  /* 0x000000ffff097224 */ /* 0x000fc800078e0a08 */
[----:B------:R-:W-:-:S05]  /*0200*/  IMAD R9, R16, R9, R10 ;  /* 0x0000000910097224 */ /* 0x000fca00078e020a */
[----:B------:R-:W-:-:S13]  /*0210*/  ISETP.GT.U32.AND P1, PT, R0, R9, PT ;  /* 0x000000090000720c */ /* 0x000fda0003f24070 */
[----:B------:R-:W-:-:S04]  /*0220*/  @!P1 IADD3 R9, PT, PT, R9, -R16, RZ ;  /* 0x8000001009099210 */ /* 0x000fc80007ffe0ff */
[----:B------:R-:W-:-:S13]  /*0230*/  ISETP.GT.U32.AND P1, PT, R0, R9, PT ;  /* 0x000000090000720c */ /* 0x000fda0003f24070 */
[----:B------:R-:W-:-:S05]  /*0240*/  @!P1 IMAD.IADD R9, R9, 0x1, -R16 ;  /* 0x0000000109099824 */ /* 0x000fca00078e0a10 */
[----:B------:R-:W-:-:S04]  /*0250*/  @!P2 IADD3 R9, PT, PT, -R9, RZ, RZ ;  /* 0x000000ff0909a210 */ /* 0x000fc80007ffe1ff */
[----:B------:R-:W-:Y:S01]  /*0260*/  SEL R11, R14, R9, !P0 ;  /* 0x000000090e0b7207 */ /* 0x000fe20004000000 */
[----:B------:R-:W-:-:S04]  /*0270*/  IMAD.WIDE R8, R7, 0x4, R4 ;  /* 0x0000000407087825 */ /* 0x000fc800078e0204 */
[----:B------:R-:W-:Y:S01]  /*0280*/  IMAD.WIDE R10, R11, 0x4, R2 ;  /* 0x000000040b0a7825 */ /* 0x000fe200078e0202 */
[----:B------:R-:W2:Y:S05]  /*0290*/  LDG.E R15, desc[UR6][R8.64] ;  /* 0x00000006080f7981 */ /* 0x000eaa000c1e1900 */
[----:B------:R-:W2:Y:S01]  /*02a0*/  LDG.E R10, desc[UR6][R10.64] ;  /* 0x000000060a0a7981 */ /* 0x000ea2000c1e1900 */
[----:B------:R-:W-:-:S05]  /*02b0*/  IMAD.IADD R7, R12, 0x1, R7 ;  /* 0x000000010c077824 */ /* 0x000fca00078e0207 */
[----:B------:R-:W-:Y:S01]  /*02c0*/  ISETP.GE.AND P1, PT, R7, UR5, PT ;  /* 0x0000000507007c0c */ /* 0x000fe2000bf26270 */
[----:B--2---:R-:W-:-:S05]  /*02d0*/  FMUL R15, R15, R10 ;  /* 0x0000000a0f0f7220 */ /* 0x004fca0000400000 */
[----:B------:R0:W-:Y:S07]  /*02e0*/  STG.E desc[UR6][R8.64], R15 ;  /* 0x0000000f08007986 */ /* 0x0001ee000c101906 */
[----:B------:R-:W-:Y:S05]  /*02f0*/  @!P1 BRA `(.L_x_152) ;  /* 0xfffffffc00ac9947 */ /* 0x000fea000383ffff */
[----:B------:R-:W-:Y:S05]  /*0300*/  EXIT ;  /* 0x000000000000794d */ /* 0x000fea0003800000 */
.L_x_153:
        /* <DEDUP_REMOVED lines=15> */
.L_x_278:


//--------------------- .text._Z20gpuTemplateApplyJac1IdEvPT_S1_ii --------------------------
	.section	.text._Z20gpuTemplateApplyJac1IdEvPT_S1_ii,"ax",@progbits
	.align	128
        .global         _Z20gpuTemplateApplyJac1IdEvPT_S1_ii
        .type           _Z20gpuTemplateApplyJac1IdEvPT_S1_ii,@function
        .size           _Z20gpuTemplateApplyJac1IdEvPT_S1_ii,(.L_x_279 - _Z20gpuTemplateApplyJac1IdEvPT_S1_ii)
        .other          _Z20gpuTemplateApplyJac1IdEvPT_S1_ii,@"STO_CUDA_ENTRY STV_DEFAULT"
_Z20gpuTemplateApplyJac1IdEvPT_S1_ii:
.text._Z20gpuTemplateApplyJac1IdEvPT_S1_ii:
        /* <DEDUP_REMOVED lines=17> */
[----:B------:R-:W5:Y:S01]  /*0110*/  I2F.RP R7, R0 ;  /* 0x0000000000077306 */ /* 0x000f620000209400 */
[----:B------:R-:W-:-:S07]  /*0120*/  LOP3.LUT R16, RZ, R16, RZ, 0x33, !PT ;  /* 0x00000010ff107212 */ /* 0x000fce00078e33ff */
[----:B-----5:R-:W5:Y:S02]  /*0130*/  MUFU.RCP R7, R7 ;  /* 0x0000000700077308 */ /* 0x020f640000001000 */
[----:B-----5:R-:W-:-:S06]  /*0140*/  VIADD R8, R7, 0xffffffe ;  /* 0x0ffffffe07087836 */ /* 0x020fcc0000000000 */
[----:B------:R5:W2:Y:S02]  /*0150*/  F2I.FTZ.U32.TRUNC.NTZ R9, R8 ;  /* 0x0000000800097305 */ /* 0x000aa4000021f000 */
[----:B-----5:R-:W-:Y:S02]  /*0160*/  HFMA2 R8, -RZ, RZ, 0, 0 ;  /* 0x00000000ff087431 */ /* 0x020fe400000001ff */
[----:B--2---:R-:W-:-:S04]  /*0170*/  IMAD.MOV R13, RZ, RZ, -R9 ;  /* 0x000000ffff0d7224 */ /* 0x004fc800078e0a09 */
[----:B------:R-:W-:-:S04]  /*0180*/  IMAD R7, R13, R0, RZ ;  /* 0x000000000d077224 */ /* 0x000fc800078e02ff */
[----:B------:R-:W-:-:S04]  /*0190*/  IMAD.HI.U32 R7, R9, R7, R8 ;  /* 0x0000000709077227 */ /* 0x000fc800078e0008 */
[----:B------:R-:W-:Y:S02]  /*01a0*/  IMAD.MOV.U32 R9, RZ, RZ, R10 ;  /* 0x000000ffff097224 */ /* 0x000fe400078e000a */
[----:B01-34-:R-:W-:-:S07]  /*01b0*/  IMAD R8, R11, UR4, RZ ;  /* 0x000000040b087c24 */ /* 0x01bfce000f8e02ff */
.L_x_154:
[----:B0-----:R-:W-:Y:S02]  /*01c0*/  IABS R12, R9 ;  /* 0x00000009000c7213 */ /* 0x001fe40000000000 */
[----:B------:R-:W-:Y:S02]  /*01d0*/  IABS R14, R6 ;  /* 0x00000006000e7213 */ /* 0x000fe40000000000 */
[----:B------:R-:W-:Y:S01]  /*01e0*/  ISETP.GE.AND P2, PT, R9, RZ, PT ;  /* 0x000000ff0900720c */ /* 0x000fe20003f46270 */
        /* <DEDUP_REMOVED lines=8> */
[----:B------:R-:W-:Y:S01]  /*0270*/  SEL R15, R16, R11, !P0 ;  /* 0x0000000b100f7207 */ /* 0x000fe20004000000 */
[----:B------:R-:W-:-:S04]  /*0280*/  IMAD.WIDE R10, R9, 0x8, R2 ;  /* 0x00000008090a7825 */ /* 0x000fc800078e0202 */
[----:B------:R-:W-:Y:S01]  /*0290*/  IMAD.WIDE R14, R15, 0x8, R4 ;  /* 0x000000080f0e7825 */ /* 0x000fe200078e0204 */
[----:B------:R-:W2:Y:S05]  /*02a0*/  LDG.E.64 R12, desc[UR6][R10.64] ;  /* 0x000000060a0c7981 */ /* 0x000eaa000c1e1b00 */
[----:B------:R-:W2:Y:S01]  /*02b0*/  LDG.E.64 R14, desc[UR6][R14.64] ;  /* 0x000000060e0e7981 */ /* 0x000ea2000c1e1b00 */
[----:B------:R-:W-:-:S04]  /*02c0*/  IADD3 R9, PT, PT, R8, R9, RZ ;  /* 0x0000000908097210 */ /* 0x000fc80007ffe0ff */
[----:B------:R-:W-:Y:S01]  /*02d0*/  ISETP.GE.AND P1, PT, R9, UR5, PT ;  /* 0x0000000509007c0c */ /* 0x000fe2000bf26270 */
[----:B--2---:R-:W-:-:S07]  /*02e0*/  DMUL R12, R12, R14 ;  /* 0x0000000e0c0c7228 */ /* 0x004fce0000000000 */
[----:B------:R0:W-:Y:S05]  /*02f0*/  STG.E.64 desc[UR6][R10.64], R12 ;  /* 0x0000000c0a007986 */ /* 0x0001ea000c101b06 */
[----:B------:R-:W-:Y:S05]  /*0300*/  @!P1 BRA `(.L_x_154) ;  /* 0xfffffffc00ac9947 */ /* 0x000fea000383ffff */
[----:B------:R-:W-:Y:S05]  /*0310*/  EXIT ;  /* 0x000000000000794d */ /* 0x000fea0003800000 */
.L_x_155:
        /* <DEDUP_REMOVED lines=14> */
.L_x_279:


//--------------------- .text._Z19gpuTemplateApplyJacIfEvPT_S1_S1_iiiii --------------------------
	.section	.text._Z19gpuTemplateApplyJacIfEvPT_S1_S1_iiiii,"ax",@progbits
	.align	128
        .global         _Z19gpuTemplateApplyJacIfEvPT_S1_S1_iiiii
        .type           _Z19gpuTemplateApplyJacIfEvPT_S1_S1_iiiii,@function
        .size           _Z19gpuTemplateApplyJacIfEvPT_S1_S1_iiiii,(.L_x_280 - _Z19gpuTemplateApplyJacIfEvPT_S1_S1_iiiii)
        .other          _Z19gpuTemplateApplyJacIfEvPT_S1_S1_iiiii,@"STO_CUDA_ENTRY STV_DEFAULT"
_Z19gpuTemplateApplyJacIfEvPT_S1_S1_iiiii:
.text._Z19gpuTemplateApplyJacIfEvPT_S1_S1_iiiii:
        /* <DEDUP_REMOVED lines=10> */
[----:B------:R-:W2:Y:S06]  /*00a0*/  LDCU UR5, c[0x0][0x3a0] ;  /* 0x00007400ff0577ac */ /* 0x000eac0008000800 */
[----:B------:R-:W3:Y:S01]  /*00b0*/  LDC R13, c[0x0][0x398] ;  /* 0x0000e600ff0d7b82 */ /* 0x000ee20000000800 */
[----:B------:R-:W4:Y:S01]  /*00c0*/  LDCU.64 UR6, c[0x0][0x358] ;  /* 0x00006b00ff0677ac */ /* 0x000f220008000a00 */
[----:B------:R-:W0:Y:S06]  /*00d0*/  LDCU UR9, c[0x0][0x3a8] ;  /* 0x00007500ff0977ac */ /* 0x000e2c0008000800 */
[----:B------:R-:W3:Y:S01]  /*00e0*/  LDC R12, c[0x0][0x3a0] ;  /* 0x0000e800ff0c7b82 */ /* 0x000ee20000000800 */
[----:B------:R-:W0:Y:S01]  /*00f0*/  LDCU UR8, c[0x0][0x3a4] ;  /* 0x00007480ff0877ac */ /* 0x000e220008000800 */
[----:B-1----:R-:W-:Y:S01]  /*0100*/  IMAD R16, R16, UR4, RZ ;  /* 0x0000000410107c24 */ /* 0x002fe2000f8e02ff */
[----:B--2---:R-:W-:-:S05]  /*0110*/  ISETP.NE.AND P0, PT, RZ, UR5, PT ;  /* 0x00000005ff007c0c */ /* 0x004fca000bf05270 */
[----:B------:R-:W1:Y:S01]  /*0120*/  LDC.64 R2, c[0x0][0x390] ;  /* 0x0000e400ff027b82 */ /* 0x000e620000000a00 */
[----:B0-----:R-:W-:-:S04]  /*0130*/  IABS R0, R0 ;  /* 0x0000000000007213 */ /* 0x001fc80000000000 */
[----:B------:R-:W0:Y:S03]  /*0140*/  I2F.RP R8, R0 ;  /* 0x0000000000087306 */ /* 0x000e260000209400 */
[----:B------:R-:W2:Y:S08]  /*0150*/  LDC.64 R4, c[0x0][0x380] ;  /* 0x0000e000ff047b82 */ /* 0x000eb00000000a00 */
[----:B------:R-:W1:Y:S01]  /*0160*/  LDC.64 R6, c[0x0][0x388] ;  /* 0x0000e200ff067b82 */ /* 0x000e620000000a00 */
[----:B0-----:R-:W0:Y:S02]  /*0170*/  MUFU.RCP R8, R8 ;  /* 0x0000000800087308 */ /* 0x001e240000001000 */
[----:B0-----:R-:W-:-:S06]  /*0180*/  VIADD R14, R8, 0xffffffe ;  /* 0x0ffffffe080e7836 */ /* 0x001fcc0000000000 */
[----:B------:R0:W5:Y:S02]  /*0190*/  F2I.FTZ.U32.TRUNC.NTZ R15, R14 ;  /* 0x0000000e000f7305 */ /* 0x000164000021f000 */
[----:B0-----:R-:W-:Y:S01]  /*01a0*/  IMAD.MOV.U32 R14, RZ, RZ, RZ ;  /* 0x000000ffff0e7224 */ /* 0x001fe200078e00ff */
[----:B-----5:R-:W-:-:S05]  /*01b0*/  IADD3 R9, PT, PT, RZ, -R15, RZ ;  /* 0x8000000fff097210 */ /* 0x020fca0007ffe0ff */
[----:B------:R-:W-:-:S04]  /*01c0*/  IMAD R9, R9, R0, RZ ;  /* 0x0000000009097224 */ /* 0x000fc800078e02ff */
[----:B------:R-:W-:Y:S01]  /*01d0*/  IMAD.HI.U32 R14, R15, R9, R14 ;  /* 0x000000090f0e7227 */ /* 0x000fe200078e000e */
[----:B-1234-:R-:W-:-:S07]  /*01e0*/  LOP3.LUT R15, RZ, UR5, RZ, 0x33, !PT ;  /* 0x00000005ff0f7c12 */ /* 0x01efce000f8e33ff */
.L_x_156:
[----:B0-----:R-:W-:Y:S01]  /*01f0*/  IABS R9, R17 ;  /* 0x0000001100097213 */ /* 0x001fe20000000000 */
[----:B------:R-:W-:Y:S01]  /*0200*/  IMAD.WIDE R22, R17, 0x4, R6 ;  /* 0x0000000411167825 */ /* 0x000fe200078e0206 */
[----:B------:R-:W-:-:S03]  /*0210*/  IABS R10, R13 ;  /* 0x0000000d000a7213 */ /* 0x000fc60000000000 */
[----:B------:R-:W-:Y:S01]  /*0220*/  IMAD.HI.U32 R21, R14, R9, RZ ;  /* 0x000000090e157227 */ /* 0x000fe200078e00ff */
[----:B------:R0:W2:Y:S04]  /*0230*/  LDG.E R18, desc[UR6][R22.64] ;  /* 0x0000000616127981 */ /* 0x0000a8000c1e1900 */
[----:B------:R-:W-:-:S05]  /*0240*/  IADD3 R8, PT, PT, -R21, RZ, RZ ;  /* 0x000000ff15087210 */ /* 0x000fca0007ffe1ff */
[----:B------:R-:W-:Y:S01]  /*0250*/  IMAD R9, R10, R8, R9 ;  /* 0x000000080a097224 */ /* 0x000fe200078e0209 */
[----:B------:R-:W-:-:S04]  /*0260*/  LOP3.LUT R8, R17, R13, RZ, 0x3c, !PT ;  /* 0x0000000d11087212 */ /* 0x000fc800078e3cff */
[----:B------:R-:W-:Y:S02]  /*0270*/  ISETP.GT.U32.AND P3, PT, R0, R9, PT ;  /* 0x000000090000720c */ /* 0x000fe40003f64070 */
[----:B------:R-:W-:-:S11]  /*0280*/  ISETP.GE.AND P2, PT, R8, RZ, PT ;  /* 0x000000ff0800720c */ /* 0x000fd60003f46270 */
[----:B------:R-:W-:Y:S01]  /*0290*/  @!P3 IMAD.IADD R9, R9, 0x1, -R10 ;  /* 0x000000010909b824 */ /* 0x000fe200078e0a0a */
[----:B------:R-:W-:Y:S02]  /*02a0*/  @!P3 IADD3 R21, PT, PT, R21, 0x1, RZ ;  /* 0x000000011515b810 */ /* 0x000fe40007ffe0ff */
[----:B------:R-:W-:Y:S02]  /*02b0*/  ISETP.NE.AND P3, PT, R13, RZ, PT ;  /* 0x000000ff0d00720c */ /* 0x000fe40003f65270 */
[----:B------:R-:W-:-:S13]  /*02c0*/  ISETP.GE.U32.AND P1, PT, R9, R0, PT ;  /* 0x000000000900720c */ /* 0x000fda0003f26070 */
[----:B------:R-:W-:-:S05]  /*02d0*/  @P1 VIADD R21, R21, 0x1 ;  /* 0x0000000115151836 */ /* 0x000fca0000000000 */
[----:B------:R-:W-:Y:S02]  /*02e0*/  @!P2 IADD3 R21, PT, PT, -R21, RZ, RZ ;  /* 0x000000ff1515a210 */ /* 0x000fe40007ffe1ff */
[----:B------:R-:W-:-:S05]  /*02f0*/  @!P3 LOP3.LUT R21, RZ, R13, RZ, 0x33, !PT ;  /* 0x0000000dff15b212 */ /* 0x000fca00078e33ff */
[----:B------:R-:W-:-:S04]  /*0300*/  IMAD.MOV R8, RZ, RZ, -R21 ;  /* 0x000000ffff087224 */ /* 0x000fc800078e0a15 */
[----:B------:R-:W-:-:S04]  /*0310*/  IMAD R19, R13, R8, R17 ;  /* 0x000000080d137224 */ /* 0x000fc800078e0211 */
[----:B------:R-:W-:-:S06]  /*0320*/  IMAD.WIDE R10, R19, 0x4, R2 ;  /* 0x00000004130a7825 */ /* 0x000fcc00078e0202 */
[----:B------:R1:W2:Y:S01]  /*0330*/  LDG.E R11, desc[UR6][R10.64] ;  /* 0x000000060a0b7981 */ /* 0x0002a2000c1e1900 */
[----:B------:R-:W-:-:S04]  /*0340*/  IABS R20, R12 ;  /* 0x0000000c00147213 */ /* 0x000fc80000000000 */
[----:B------:R-:W3:Y:S08]  /*0350*/  I2F.RP R24, R20 ;  /* 0x0000001400187306 */ /* 0x000ef00000209400 */
[----:B---3--:R-:W3:Y:S02]  /*0360*/  MUFU.RCP R24, R24 ;  /* 0x0000001800187308 */ /* 0x008ee40000001000 */
[----:B---3--:R-:W-:-:S06]  /*0370*/  IADD3 R8, PT, PT, R24, 0xffffffe, RZ ;  /* 0x0ffffffe18087810 */ /* 0x008fcc0007ffe0ff */
[----:B------:R3:W4:Y:S02]  /*0380*/  F2I.FTZ.U32.TRUNC.NTZ R9, R8 ;  /* 0x0000000800097305 */ /* 0x000724000021f000 */
[----:B---3--:R-:W-:Y:S02]  /*0390*/  HFMA2 R8, -RZ, RZ, 0, 0 ;  /* 0x00000000ff087431 */ /* 0x008fe400000001ff */
[----:B----4-:R-:W-:-:S04]  /*03a0*/  IMAD.MOV R25, RZ, RZ, -R9 ;  /* 0x000000ffff197224 */ /* 0x010fc800078e0a09 */
[----:B------:R-:W-:Y:S01]  /*03b0*/  IMAD R25, R25, R20, RZ ;  /* 0x0000001419197224 */ /* 0x000fe200078e02ff */
[----:B0-----:R-:W-:-:S03]  /*03c0*/  IABS R23, R19 ;  /* 0x0000001300177213 */ /* 0x001fc60000000000 */
[----:B------:R-:W-:-:S06]  /*03d0*/  IMAD.HI.U32 R9, R9, R25, R8 ;  /* 0x0000001909097227 */ /* 0x000fcc00078e0008 */
[----:B------:R-:W-:-:S04]  /*03e0*/  IMAD.HI.U32 R9, R9, R23, RZ ;  /* 0x0000001709097227 */ /* 0x000fc800078e00ff */
[----:B-1----:R-:W-:-:S04]  /*03f0*/  IMAD.MOV R10, RZ, RZ, -R9 ;  /* 0x000000ffff0a7224 */ /* 0x002fc800078e0a09 */
[----:B------:R-:W-:-:S05]  /*0400*/  IMAD R23, R20, R10, R23 ;  /* 0x0000000a14177224 */ /* 0x000fca00078e0217 */
[----:B------:R-:W-:Y:S02]  /*0410*/  ISETP.GT.U32.AND P2, PT, R20, R23, PT ;  /* 0x000000171400720c */ /* 0x000fe40003f44070 */
[----:B------:R-:W-:-:S11]  /*0420*/  LOP3.LUT R8, R19, R12, RZ, 0x3c, !PT ;  /* 0x0000000c13087212 */ /* 0x000fd600078e3cff */
[----:B------:R-:W-:-:S04]  /*0430*/  @!P2 IADD3 R23, PT, PT, R23, -R20, RZ ;  /* 0x800000141717a210 */ /* 0x000fc80007ffe0ff */
[----:B------:R-:W-:Y:S02]  /*0440*/  ISETP.GE.U32.AND P1, PT, R23, R20, PT ;  /* 0x000000141700720c */ /* 0x000fe40003f26070 */
[----:B------:R-:W-:Y:S01]  /*0450*/  ISETP.GE.AND P3, PT, R8, RZ, PT ;  /* 0x000000ff0800720c */ /* 0x000fe20003f66270 */
[----:B------:R-:W-:-:S10]  /*0460*/  @!P2 VIADD R9, R9, 0x1 ;  /* 0x000000010909a836 */ /* 0x000fd40000000000 */
[----:B------:R-:W-:-:S05]  /*0470*/  @P1 IADD3 R9, PT, PT, R9, 0x1, RZ ;  /* 0x0000000109091810 */ /* 0x000fca0007ffe0ff */
[----:B------:R-:W-:-:S05]  /*0480*/  @!P3 IMAD.MOV R9, RZ, RZ, -R9 ;  /* 0x000000ffff09b224 */ /* 0x000fca00078e0a09 */
[----:B------:R-:W-:-:S04]  /*0490*/  SEL R9, R15, R9, !P0 ;  /* 0x000000090f097207 */ /* 0x000fc80004000000 */
[----:B------:R-:W-:-:S05]  /*04a0*/  IADD3 R8, PT, PT, -R9, RZ, RZ ;  /* 0x000000ff09087210 */ /* 0x000fca0007ffe1ff */
[----:B------:R-:W-:-:S04]  /*04b0*/  IMAD R19, R12, R8, R19 ;  /* 0x000000080c137224 */ /* 0x000fc800078e0213 */
[----:B------:R-:W-:-:S04]  /*04c0*/  IMAD R8, R21, R12, R19 ;  /* 0x0000000c15087224 */ /* 0x000fc800078e0213 */
[----:B------:R-:W-:-:S04]  /*04d0*/  IMAD R9, R9, UR8, R8 ;  /* 0x0000000809097c24 */ /* 0x000fc8000f8e0208 */
[----:B------:R-:W-:-:S04]  /*04e0*/  IMAD.WIDE R8, R9, 0x4, R4 ;  /* 0x0000000409087825 */ /* 0x000fc800078e0204 */
[----:B------:R-:W-:-:S05]  /*04f0*/  IMAD.IADD R17, R16, 0x1, R17 ;  /* 0x0000000110117824 */ /* 0x000fca00078e0211 */
[----:B------:R-:W-:Y:S01]  /*0500*/  ISETP.GE.AND P1, PT, R17, UR9, PT ;  /* 0x0000000911007c0c */ /* 0x000fe2000bf26270 */
[----:B--2---:R-:W-:-:S05]  /*0510*/  FMUL R11, R18, R11 ;  /* 0x0000000b120b7220 */ /* 0x004fca0000400000 */
[----:B------:R0:W-:Y:S07]  /*0520*/  STG.E desc[UR6][R8.64], R11 ;  /* 0x0000000b08007986 */ /* 0x0001ee000c101906 */
[----:B------:R-:W-:Y:S05]  /*0530*/  @!P1 BRA `(.L_x_156) ;  /* 0xfffffffc002c9947 */ /* 0x000fea000383ffff */
[----:B------:R-:W-:Y:S05]  /*0540*/  EXIT ;  /* 0x000000000000794d */ /* 0x000fea0003800000 */
.L_x_157:
        /* <DEDUP_REMOVED lines=11> */
.L_x_280:


//--------------------- .text._Z19gpuTemplateApplyJacIdEvPT_S1_S1_iiiii --------------------------
	.section	.text._Z19gpuTemplateApplyJacIdEvPT_S1_S1_iiiii,"ax",@progbits
	.align	128
        .global         _Z19gpuTemplateApplyJacIdEvPT_S1_S1_iiiii
        .type           _Z19gpuTemplateApplyJacIdEvPT_S1_S1_iiiii,@function
        .size           _Z19gpuTemplateApplyJacIdEvPT_S1_S1_iiiii,(.L_x_281 - _Z19gpuTemplateApplyJacIdEvPT_S1_S1_iiiii)
        .other          _Z19gpuTemplateApplyJacIdEvPT_S1_S1_iiiii,@"STO_CUDA_ENTRY STV_DEFAULT"
_Z19gpuTemplateApplyJacIdEvPT_S1_S1_iiiii:
.text._Z19gpuTemplateApplyJacIdEvPT_S1_S1_iiiii:
        /* <DEDUP_REMOVED lines=26> */
[----:B0-----:R-:W-:Y:S02]  /*01a0*/  HFMA2 R16, -RZ, RZ, 0, 0 ;  /* 0x00000000ff107431 */ /* 0x001fe400000001ff */
[----:B-----5:R-:W-:-:S04]  /*01b0*/  IMAD.MOV R9, RZ, RZ, -R17 ;  /* 0x000000ffff097224 */ /* 0x020fc800078e0a11 */
[----:B------:R-:W-:-:S04]  /*01c0*/  IMAD R9, R9, R0, RZ ;  /* 0x0000000009097224 */ /* 0x000fc800078e02ff */
[----:B------:R-:W-:Y:S01]  /*01d0*/  IMAD.HI.U32 R16, R17, R9, R16 ;  /* 0x0000000911107227 */ /* 0x000fe200078e0010 */
[----:B-1234-:R-:W-:-:S07]  /*01e0*/  LOP3.LUT R17, RZ, UR5, RZ, 0x33, !PT ;  /* 0x00000005ff117c12 */ /* 0x01efce000f8e33ff */
.L_x_158:
[----:B0-----:R-:W-:Y:S02]  /*01f0*/  IABS R9, R19 ;  /* 0x0000001300097213 */ /* 0x001fe40000000000 */
[----:B------:R-:W-:-:S03]  /*0200*/  IABS R10, R14 ;  /* 0x0000000e000a7213 */ /* 0x000fc60000000000 */
[----:B------:R-:W-:-:S04]  /*0210*/  IMAD.HI.U32 R22, R16, R9, RZ ;  /* 0x0000000910167227 */ /* 0x000fc800078e00ff */
[----:B------:R-:W-:-:S04]  /*0220*/  IMAD.MOV R8, RZ, RZ, -R22 ;  /* 0x000000ffff087224 */ /* 0x000fc800078e0a16 */
[----:B------:R-:W-:Y:S01]  /*0230*/  IMAD R9, R10, R8, R9 ;  /* 0x000000080a097224 */ /* 0x000fe200078e0209 */
[----:B------:R-:W-:-:S04]  /*0240*/  LOP3.LUT R8, R19, R14, RZ, 0x3c, !PT ;  /* 0x0000000e13087212 */ /* 0x000fc800078e3cff */
[----:B------:R-:W-:Y:S02]  /*0250*/  ISETP.GT.U32.AND P3, PT, R0, R9, PT ;  /* 0x000000090000720c */ /* 0x000fe40003f64070 */
[----:B------:R-:W-:-:S11]  /*0260*/  ISETP.GE.AND P2, PT, R8, RZ, PT ;  /* 0x000000ff0800720c */ /* 0x000fd60003f46270 */
[----:B------:R-:W-:Y:S01]  /*0270*/  @!P3 IADD3 R9, PT, PT, R9, -R10, RZ ;  /* 0x8000000a0909b210 */ /* 0x000fe20007ffe0ff */
[----:B------:R-:W-:Y:S01]  /*0280*/  @!P3 VIADD R22, R22, 0x1 ;  /* 0x000000011616b836 */ /* 0x000fe20000000000 */
[----:B------:R-:W-:Y:S02]  /*0290*/  ISETP.NE.AND P3, PT, R14, RZ, PT ;  /* 0x000000ff0e00720c */ /* 0x000fe40003f65270 */
[----:B------:R-:W-:Y:S01]  /*02a0*/  ISETP.GE.U32.AND P1, PT, R9, R0, PT ;  /* 0x000000000900720c */ /* 0x000fe20003f26070 */
[----:B------:R-:W-:-:S06]  /*02b0*/  IMAD.WIDE R8, R19, 0x8, R6 ;  /* 0x0000000813087825 */ /* 0x000fcc00078e0206 */
[----:B------:R-:W2:Y:S06]  /*02c0*/  LDG.E.64 R8, desc[UR6][R8.64] ;  /* 0x0000000608087981 */ /* 0x000eac000c1e1b00 */
[----:B------:R-:W-:-:S05]  /*02d0*/  @P1 IADD3 R22, PT, PT, R22, 0x1, RZ ;  /* 0x0000000116161810 */ /* 0x000fca0007ffe0ff */
[----:B------:R-:W-:Y:S01]  /*02e0*/  @!P2 IMAD.MOV R22, RZ, RZ, -R22 ;  /* 0x000000ffff16a224 */ /* 0x000fe200078e0a16 */
[----:B------:R-:W-:-:S04]  /*02f0*/  @!P3 LOP3.LUT R22, RZ, R14, RZ, 0x33, !PT ;  /* 0x0000000eff16b212 */ /* 0x000fc800078e33ff */
[----:B------:R-:W-:-:S05]  /*0300*/  IADD3 R20, PT, PT, -R22, RZ, RZ ;  /* 0x000000ff16147210 */ /* 0x000fca0007ffe1ff */
[----:B------:R-:W-:-:S04]  /*0310*/  IMAD R20, R14, R20, R19 ;  /* 0x000000140e147224 */ /* 0x000fc800078e0213 */
[----:B------:R-:W-:-:S06]  /*0320*/  IMAD.WIDE R10, R20, 0x8, R2 ;  /* 0x00000008140a7825 */ /* 0x000fcc00078e0202 */
[----:B------:R-:W2:Y:S01]  /*0330*/  LDG.E.64 R10, desc[UR6][R10.64] ;  /* 0x000000060a0a7981 */ /* 0x000ea2000c1e1b00 */
[----:B------:R-:W-:-:S04]  /*0340*/  IABS R21, R15 ;  /* 0x0000000f00157213 */ /* 0x000fc80000000000 */
[----:B------:R-:W0:Y:S08]  /*0350*/  I2F.RP R23, R21 ;  /* 0x0000001500177306 */ /* 0x000e300000209400 */
[----:B0-----:R-:W0:Y:S02]  /*0360*/  MUFU.RCP R23, R23 ;  /* 0x0000001700177308 */ /* 0x001e240000001000 */
[----:B0-----:R-:W-:-:S06]  /*0370*/  VIADD R12, R23, 0xffffffe ;  /* 0x0ffffffe170c7836 */ /* 0x001fcc0000000000 */
[----:B------:R0:W1:Y:S02]  /*0380*/  F2I.FTZ.U32.TRUNC.NTZ R13, R12 ;  /* 0x0000000c000d7305 */ /* 0x000064000021f000 */
[----:B0-----:R-:W-:Y:S01]  /*0390*/  IMAD.MOV.U32 R12, RZ, RZ, RZ ;  /* 0x000000ffff0c7224 */ /* 0x001fe200078e00ff */
[----:B-1----:R-:W-:-:S05]  /*03a0*/  IADD3 R24, PT, PT, RZ, -R13, RZ ;  /* 0x8000000dff187210 */ /* 0x002fca0007ffe0ff */
[----:B------:R-:W-:Y:S01]  /*03b0*/  IMAD R25, R24, R21, RZ ;  /* 0x0000001518197224 */ /* 0x000fe200078e02ff */
[----:B------:R-:W-:-:S03]  /*03c0*/  IABS R24, R20 ;  /* 0x0000001400187213 */ /* 0x000fc60000000000 */
[----:B------:R-:W-:-:S06]  /*03d0*/  IMAD.HI.U32 R13, R13, R25, R12 ;  /* 0x000000190d0d7227 */ /* 0x000fcc00078e000c */
[----:B------:R-:W-:-:S05]  /*03e0*/  IMAD.HI.U32 R13, R13, R24, RZ ;  /* 0x000000180d0d7227 */ /* 0x000fca00078e00ff */
[----:B------:R-:W-:-:S05]  /*03f0*/  IADD3 R23, PT, PT, -R13, RZ, RZ ;  /* 0x000000ff0d177210 */ /* 0x000fca0007ffe1ff */
[----:B------:R-:W-:-:S05]  /*0400*/  IMAD R24, R21, R23, R24 ;  /* 0x0000001715187224 */ /* 0x000fca00078e0218 */
[----:B------:R-:W-:Y:S02]  /*0410*/  ISETP.GT.U32.AND P2, PT, R21, R24, PT ;  /* 0x000000181500720c */ /* 0x000fe40003f44070 */
[----:B------:R-:W-:-:S11]  /*0420*/  LOP3.LUT R12, R20, R15, RZ, 0x3c, !PT ;  /* 0x0000000f140c7212 */ /* 0x000fd600078e3cff */
[----:B------:R-:W-:-:S05]  /*0430*/  @!P2 IMAD.IADD R24, R24, 0x1, -R21 ;  /* 0x000000011818a824 */ /* 0x000fca00078e0a15 */
[----:B------:R-:W-:Y:S02]  /*0440*/  ISETP.GE.U32.AND P1, PT, R24, R21, PT ;  /* 0x000000151800720c */ /* 0x000fe40003f26070 */
[----:B------:R-:W-:Y:S02]  /*0450*/  ISETP.GE.AND P3, PT, R12, RZ, PT ;  /* 0x000000ff0c00720c */ /* 0x000fe40003f66270 */
[----:B------:R-:W-:-:S09]  /*0460*/  @!P2 IADD3 R13, PT, PT, R13, 0x1, RZ ;  /* 0x000000010d0da810 */ /* 0x000fd20007ffe0ff */
[----:B------:R-:W-:-:S05]  /*0470*/  @P1 VIADD R13, R13, 0x1 ;  /* 0x000000010d0d1836 */ /* 0x000fca0000000000 */
[----:B------:R-:W-:-:S04]  /*0480*/  @!P3 IADD3 R13, PT, PT, -R13, RZ, RZ ;  /* 0x000000ff0d0db210 */ /* 0x000fc80007ffe1ff */
[----:B------:R-:W-:-:S05]  /*0490*/  SEL R13, R17, R13, !P0 ;  /* 0x0000000d110d7207 */ /* 0x000fca0004000000 */
[----:B------:R-:W-:-:S04]  /*04a0*/  IMAD.MOV R12, RZ, RZ, -R13 ;  /* 0x000000ffff0c7224 */ /* 0x000fc800078e0a0d */
[----:B------:R-:W-:-:S04]  /*04b0*/  IMAD R20, R15, R12, R20 ;  /* 0x0000000c0f147224 */ /* 0x000fc800078e0214 */
[----:B------:R-:W-:-:S04]  /*04c0*/  IMAD R20, R22, R15, R20 ;  /* 0x0000000f16147224 */ /* 0x000fc800078e0214 */
[----:B------:R-:W-:Y:S01]  /*04d0*/  IMAD R13, R13, UR8, R20 ;  /* 0x000000080d0d7c24 */ /* 0x000fe2000f8e0214 */
[----:B------:R-:W-:-:S04]  /*04e0*/  IADD3 R19, PT, PT, R18, R19, RZ ;  /* 0x0000001312137210 */ /* 0x000fc80007ffe0ff */
[----:B------:R-:W-:Y:S01]  /*04f0*/  ISETP.GE.AND P1, PT, R19, UR9, PT ;  /* 0x0000000913007c0c */ /* 0x000fe2000bf26270 */
[----:B--2---:R-:W-:Y:S01]  /*0500*/  DMUL R8, R8, R10 ;  /* 0x0000000a08087228 */ /* 0x004fe20000000000 */
[----:B------:R-:W-:-:S06]  /*0510*/  IMAD.WIDE R10, R13, 0x8, R4 ;  /* 0x000000080d0a7825 */ /* 0x000fcc00078e0204 */
[----:B------:R0:W-:Y:S05]  /*0520*/  STG.E.64 desc[UR6][R10.64], R8 ;  /* 0x000000080a007986 */ /* 0x0001ea000c101b06 */
[----:B------:R-:W-:Y:S05]  /*0530*/  @!P1 BRA `(.L_x_158) ;  /* 0xfffffffc002c9947 */ /* 0x000fea000383ffff */
[----:B------:R-:W-:Y:S05]  /*0540*/  EXIT ;  /* 0x000000000000794d */ /* 0x000fea0003800000 */
.L_x_159:
        /* <DEDUP_REMOVED lines=11> */
.L_x_281:


//--------------------- .text._Z19gpuTemplateApplyXx5IfEvPT_S1_S1_iiiiiii --------------------------
	.section	.text._Z19gpuTemplateApplyXx5IfEvPT_S1_S1_iiiiiii,"ax",@progbits
	.align	128
        .global         _Z19gpuTemplateApplyXx5IfEvPT_S1_S1_iiiiiii
        .type           _Z19gpuTemplateApplyXx5IfEvPT_S1_S1_iiiiiii,@function
        .size           _Z19gpuTemplateApplyXx5IfEvPT_S1_S1_iiiiiii,(.L_x_282 - _Z19gpuTemplateApplyXx5IfEvPT_S1_S1_iiiiiii)
        .other          _Z19gpuTemplateApplyXx5IfEvPT_S1_S1_iiiiiii,@"STO_CUDA_ENTRY STV_DEFAULT"
_Z19gpuTemplateApplyXx5IfEvPT_S1_S1_iiiiiii:
.text._Z19gpuTemplateApplyXx5IfEvPT_S1_S1_iiiiiii:
        /* <DEDUP_REMOVED lines=9> */
[----:B------:R-:W1:Y:S02]  /*0090*/  LDCU UR4, c[0x0][0x370] ;  /* 0x00006e00ff0477ac */ /* 0x000e640008000800 */
[----:B-1----:R-:W-:Y:S01]  /*00a0*/  IMAD R0, R0, UR4, RZ ;  /* 0x0000000400007c24 */ /* 0x002fe2000f8e02ff */
[----:B0-----:R-:W-:-:S13]  /*00b0*/  ISETP.GE.AND P0, PT, R2, 0x1, PT ;  /* 0x000000010200780c */ /* 0x001fda0003f06270 */
[----:B------:R-:W-:Y:S05]  /*00c0*/  @!P0 EXIT ;  /* 0x000000000000894d */ /* 0x000fea0003800000 */
[----:B------:R-:W-:Y:S01]  /*00d0*/  ISETP.NE.AND P0, PT, R2, 0x1, PT ;  /* 0x000000010200780c */ /* 0x000fe20003f05270 */
[----:B------:R-:W0:-:S12]  /*00e0*/  LDCU.64 UR4, c[0x0][0x358] ;  /* 0x00006b00ff0477ac */ /* 0x000e180008000a00 */
[----:B------:R-:W-:Y:S05]  /*00f0*/  @P0 BRA `(.L_x_160) ;  /* 0x00000004002c0947 */ /* 0x000fea0003800000 */
[----:B------:R-:W1:Y:S01]  /*0100*/  LDC R2, c[0x0][0x3a0] ;  /* 0x0000e800ff027b82 */ /* 0x000e620000000800 */
[----:B------:R-:W2:Y:S01]  /*0110*/  LDCU UR6, c[0x0][0x398] ;  /* 0x00007300ff0677ac */ /* 0x000ea20008000800 */
[----:B------:R-:W3:Y:S06]  /*0120*/  LDCU UR9, c[0x0][0x3a4] ;  /* 0x00007480ff0977ac */ /* 0x000eec0008000800 */
[----:B------:R-:W4:Y:S01]  /*0130*/  LDC R14, c[0x0][0x3a0] ;  /* 0x0000e800ff0e7b82 */ /* 0x000f220000000800 */
[----:B------:R-:W0:Y:S01]  /*0140*/  LDCU UR7, c[0x0][0x3ac] ;  /* 0x00007580ff0777ac */ /* 0x000e220008000800 */
[----:B------:R-:W0:Y:S06]  /*0150*/  LDCU UR8, c[0x0][0x3b0] ;  /* 0x00007600ff0877ac */ /* 0x000e2c0008000800 */
[----:B------:R-:W0:Y:S01]  /*0160*/  LDC R15, c[0x0][0x398] ;  /* 0x0000e600ff0f7b82 */ /* 0x000e220000000800 */
[----:B--2---:R-:W-:-:S02]  /*0170*/  ISETP.NE.AND P0, PT, RZ, UR6, PT ;  /* 0x00000006ff007c0c */ /* 0x004fc4000bf05270 */
[----:B------:R-:W-:Y:S02]  /*0180*/  LOP3.LUT R16, RZ, UR6, RZ, 0x33, !PT ;  /* 0x00000006ff107c12 */ /* 0x000fe4000f8e33ff */
[----:B-1----:R-:W-:-:S03]  /*0190*/  IABS R2, R2 ;  /* 0x0000000200027213 */ /* 0x002fc60000000000 */
[----:B------:R-:W1:Y:S01]  /*01a0*/  LDC.64 R4, c[0x0][0x390] ;  /* 0x0000e400ff047b82 */ /* 0x000e620000000a00 */
[----:B------:R-:W2:Y:S07]  /*01b0*/  I2F.RP R12, R2 ;  /* 0x00000002000c7306 */ /* 0x000eae0000209400 */
[----:B------:R-:W0:Y:S08]  /*01c0*/  LDC.64 R6, c[0x0][0x380] ;  /* 0x0000e000ff067b82 */ /* 0x000e300000000a00 */
[----:B------:R-:W0:Y:S01]  /*01d0*/  LDC.64 R8, c[0x0][0x388] ;  /* 0x0000e200ff087b82 */ /* 0x000e220000000a00 */
[----:B--2---:R-:W2:Y:S02]  /*01e0*/  MUFU.RCP R12, R12 ;  /* 0x0000000c000c7308 */ /* 0x004ea40000001000 */
[----:B--2---:R-:W-:-:S06]  /*01f0*/  IADD3 R10, PT, PT, R12, 0xffffffe, RZ ;  /* 0x0ffffffe0c0a7810 */ /* 0x004fcc0007ffe0ff */
[----:B------:R2:W5:Y:S02]  /*0200*/  F2I.FTZ.U32.TRUNC.NTZ R11, R10 ;  /* 0x0000000a000b7305 */ /* 0x000564000021f000 */
[----:B--2---:R-:W-:Y:S01]  /*0210*/  HFMA2 R10, -RZ, RZ, 0, 0 ;  /* 0x00000000ff0a7431 */ /* 0x004fe200000001ff */
[----:B-----5:R-:W-:-:S05]  /*0220*/  IADD3 R17, PT, PT, RZ, -R11, RZ ;  /* 0x8000000bff117210 */ /* 0x020fca0007ffe0ff */
[----:B------:R-:W-:-:S04]  /*0230*/  IMAD R17, R17, R2, RZ ;  /* 0x0000000211117224 */ /* 0x000fc800078e02ff */
[----:B01-34-:R-:W-:-:S07]  /*0240*/  IMAD.HI.U32 R17, R11, R17, R10 ;  /* 0x000000110b117227 */ /* 0x01bfce00078e000a */
.L_x_161:
[----:B0-----:R-:W-:Y:S01]  /*0250*/  IABS R10, R3 ;  /* 0x00000003000a7213 */ /* 0x001fe20000000000 */
[----:B------:R-:W-:Y:S01]  /*0260*/  IMAD.WIDE R22, R3, 0x4, R8 ;  /* 0x0000000403167825 */ /* 0x000fe200078e0208 */
[----:B------:R-:W-:-:S03]  /*0270*/  IABS R12, R14 ;  /* 0x0000000e000c7213 */ /* 0x000fc60000000000 */
[----:B------:R-:W-:Y:S01]  /*0280*/  IMAD.HI.U32 R19, R17, R10, RZ ;  /* 0x0000000a11137227 */ /* 0x000fe200078e00ff */
[----:B------:R-:W2:Y:S04]  /*0290*/  LDG.E R20, desc[UR4][R22.64] ;  /* 0x0000000416147981 */ /* 0x000ea8000c1e1900 */
        /* <DEDUP_REMOVED lines=9> */
[----:B------:R-:W-:-:S04]  /*0330*/  @P1 IADD3 R19, PT, PT, R19, 0x1, RZ ;  /* 0x0000000113131810 */ /* 0x000fc80007ffe0ff */
[----:B------:R-:W-:Y:S02]  /*0340*/  @!P2 IADD3 R19, PT, PT, -R19, RZ, RZ ;  /* 0x000000ff1313a210 */ /* 0x000fe40007ffe1ff */
[----:B------:R-:W-:-:S04]  /*0350*/  @!P3 LOP3.LUT R19, RZ, R14, RZ, 0x33, !PT ;  /* 0x0000000eff13b212 */ /* 0x000fc800078e33ff */
[----:B------:R-:W-:-:S05]  /*0360*/  IADD3 R18, PT, PT, -R19, RZ, RZ ;  /* 0x000000ff13127210 */ /* 0x000fca0007ffe1ff */
[----:B------:R-:W-:-:S04]  /*0370*/  IMAD R18, R14, R18, R3 ;  /* 0x000000120e127224 */ /* 0x000fc800078e0203 */
[----:B------:R-:W-:-:S06]  /*0380*/  IMAD.WIDE R12, R18, 0x4, R4 ;  /* 0x00000004120c7825 */ /* 0x000fcc00078e0204 */
[----:B------:R0:W2:Y:S01]  /*0390*/  LDG.E R13, desc[UR4][R12.64] ;  /* 0x000000040c0d7981 */ /* 0x0000a2000c1e1900 */
[----:B------:R-:W-:-:S04]  /*03a0*/  IABS R21, R15 ;  /* 0x0000000f00157213 */ /* 0x000fc80000000000 */
[----:B------:R-:W1:Y:S08]  /*03b0*/  I2F.RP R24, R21 ;  /* 0x0000001500187306 */ /* 0x000e700000209400 */
[----:B-1----:R-:W1:Y:S02]  /*03c0*/  MUFU.RCP R24, R24 ;  /* 0x0000001800187308 */ /* 0x002e640000001000 */
[----:B-1----:R-:W-:-:S06]  /*03d0*/  VIADD R10, R24, 0xffffffe ;  /* 0x0ffffffe180a7836 */ /* 0x002fcc0000000000 */
[----:B------:R1:W3:Y:S01]  /*03e0*/  F2I.FTZ.U32.TRUNC.NTZ R11, R10 ;  /* 0x0000000a000b7305 */ /* 0x0002e2000021f000 */
[----:B0-----:R-:W-:Y:S02]  /*03f0*/  IABS R12, R18 ;  /* 0x00000012000c7213 */ /* 0x001fe40000000000 */
[----:B-1----:R-:W-:Y:S02]  /*0400*/  MOV R10, RZ ;  /* 0x000000ff000a7202 */ /* 0x002fe40000000f00 */
[----:B---3--:R-:W-:-:S05]  /*0410*/  IADD3 R26, PT, PT, RZ, -R11, RZ ;  /* 0x8000000bff1a7210 */ /* 0x008fca0007ffe0ff */
[----:B------:R-:W-:-:S04]  /*0420*/  IMAD R25, R26, R21, RZ ;  /* 0x000000151a197224 */ /* 0x000fc800078e02ff */
[----:B------:R-:W-:-:S06]  /*0430*/  IMAD.HI.U32 R11, R11, R25, R10 ;  /* 0x000000190b0b7227 */ /* 0x000fcc00078e000a */
[----:B------:R-:W-:-:S05]  /*0440*/  IMAD.HI.U32 R11, R11, R12, RZ ;  /* 0x0000000c0b0b7227 */ /* 0x000fca00078e00ff */
[----:B------:R-:W-:-:S05]  /*0450*/  IADD3 R22, PT, PT, -R11, RZ, RZ ;  /* 0x000000ff0b167210 */ /* 0x000fca0007ffe1ff */
[----:B------:R-:W-:-:S05]  /*0460*/  IMAD R12, R21, R22, R12 ;  /* 0x00000016150c7224 */ /* 0x000fca00078e020c */
[----:B------:R-:W-:Y:S02]  /*0470*/  ISETP.GT.U32.AND P2, PT, R21, R12, PT ;  /* 0x0000000c1500720c */ /* 0x000fe40003f44070 */
[----:B------:R-:W-:-:S11]  /*0480*/  LOP3.LUT R10, R18, R15, RZ, 0x3c, !PT ;  /* 0x0000000f120a7212 */ /* 0x000fd600078e3cff */
[----:B------:R-:W-:-:S04]  /*0490*/  @!P2 IADD3 R12, PT, PT, R12, -R21, RZ ;  /* 0x800000150c0ca210 */ /* 0x000fc80007ffe0ff */
[----:B------:R-:W-:Y:S02]  /*04a0*/  ISETP.GE.U32.AND P1, PT, R12, R21, PT ;  /* 0x000000150c00720c */ /* 0x000fe40003f26070 */
[----:B------:R-:W-:Y:S01]  /*04b0*/  ISETP.GE.AND P3, PT, R10, RZ, PT ;  /* 0x000000ff0a00720c */ /* 0x000fe20003f66270 */
[----:B------:R-:W-:-:S10]  /*04c0*/  @!P2 VIADD R11, R11, 0x1 ;  /* 0x000000010b0ba836 */ /* 0x000fd40000000000 */
[----:B------:R-:W-:-:S04]  /*04d0*/  @P1 IADD3 R11, PT, PT, R11, 0x1, RZ ;  /* 0x000000010b0b1810 */ /* 0x000fc80007ffe0ff */
[----:B------:R-:W-:-:S04]  /*04e0*/  @!P3 IADD3 R11, PT, PT, -R11, RZ, RZ ;  /* 0x000000ff0b0bb210 */ /* 0x000fc80007ffe1ff */
[----:B------:R-:W-:-:S04]  /*04f0*/  SEL R11, R16, R11, !P0 ;  /* 0x0000000b100b7207 */ /* 0x000fc80004000000 */
[----:B------:R-:W-:-:S05]  /*0500*/  IADD3 R10, PT, PT, -R11, RZ, RZ ;  /* 0x000000ff0b0a7210 */ /* 0x000fca0007ffe1ff */
[----:B------:R-:W-:-:S04]  /*0510*/  IMAD R18, R15, R10, R18 ;  /* 0x0000000a0f127224 */ /* 0x000fc800078e0212 */
[----:B------:R-:W-:-:S04]  /*0520*/  IMAD R18, R19, UR7, R18 ;  /* 0x0000000713127c24 */ /* 0x000fc8000f8e0212 */
[----:B------:R-:W-:-:S04]  /*0530*/  IMAD R11, R11, UR8, R18 ;  /* 0x000000080b0b7c24 */ /* 0x000fc8000f8e0212 */
[----:B------:R-:W-:Y:S01]  /*0540*/  IMAD.WIDE R10, R11, 0x4, R6 ;  /* 0x000000040b0a7825 */ /* 0x000fe200078e0206 */
[----:B------:R-:W-:-:S04]  /*0550*/  IADD3 R3, PT, PT, R0, R3, RZ ;  /* 0x0000000300037210 */ /* 0x000fc80007ffe0ff */
[----:B------:R-:W-:Y:S01]  /*0560*/  ISETP.GE.AND P1, PT, R3, UR9, PT ;  /* 0x0000000903007c0c */ /* 0x000fe2000bf26270 */
[----:B--2---:R-:W-:-:S05]  /*0570*/  FMUL R13, R20, R13 ;  /* 0x0000000d140d7220 */ /* 0x004fca0000400000 */
[----:B------:R0:W-:Y:S07]  /*0580*/  STG.E desc[UR4][R10.64], R13 ;  /* 0x0000000d0a007986 */ /* 0x0001ee000c101904 */
[----:B------:R-:W-:Y:S05]  /*0590*/  @!P1 BRA `(.L_x_161) ;  /* 0xfffffffc002c9947 */ /* 0x000fea000383ffff */
[----:B------:R-:W-:Y:S05]  /*05a0*/  EXIT ;  /* 0x000000000000794d */ /* 0x000fea0003800000 */
.L_x_160:
[----:B-1----:R-:W1:Y:S01]  /*05b0*/  LDC R2, c[0x0][0x3a0] ;  /* 0x0000e800ff027b82 */ /* 0x002e620000000800 */
[----:B------:R-:W-:Y:S01]  /*05c0*/  IABS R8, R3 ;  /* 0x0000000300087213 */ /* 0x000fe20000000000 */
[----:B--2---:R-:W2:Y:S01]  /*05d0*/  LDCU UR6, c[0x0][0x3ac] ;  /* 0x00007580ff0677ac */ /* 0x004ea20008000800 */
[----:B------:R-:W3:Y:S05]  /*05e0*/  LDCU UR7, c[0x0][0x3b0] ;  /* 0x00007600ff0777ac */ /* 0x000eea0008000800 */
[----:B------:R-:W4:Y:S01]  /*05f0*/  LDC R5, c[0x0][0x398] ;  /* 0x0000e600ff057b82 */ /* 0x000f220000000800 */
[----:B-1----:R-:W-:-:S04]  /*0600*/  IABS R9, R2 ;  /* 0x0000000200097213 */ /* 0x002fc80000000000 */
[----:B------:R-:W1:Y:S08]  /*0610*/  I2F.RP R4, R9 ;  /* 0x0000000900047306 */ /* 0x000e700000209400 */
[----:B-1----:R-:W1:Y:S02]  /*0620*/  MUFU.RCP R4, R4 ;  /* 0x0000000400047308 */ /* 0x002e640000001000 */
[----:B-1----:R-:W-:-:S06]  /*0630*/  VIADD R7, R4, 0xffffffe ;  /* 0x0ffffffe04077836 */ /* 0x002fcc0000000000 */
[----:B------:R-:W1:Y:S02]  /*0640*/  F2I.FTZ.U32.TRUNC.NTZ R7, R7 ;  /* 0x0000000700077305 */ /* 0x000e64000021f000 */
[----:B-1----:R-:W-:-:S05]  /*0650*/  IADD3 R6, PT, PT, RZ, -R7, RZ ;  /* 0x80000007ff067210 */ /* 0x002fca0007ffe0ff */
[----:B------:R-:W-:Y:S01]  /*0660*/  IMAD R11, R6, R9, RZ ;  /* 0x00000009060b7224 */ /* 0x000fe200078e02ff */
[----:B------:R-:W-:-:S05]  /*0670*/  MOV R6, RZ ;  /* 0x000000ff00067202 */ /* 0x000fca0000000f00 */
[----:B------:R-:W-:Y:S01]  /*0680*/  IMAD.HI.U32 R11, R7, R11, R6 ;  /* 0x0000000b070b7227 */ /* 0x000fe200078e0006 */
[----:B------:R-:W-:Y:S02]  /*0690*/  MOV R6, R8 ;  /* 0x0000000800067202 */ /* 0x000fe40000000f00 */
[----:B----4-:R-:W-:-:S03]  /*06a0*/  IABS R8, R5 ;  /* 0x0000000500087213 */ /* 0x010fc60000000000 */
[----:B------:R-:W-:Y:S01]  /*06b0*/  IMAD.HI.U32 R4, R11, R6, RZ ;  /* 0x000000060b047227 */ /* 0x000fe200078e00ff */
[----:B------:R-:W-:-:S03]  /*06c0*/  MOV R11, R8 ;  /* 0x00000008000b7202 */ /* 0x000fc60000000f00 */
[----:B------:R-:W-:Y:S01]  /*06d0*/  IMAD.MOV R7, RZ, RZ, -R4 ;  /* 0x000000ffff077224 */ /* 0x000fe200078e0a04 */
[----:B------:R-:W1:Y:S03]  /*06e0*/  I2F.RP R8, R11 ;  /* 0x0000000b00087306 */ /* 0x000e660000209400 */
[----:B------:R-:W-:-:S05]  /*06f0*/  IMAD R6, R9, R7, R6 ;  /* 0x0000000709067224 */ /* 0x000fca00078e0206 */
[----:B------:R-:W-:Y:S01]  /*0700*/  ISETP.GT.U32.AND P1, PT, R9, R6, PT ;  /* 0x000000060900720c */ /* 0x000fe20003f24070 */
[----:B-1----:R-:W1:-:S12]  /*0710*/  MUFU.RCP R8, R8 ;  /* 0x0000000800087308 */ /* 0x002e580000001000 */
[-C--:B------:R-:W-:Y:S02]  /*0720*/  @!P1 IADD3 R6, PT, PT, R6, -R9.reuse, RZ ;  /* 0x8000000906069210 */ /* 0x080fe40007ffe0ff */
[----:B------:R-:W-:Y:S02]  /*0730*/  @!P1 IADD3 R4, PT, PT, R4, 0x1, RZ ;  /* 0x0000000104049810 */ /* 0x000fe40007ffe0ff */
[----:B------:R-:W-:Y:S02]  /*0740*/  ISETP.GE.U32.AND P0, PT, R6, R9, PT ;  /* 0x000000090600720c */ /* 0x000fe40003f06070 */
[----:B------:R-:W-:Y:S02]  /*0750*/  LOP3.LUT R6, R3, R2, RZ, 0x3c, !PT ;  /* 0x0000000203067212 */ /* 0x000fe400078e3cff */
[----:B------:R-:W-:Y:S02]  /*0760*/  ISETP.NE.AND P1, PT, R2, RZ, PT ;  /* 0x000000ff0200720c */ /* 0x000fe40003f25270 */
[----:B------:R-:W-:-:S02]  /*0770*/  ISETP.GE.AND P2, PT, R6, RZ, PT ;  /* 0x000000ff0600720c */ /* 0x000fc40003f46270 */
[----:B-1----:R-:W-:-:S04]  /*0780*/  IADD3 R6, PT, PT, R8, 0xffffffe, RZ ;  /* 0x0ffffffe08067810 */ /* 0x002fc80007ffe0ff */
[----:B------:R1:W4:Y:S01]  /*0790*/  F2I.FTZ.U32.TRUNC.NTZ R7, R6 ;  /* 0x0000000600077305 */ /* 0x000322000021f000 */
[----:B------:R-:W-:-:S05]  /*07a0*/  @P0 IADD3 R4, PT, PT, R4, 0x1, RZ ;  /* 0x0000000104040810 */ /* 0x000fca0007ffe0ff */
[----:B------:R-:W-:Y:S02]  /*07b0*/  IMAD.MOV.U32 R10, RZ, RZ, R4 ;  /* 0x000000ffff0a7224 */ /* 0x000fe400078e0004 */
[----:B-1----:R-:W-:-:S03]  /*07c0*/  HFMA2 R6, -RZ, RZ, 0, 0 ;  /* 0x00000000ff067431 */ /* 0x002fc600000001ff */
[----:B------:R-:W-:Y:S02]  /*07d0*/  @!P2 IADD3 R10, PT, PT, -R10, RZ, RZ ;  /* 0x000000ff0a0aa210 */ /* 0x000fe40007ffe1ff */
[----:B------:R-:W-:Y:S02]  /*07e0*/  @!P1 LOP3.LUT R10, RZ, R2, RZ, 0x33, !PT ;  /* 0x00000002ff0a9212 */ /* 0x000fe400078e33ff */
[----:B----4-:R-:W-:Y:S02]  /*07f0*/  IADD3 R8, PT, PT, RZ, -R7, RZ ;  /* 0x80000007ff087210 */ /* 0x010fe40007ffe0ff */
[----:B------:R-:W-:-:S03]  /*0800*/  IADD3 R4, PT, PT, -R10, RZ, RZ ;  /* 0x000000ff0a047210 */ /* 0x000fc60007ffe1ff */
[----:B------:R-:W-:Y:S02]  /*0810*/  IMAD R9, R8, R11, RZ ;  /* 0x0000000b08097224 */ /* 0x000fe400078e02ff */
[----:B------:R-:W-:Y:S02]  /*0820*/  IMAD R2, R2, R4, R3 ;  /* 0x0000000402027224 */ /* 0x000fe400078e0203 */
[----:B------:R-:W-:-:S03]  /*0830*/  IMAD.HI.U32 R9, R7, R9, R6 ;  /* 0x0000000907097227 */ /* 0x000fc600078e0006 */
[----:B------:R-:W-:-:S05]  /*0840*/  IABS R4, R2 ;  /* 0x0000000200047213 */ /* 0x000fca0000000000 */
[----:B------:R-:W-:-:S04]  /*0850*/  IMAD.MOV.U32 R6, RZ, RZ, R4 ;  /* 0x000000ffff067224 */ /* 0x000fc800078e0004 */
[----:B------:R-:W-:Y:S02]  /*0860*/  IMAD.HI.U32 R4, R9, R6, RZ ;  /* 0x0000000609047227 */ /* 0x000fe400078e00ff */
[----:B------:R-:W1:Y:S03]  /*0870*/  LDC.64 R8, c[0x0][0x388] ;  /* 0x0000e200ff087b82 */ /* 0x000e660000000a00 */
[----:B------:R-:W-:-:S05]  /*0880*/  IADD3 R7, PT, PT, -R4, RZ, RZ ;  /* 0x000000ff04077210 */ /* 0x000fca0007ffe1ff */
[----:B------:R-:W-:-:S05]  /*0890*/  IMAD R6, R11, R7, R6 ;  /* 0x000000070b067224 */ /* 0x000fca00078e0206 */
[----:B------:R-:W-:Y:S01]  /*08a0*/  ISETP.GT.U32.AND P1, PT, R11, R6, PT ;  /* 0x000000060b00720c */ /* 0x000fe20003f24070 */
[----:B-1----:R-:W-:-:S12]  /*08b0*/  IMAD.WIDE R8, R3, 0x4, R8 ;  /* 0x0000000403087825 */ /* 0x002fd800078e0208 */
[-C--:B------:R-:W-:Y:S02]  /*08c0*/  @!P1 IADD3 R6, PT, PT, R6, -R11.reuse, RZ ;  /* 0x8000000b06069210 */ /* 0x080fe40007ffe0ff */
[----:B------:R-:W-:Y:S02]  /*08d0*/  @!P1 IADD3 R4, PT, PT, R4, 0x1, RZ ;  /* 0x0000000104049810 */ /* 0x000fe40007ffe0ff */
[----:B------:R-:W-:Y:S02]  /*08e0*/  ISETP.GE.U32.AND P0, PT, R6, R11, PT ;  /* 0x0000000b0600720c */ /* 0x000fe40003f06070 */
[----:B------:R-:W-:Y:S02]  /*08f0*/  LOP3.LUT R6, R2, R5, RZ, 0x3c, !PT ;  /* 0x0000000502067212 */ /* 0x000fe400078e3cff */
[----:B------:R-:W-:Y:S02]  /*0900*/  ISETP.NE.AND P1, PT, R5, RZ, PT ;  /* 0x000000ff0500720c */ /* 0x000fe40003f25270 */
[----:B------:R-:W-:-:S07]  /*0910*/  ISETP.GE.AND P2, PT, R6, RZ, PT ;  /* 0x000000ff0600720c */ /* 0x000fce0003f46270 */
[----:B------:R-:W-:-:S06]  /*0920*/  @P0 IADD3 R4, PT, PT, R4, 0x1, RZ ;  /* 0x0000000104040810 */ /* 0x000fcc0007ffe0ff */
[----:B------:R-:W-:Y:S01]  /*0930*/  @!P2 IMAD.MOV R4, RZ, RZ, -R4 ;  /* 0x000000ffff04a224 */ /* 0x000fe200078e0a04 */
[----:B------:R-:W-:-:S04]  /*0940*/  @!P1 LOP3.LUT R4, RZ, R5, RZ, 0x33, !PT ;  /* 0x00000005ff049212 */ /* 0x000fc800078e33ff */
[----:B------:R-:W-:-:S05]  /*0950*/  IADD3 R6, PT, PT, -R4, RZ, RZ ;  /* 0x000000ff04067210 */ /* 0x000fca0007ffe1ff */
[----:B------:R-:W-:-:S04]  /*0960*/  IMAD R5, R5, R6, R2 ;  /* 0x0000000605057224 */ /* 0x000fc800078e0202 */
[----:B--2---:R-:W-:Y:S01]  /*0970*/  IMAD R7, R10, UR6, R5 ;  /* 0x000000060a077c24 */ /* 0x004fe2000f8e0205 */
[----:B------:R-:W-:-:S03]  /*0980*/  MOV R5, RZ ;  /* 0x000000ff00057202 */ /* 0x000fc60000000f00 */
[----:B---3--:R-:W-:-:S07]  /*0990*/  IMAD R4, R4, UR7, R7 ;  /* 0x0000000704047c24 */ /* 0x008fce000f8e0207 */
.L_x_166:
[----:B-1----:R-:W1:Y:S01]  /*09a0*/  LDC.64 R10, c[0x0][0x390] ;  /* 0x0000e400ff0a7b82 */ /* 0x002e620000000a00 */
[----:B--2---:R-:W2:Y:S01]  /*09b0*/  LDCU UR6, c[0x0][0x3a8] ;  /* 0x00007500ff0677ac */ /* 0x004ea20008000800 */
[----:B0-----:R-:W3:Y:S06]  /*09c0*/  LDG.E R25, desc[UR4][R8.64] ;  /* 0x0000000408197981 */ /* 0x001eec000c1e1900 */
[----:B------:R-:W0:Y:S08]  /*09d0*/  LDC.64 R12, c[0x0][0x398] ;  /* 0x0000e600ff0c7b82 */ /* 0x000e300000000a00 */
[----:B------:R-:W4:Y:S01]  /*09e0*/  LDC.64 R14, c[0x0][0x380] ;  /* 0x0000e000ff0e7b82 */ /* 0x000f220000000a00 */
[----:B--2---:R-:W-:-:S04]  /*09f0*/  IMAD R7, R5, UR6, R2 ;  /* 0x0000000605077c24 */ /* 0x004fc8000f8e0202 */
[----:B-1----:R-:W-:-:S05]  /*0a00*/  IMAD.WIDE R10, R7, 0x4, R10 ;  /* 0x00000004070a7825 */ /* 0x002fca00078e020a */
[----:B------:R-:W3:Y:S01]  /*0a10*/  LDG.E R6, desc[UR4][R10.64] ;  /* 0x000000040a067981 */ /* 0x000ee2000c1e1900 */
[----:B0-----:R-:W-:-:S04]  /*0a20*/  IMAD R7, R5, R12, R4 ;  /* 0x0000000c05077224 */ /* 0x001fc800078e0204 */
[----:B----4-:R-:W-:Y:S01]  /*0a30*/  IMAD.WIDE R14, R7, 0x4, R14 ;  /* 0x00000004070e7825 */ /* 0x010fe200078e020e */
[----:B------:R-:W-:-:S03]  /*0a40*/  IADD3 R5, PT, PT, R5, 0x1, RZ ;  /* 0x0000000105057810 */ /* 0x000fc60007ffe0ff */
[----:B------:R-:W-:Y:S01]  /*0a50*/  IMAD.MOV.U32 R12, RZ, RZ, 0x1 ;  /* 0x00000001ff0c7424 */ /* 0x000fe200078e00ff */
[----:B------:R-:W-:Y:S01]  /*0a60*/  ISETP.NE.AND P0, PT, R5, R13, PT ;  /* 0x0000000d0500720c */ /* 0x000fe20003f05270 */
[----:B---3--:R-:W-:Y:S01]  /*0a70*/  FMUL R25, R25, R6 ;  /* 0x0000000619197220 */ /* 0x008fe20000400000 */
[----:B------:R-:W-:-:S04]  /*0a80*/  IADD3 R6, PT, PT, R13, -0x2, RZ ;  /* 0xfffffffe0d067810 */ /* 0x000fc80007ffe0ff */
[----:B------:R0:W-:Y:S01]  /*0a90*/  STG.E desc[UR4][R14.64], R25 ;  /* 0x000000190e007986 */ /* 0x0001e2000c101904 */
[----:B------:R-:W-:-:S13]  /*0aa0*/  ISETP.GE.U32.AND P1, PT, R6, 0x7, PT ;  /* 0x000000070600780c */ /* 0x000fda0003f26070 */
[----:B0-----:R-:W-:Y:S05]  /*0ab0*/  @!P1 BRA `(.L_x_162) ;  /* 0x0000000000fc9947 */ /* 0x001fea0003800000 */
[----:B------:R-:W0:Y:S01]  /*0ac0*/  LDCU.64 UR6, c[0x0][0x3a0] ;  /* 0x00007400ff0677ac */ /* 0x000e220008000a00 */
[----:B------:R-:W-:Y:S01]  /*0ad0*/  IADD3 R6, PT, PT, R13, -0x1, RZ ;  /* 0xffffffff0d067810 */ /* 0x000fe20007ffe0ff */
[----:B------:R-:W-:-:S03]  /*0ae0*/  HFMA2 R12, -RZ, RZ, 0, 0 ;  /* 0x00000000ff0c7431 */ /* 0x000fc600000001ff */
[----:B------:R-:W-:-:S05]  /*0af0*/  LOP3.LUT R6, R6, 0xfffffff8, RZ, 0xc0, !PT ;  /* 0xfffffff806067812 */ /* 0x000fca00078ec0ff */
[----:B------:R-:W-:Y:S01]  /*0b00*/  IMAD.MOV R6, RZ, RZ, -R6 ;  /* 0x000000ffff067224 */ /* 0x000fe200078e0a06 */
[----:B0-----:R-:W-:Y:S02]  /*0b10*/  MOV R28, UR7 ;  /* 0x00000007001c7c02 */ /* 0x001fe40008000f00 */
[----:B------:R-:W-:-:S07]  /*0b20*/  MOV R7, UR6 ;  /* 0x0000000600077c02 */ /* 0x000fce0008000f00 */
.L_x_163:
[----:B------:R-:W-:Y:S01]  /*0b30*/  IMAD.WIDE R20, R28, 0x4, R8 ;  /* 0x000000041c147825 */ /* 0x000fe200078e0208 */
[----:B0-----:R-:W0:Y:S03]  /*0b40*/  LDC.64 R16, c[0x0][0x3a0] ;  /* 0x0000e800ff107b82 */ /* 0x001e260000000a00 */
[----:B------:R-:W-:Y:S01]  /*0b50*/  IMAD.WIDE R18, R7, 0x4, R10 ;  /* 0x0000000407127825 */ /* 0x000fe200078e020a */
[----:B------:R-:W2:Y:S04]  /*0b60*/  LDG.E R22, desc[UR4][R20.64] ;  /* 0x0000000414167981 */ /* 0x000ea8000c1e1900 */
[----:B------:R-:W2:Y:S02]  /*0b70*/  LDG.E R23, desc[UR4][R18.64] ;  /* 0x0000000412177981 */ /* 0x000ea4000c1e1900 */
[----:B--2---:R-:W-:Y:S01]  /*0b80*/  FFMA R29, R22, R23, R25 ;  /* 0x00000017161d7223 */ /* 0x004fe20000000019 */
[----:B0-----:R-:W-:-:S04]  /*0b90*/  IMAD.WIDE R24, R17, 0x4, R20 ;  /* 0x0000000411187825 */ /* 0x001fc800078e0214 */
[C---:B------:R-:W-:Y:S01]  /*0ba0*/  IMAD.WIDE R22, R16.reuse, 0x4, R18 ;  /* 0x0000000410167825 */ /* 0x040fe200078e0212 */
[----:B------:R0:W-:Y:S04]  /*0bb0*/  STG.E desc[UR4][R14.64], R29 ;  /* 0x0000001d0e007986 */ /* 0x0001e8000c101904 */
[----:B------:R1:W0:Y:S04]  /*0bc0*/  LDG.E R26, desc[UR4][R24.64] ;  /* 0x00000004181a7981 */ /* 0x000228000c1e1900 */
[----:B------:R-:W0:Y:S01]  /*0bd0*/  LDG.E R27, desc[UR4][R22.64] ;  /* 0x00000004161b7981 */ /* 0x000e22000c1e1900 */
[----:B------:R-:W-:-:S04]  /*0be0*/  IMAD.WIDE R20, R16, 0x4, R22 ;  /* 0x0000000410147825 */ /* 0x000fc800078e0216 */
[----:B-1----:R-:W-:-:S04]  /*0bf0*/  IMAD.WIDE R24, R17, 0x4, R24 ;  /* 0x0000000411187825 */ /* 0x002fc800078e0218 */
[----:B0-----:R-:W-:-:S05]  /*0c00*/  FFMA R29, R26, R27, R29 ;  /* 0x0000001b1a1d7223 */ /* 0x001fca000000001d */
[----:B------:R0:W-:Y:S04]  /*0c10*/  STG.E desc[UR4][R14.64], R29 ;  /* 0x0000001d0e007986 */ /* 0x0001e8000c101904 */
[----:B------:R-:W2:Y:S04]  /*0c20*/  LDG.E R18, desc[UR4][R24.64] ;  /* 0x0000000418127981 */ /* 0x000ea8000c1e1900 */
[----:B------:R-:W2:Y:S01]  /*0c30*/  LDG.E R19, desc[UR4][R20.64] ;  /* 0x0000000414137981 */ /* 0x000ea2000c1e1900 */
[----:B------:R-:W-:-:S04]  /*0c40*/  IMAD.WIDE R26, R17, 0x4, R24 ;  /* 0x00000004111a7825 */ /* 0x000fc800078e0218 */
[----:B--2---:R-:W-:Y:S01]  /*0c50*/  FFMA R23, R18, R19, R29 ;  /* 0x0000001312177223 */ /* 0x004fe2000000001d */
[----:B------:R-:W-:-:S04]  /*0c60*/  IMAD.WIDE R18, R16, 0x4, R20 ;  /* 0x0000000410127825 */ /* 0x000fc800078e0214 */
[----:B------:R1:W-:Y:S04]  /*0c70*/  STG.E desc[UR4][R14.64], R23 ;  /* 0x000000170e007986 */ /* 0x0003e8000c101904 */
[----:B------:R2:W0:Y:S04]  /*0c80*/  LDG.E R22, desc[UR4][R26.64] ;  /* 0x000000041a167981 */ /* 0x000428000c1e1900 */
[----:B------:R-:W0:Y:S01]  /*0c90*/  LDG.E R20, desc[UR4][R18.64] ;  /* 0x0000000412147981 */ /* 0x000e22000c1e1900 */
[----:B--2---:R-:W-:-:S04]  /*0ca0*/  IMAD.WIDE R26, R17, 0x4, R26 ;  /* 0x00000004111a7825 */ /* 0x004fc800078e021a */
[----:B0-----:R-:W-:Y:S01]  /*0cb0*/  FFMA R29, R22, R20, R23 ;  /* 0x00000014161d7223 */ /* 0x001fe20000000017 */
[----:B-1----:R-:W-:-:S04]  /*0cc0*/  IMAD.WIDE R22, R16, 0x4, R18 ;  /* 0x0000000410167825 */ /* 0x002fc800078e0212 */
[----:B------:R0:W-:Y:S04]  /*0cd0*/  STG.E desc[UR4][R14.64], R29 ;  /* 0x0000001d0e007986 */ /* 0x0001e8000c101904 */
[----:B------:R-:W0:Y:S04]  /*0ce0*/  LDG.E R20, desc[UR4][R26.64] ;  /* 0x000000041a147981 */ /* 0x000e28000c1e1900 */
[----:B------:R-:W0:Y:S01]  /*0cf0*/  LDG.E R21, desc[UR4][R22.64] ;  /* 0x0000000416157981 */ /* 0x000e22000c1e1900 */
[----:B------:R-:W-:-:S04]  /*0d00*/  IMAD.WIDE R24, R16, 0x4, R22 ;  /* 0x0000000410187825 */ /* 0x000fc800078e0216 */
[----:B0-----:R-:W-:Y:S01]  /*0d10*/  FFMA R29, R20, R21, R29 ;  /* 0x00000015141d7223 */ /* 0x001fe2000000001d */
[----:B------:R-:W-:-:S04]  /*0d20*/  IMAD.WIDE R20, R17, 0x4, R26 ;  /* 0x0000000411147825 */ /* 0x000fc800078e021a */
[----:B------:R-:W-:Y:S04]  /*0d30*/  STG.E desc[UR4][R14.64], R29 ;  /* 0x0000001d0e007986 */ /* 0x000fe8000c101904 */
[----:B------:R0:W2:Y:S04]  /*0d40*/  LDG.E R18, desc[UR4][R20.64] ;  /* 0x0000000414127981 */ /* 0x0000a8000c1e1900 */
[----:B------:R-:W2:Y:S01]  /*0d50*/  LDG.E R19, desc[UR4][R24.64] ;  /* 0x0000000418137981 */ /* 0x000ea2000c1e1900 */
[----:B0-----:R-:W-:-:S04]  /*0d60*/  IMAD.WIDE R20, R17, 0x4, R20 ;  /* 0x0000000411147825 */ /* 0x001fc800078e0214 */
[----:B--2---:R-:W-:Y:S01]  /*0d70*/  FFMA R23, R18, R19, R29 ;  /* 0x0000001312177223 */ /* 0x004fe2000000001d */
[----:B------:R-:W-:-:S04]  /*0d80*/  IMAD.WIDE R18, R16, 0x4, R24 ;  /* 0x0000000410127825 */ /* 0x000fc800078e0218 */
[----:B------:R0:W-:Y:S04]  /*0d90*/  STG.E desc[UR4][R14.64], R23 ;  /* 0x000000170e007986 */ /* 0x0001e8000c101904 */
[----:B------:R-:W2:Y:S04]  /*0da0*/  LDG.E R22, desc[UR4][R20.64] ;  /* 0x0000000414167981 */ /* 0x000ea8000c1e1900 */
[----:B------:R-:W2:Y:S02]  /*0db0*/  LDG.E R26, desc[UR4][R18.64] ;  /* 0x00000004121a7981 */ /* 0x000ea4000c1e1900 */
[----:B--2---:R-:W-:Y:S01]  /*0dc0*/  FFMA R24, R22, R26, R23 ;  /* 0x0000001a16187223 */ /* 0x004fe20000000017 */
[----:B------:R-:W-:-:S04]  /*0dd0*/  IMAD.WIDE R26, R16, 0x4, R18 ;  /* 0x00000004101a7825 */ /* 0x000fc800078e0212 */
[----:B0-----:R-:W-:Y:S01]  /*0de0*/  IMAD.WIDE R22, R17, 0x4, R20 ;  /* 0x0000000411167825 */ /* 0x001fe200078e0214 */
[----:B------:R0:W-:Y:S04]  /*0df0*/  STG.E desc[UR4][R14.64], R24 ;  /* 0x000000180e007986 */ /* 0x0001e8000c101904 */
[----:B------:R-:W2:Y:S04]  /*0e00*/  LDG.E R25, desc[UR4][R22.64] ;  /* 0x0000000416197981 */ /* 0x000ea8000c1e1900 */
[----:B------:R-:W2:Y:S01]  /*0e10*/  LDG.E R26, desc[UR4][R26.64] ;  /* 0x000000041a1a7981 */ /* 0x000ea2000c1e1900 */
[----:B------:R-:W-:-:S02]  /*0e20*/  IADD3 R6, PT, PT, R6, 0x8, RZ ;  /* 0x0000000806067810 */ /* 0x000fc40007ffe0ff */
[----:B------:R-:W-:Y:S02]  /*0e30*/  LEA R28, R17, R28, 0x3 ;  /* 0x0000001c111c7211 */ /* 0x000fe400078e18ff */
[----:B------:R-:W-:Y:S02]  /*0e40*/  ISETP.NE.AND P1, PT, R6, RZ, PT ;  /* 0x000000ff0600720c */ /* 0x000fe40003f25270 */
[----:B------:R-:W-:Y:S02]  /*0e50*/  LEA R7, R16, R7, 0x3 ;  /* 0x0000000710077211 */ /* 0x000fe400078e18ff */
[----:B------:R-:W-:Y:S01]  /*0e60*/  IADD3 R12, PT, PT, R12, 0x8, RZ ;  /* 0x000000080c0c7810 */ /* 0x000fe20007ffe0ff */
[----:B--2---:R-:W-:-:S05]  /*0e70*/  FFMA R25, R25, R26, R24 ;  /* 0x0000001a19197223 */ /* 0x004fca0000000018 */
[----:B------:R0:W-:Y:S03]  /*0e80*/  STG.E desc[UR4][R14.64], R25 ;  /* 0x000000190e007986 */ /* 0x0001e6000c101904 */
[----:B------:R-:W-:Y:S05]  /*0e90*/  @P1 BRA `(.L_x_163) ;  /* 0xfffffffc00241947 */ /* 0x000fea000383ffff */
[----:B------:R-:W-:-:S07]  /*0ea0*/  VIADD R12, R12, 0x1 ;  /* 0x000000010c0c7836 */ /* 0x000fce0000000000 */
.L_x_162:
[----:B0-----:R-:W-:-:S04]  /*0eb0*/  IADD3 R24, PT, PT, R13, -0x1, RZ ;  /* 0xffffffff0d187810 */ /* 0x001fc80007ffe0ff */
[----:B------:R-:W-:-:S13]  /*0ec0*/  LOP3.LUT P1, R6, R24, 0x7, RZ, 0xc0, !PT ;  /* 0x0000000718067812 */ /* 0x000fda000782c0ff */
[----:B------:R-:W-:Y:S05]  /*0ed0*/  @!P1 BRA `(.L_x_164) ;  /* 0x0000000000f49947 */ /* 0x000fea0003800000 */
[----:B------:R-:W-:Y:S02]  /*0ee0*/  IADD3 R6, PT, PT, R6, -0x1, RZ ;  /* 0xffffffff06067810 */ /* 0x000fe40007ffe0ff */
[----:B------:R-:W-:Y:S02]  /*0ef0*/  LOP3.LUT P2, R24, R24, 0x3, RZ, 0xc0, !PT ;  /* 0x0000000318187812 */ /* 0x000fe4000784c0ff */
[----:B------:R-:W-:-:S13]  /*0f00*/  ISETP.GE.U32.AND P1, PT, R6, 0x3, PT ;  /* 0x000000030600780c */ /* 0x000fda0003f26070 */
[----:B------:R-:W-:Y:S05]  /*0f10*/  @!P1 BRA `(.L_x_165) ;  /* 0x0000000000709947 */ /* 0x000fea0003800000 */
[----:B------:R-:W0:Y:S02]  /*0f20*/  LDC.64 R6, c[0x0][0x3a0] ;  /* 0x0000e800ff067b82 */ /* 0x000e240000000a00 */
[C---:B0-----:R-:W-:Y:S02]  /*0f30*/  IMAD R19, R12.reuse, R7, RZ ;  /* 0x000000070c137224 */ /* 0x041fe400078e02ff */
[----:B------:R-:W-:Y:S02]  /*0f40*/  IMAD R17, R12, R6, RZ ;  /* 0x000000060c117224 */ /* 0x000fe400078e02ff */
[----:B------:R-:W-:-:S04]  /*0f50*/  IMAD.WIDE R18, R19, 0x4, R8 ;  /* 0x0000000413127825 */ /* 0x000fc800078e0208 */
[----:B------:R-:W-:Y:S01]  /*0f60*/  IMAD.WIDE R16, R17, 0x4, R10 ;  /* 0x0000000411107825 */ /* 0x000fe200078e020a */
[----:B------:R-:W2:Y:S04]  /*0f70*/  LDG.E R20, desc[UR4][R18.64] ;  /* 0x0000000412147981 */ /* 0x000ea8000c1e1900 */
[----:B------:R-:W2:Y:S01]  /*0f80*/  LDG.E R21, desc[UR4][R16.64] ;  /* 0x0000000410157981 */ /* 0x000ea2000c1e1900 */
[----:B------:R-:W-:-:S04]  /*0f90*/  IMAD.WIDE R22, R6, 0x4, R16 ;  /* 0x0000000406167825 */ /* 0x000fc800078e0210 */
[----:B--2---:R-:W-:Y:S01]  /*0fa0*/  FFMA R25, R20, R21, R25 ;  /* 0x0000001514197223 */ /* 0x004fe20000000019 */
[----:B------:R-:W-:-:S04]  /*0fb0*/  IMAD.WIDE R20, R7, 0x4, R18 ;  /* 0x0000000407147825 */ /* 0x000fc800078e0212 */
[----:B------:R0:W-:Y:S04]  /*0fc0*/  STG.E desc[UR4][R14.64], R25 ;  /* 0x000000190e007986 */ /* 0x0001e8000c101904 */
[----:B------:R-:W2:Y:S04]  /*0fd0*/  LDG.E R26, desc[UR4][R20.64] ;  /* 0x00000004141a7981 */ /* 0x000ea8000c1e1900 */
[----:B------:R-:W2:Y:S01]  /*0fe0*/  LDG.E R27, desc[UR4][R22.64] ;  /* 0x00000004161b7981 */ /* 0x000ea2000c1e1900 */
[----:B------:R-:W-:-:S04]  /*0ff0*/  IMAD.WIDE R28, R6, 0x4, R22 ;  /* 0x00000004061c7825 */ /* 0x000fc800078e0216 */
[----:B--2---:R-:W-:Y:S01]  /*1000*/  FFMA R19, R26, R27, R25 ;  /* 0x0000001b1a137223 */ /* 0x004fe20000000019 */
[----:B------:R-:W-:-:S04]  /*1010*/  IMAD.WIDE R26, R7, 0x4, R20 ;  /* 0x00000004071a7825 */ /* 0x000fc800078e0214 */
[----:B------:R1:W-:Y:S04]  /*1020*/  STG.E desc[UR4][R14.64], R19 ;  /* 0x000000130e007986 */ /* 0x0003e8000c101904 */
[----:B------:R-:W2:Y:S04]  /*1030*/  LDG.E R16, desc[UR4][R26.64] ;  /* 0x000000041a107981 */ /* 0x000ea8000c1e1900 */
[----:B------:R-:W2:Y:S02]  /*1040*/  LDG.E R17, desc[UR4][R28.64] ;  /* 0x000000041c117981 */ /* 0x000ea4000c1e1900 */
[----:B--2---:R-:W-:Y:S01]  /*1050*/  FFMA R18, R16, R17, R19 ;  /* 0x0000001110127223 */ /* 0x004fe20000000013 */
[----:B------:R-:W-:-:S04]  /*1060*/  IMAD.WIDE R16, R7, 0x4, R26 ;  /* 0x0000000407107825 */ /* 0x000fc800078e021a */
[----:B------:R-:W-:Y:S01]  /*1070*/  IMAD.WIDE R6, R6, 0x4, R28 ;  /* 0x0000000406067825 */ /* 0x000fe200078e021c */
[----:B------:R1:W-:Y:S04]  /*1080*/  STG.E desc[UR4][R14.64], R18 ;  /* 0x000000120e007986 */ /* 0x0003e8000c101904 */
[----:B------:R-:W0:Y:S04]  /*1090*/  LDG.E R17, desc[UR4][R16.64] ;  /* 0x0000000410117981 */ /* 0x000e28000c1e1900 */
[----:B------:R-:W0:Y:S01]  /*10a0*/  LDG.E R6, desc[UR4][R6.64] ;  /* 0x0000000406067981 */ /* 0x000e22000c1e1900 */
[----:B------:R-:W-:Y:S01]  /*10b0*/  IADD3 R12, PT, PT, R12, 0x4, RZ ;  /* 0x000000040c0c7810 */ /* 0x000fe20007ffe0ff */
[----:B0-----:R-:W-:-:S05]  /*10c0*/  FFMA R25, R17, R6, R18 ;  /* 0x0000000611197223 */ /* 0x001fca0000000012 */
[----:B------:R1:W-:Y:S02]  /*10d0*/  STG.E desc[UR4][R14.64], R25 ;  /* 0x000000190e007986 */ /* 0x0003e4000c101904 */
.L_x_165:
[----:B------:R-:W-:Y:S05]  /*10e0*/  @!P2 BRA `(.L_x_164) ;  /* 0x000000000070a947 */ /* 0x000fea0003800000 */
[----:B------:R-:W-:-:S13]  /*10f0*/  ISETP.NE.AND P1, PT, R24, 0x1, PT ;  /* 0x000000011800780c */ /* 0x000fda0003f25270 */
[----:B------:R-:W0:Y:S02]  /*1100*/  @P1 LDC.64 R6, c[0x0][0x3a0] ;  /* 0x0000e800ff061b82 */ /* 0x000e240000000a00 */
[C---:B0-----:R-:W-:Y:S02]  /*1110*/  @P1 IMAD R21, R12.reuse, R7, RZ ;  /* 0x000000070c151224 */ /* 0x041fe400078e02ff */
[----:B------:R-:W-:Y:S02]  /*1120*/  @P1 IMAD R17, R12, R6, RZ ;  /* 0x000000060c111224 */ /* 0x000fe400078e02ff */
[----:B------:R-:W-:-:S04]  /*1130*/  @P1 IMAD.WIDE R20, R21, 0x4, R8 ;  /* 0x0000000415141825 */ /* 0x000fc800078e0208 */
[----:B------:R-:W-:Y:S01]  /*1140*/  @P1 IMAD.WIDE R16, R17, 0x4, R10 ;  /* 0x0000000411101825 */ /* 0x000fe200078e020a */
[----:B-1----:R-:W2:Y:S04]  /*1150*/  @P1 LDG.E R18, desc[UR4][R20.64] ;  /* 0x0000000414121981 */ /* 0x002ea8000c1e1900 */
[----:B------:R-:W2:Y:S01]  /*1160*/  @P1 LDG.E R23, desc[UR4][R16.64] ;  /* 0x0000000410171981 */ /* 0x000ea2000c1e1900 */
[----:B------:R-:W-:-:S04]  /*1170*/  LOP3.LUT R13, R13, 0x1, RZ, 0xc0, !PT ;  /* 0x000000010d0d7812 */ /* 0x000fc800078ec0ff */
[----:B------:R-:W-:-:S13]  /*1180*/  ISETP.NE.U32.AND P2, PT, R13, 0x1, PT ;  /* 0x000000010d00780c */ /* 0x000fda0003f45070 */
[----:B------:R-:W0:Y:S01]  /*1190*/  @P2 LDC.64 R26, c[0x0][0x3a0] ;  /* 0x0000e800ff1a2b82 */ /* 0x000e220000000a00 */
[----:B--2---:R-:W-:Y:S01]  /*11a0*/  @P1 FFMA R23, R18, R23, R25 ;  /* 0x0000001712171223 */ /* 0x004fe20000000019 */
[----:B------:R-:W-:-:S04]  /*11b0*/  @P1 IMAD.WIDE R18, R7, 0x4, R20 ;  /* 0x0000000407121825 */ /* 0x000fc800078e0214 */
[----:B------:R-:W-:Y:S01]  /*11c0*/  @P1 IMAD.WIDE R6, R6, 0x4, R16 ;  /* 0x0000000406061825 */ /* 0x000fe200078e0210 */
[----:B------:R2:W-:Y:S04]  /*11d0*/  @P1 STG.E desc[UR4][R14.64], R23 ;  /* 0x000000170e001986 */ /* 0x0005e8000c101904 */
[----:B------:R-:W3:Y:S04]  /*11e0*/  @P1 LDG.E R18, desc[UR4][R18.64] ;  /* 0x0000000412121981 */ /* 0x000ee8000c1e1900 */
[----:B------:R-:W3:Y:S01]  /*11f0*/  @P1 LDG.E R6, desc[UR4][R6.64] ;  /* 0x0000000406061981 */ /* 0x000ee2000c1e1900 */
[----:B------:R-:W-:-:S05]  /*1200*/  @P1 IADD3 R12, PT, PT, R12, 0x2, RZ ;  /* 0x000000020c0c1810 */ /* 0x000fca0007ffe0ff */
[C---:B0-----:R-:W-:Y:S02]  /*1210*/  @P2 IMAD R13, R12.reuse, R26, RZ ;  /* 0x0000001a0c0d2224 */ /* 0x041fe400078e02ff */
[----:B------:R-:W-:Y:S02]  /*1220*/  @P2 IMAD R27, R12, R27, RZ ;  /* 0x0000001b0c1b2224 */ /* 0x000fe400078e02ff */
[----:B------:R-:W-:-:S04]  /*1230*/  @P2 IMAD.WIDE R12, R13, 0x4, R10 ;  /* 0x000000040d0c2825 */ /* 0x000fc800078e020a */
[----:B------:R-:W-:-:S04]  /*1240*/  @P2 IMAD.WIDE R10, R27, 0x4, R8 ;  /* 0x000000041b0a2825 */ /* 0x000fc800078e0208 */
[----:B---3--:R-:W-:-:S05]  /*1250*/  @P1 FFMA R25, R18, R6, R23 ;  /* 0x0000000612191223 */ /* 0x008fca0000000017 */
[----:B------:R2:W-:Y:S04]  /*1260*/  @P1 STG.E desc[UR4][R14.64], R25 ;  /* 0x000000190e001986 */ /* 0x0005e8000c101904 */
[----:B------:R-:W3:Y:S04]  /*1270*/  @P2 LDG.E R12, desc[UR4][R12.64] ;  /* 0x000000040c0c2981 */ /* 0x000ee8000c1e1900 */
[----:B------:R-:W3:Y:S02]  /*1280*/  @P2 LDG.E R10, desc[UR4][R10.64] ;  /* 0x000000040a0a2981 */ /* 0x000ee4000c1e1900 */
[----:B---3--:R-:W-:-:S05]  /*1290*/  @P2 FFMA R7, R10, R12, R25 ;  /* 0x0000000c0a072223 */ /* 0x008fca0000000019 */
[----:B------:R2:W-:Y:S02]  /*12a0*/  @P2 STG.E desc[UR4][R14.64], R7 ;  /* 0x000000070e002986 */ /* 0x0005e4000c101904 */
.L_x_164:
[----:B------:R-:W-:Y:S05]  /*12b0*/  @P0 BRA `(.L_x_166) ;  /* 0xfffffff400b80947 */ /* 0x000fea000383ffff */
[----:B------:R-:W0:Y:S01]  /*12c0*/  LDCU UR6, c[0x0][0x3a4] ;  /* 0x00007480ff0677ac */ /* 0x000e220008000800 */
[----:B------:R-:W-:-:S04]  /*12d0*/  IADD3 R3, PT, PT, R0, R3, RZ ;  /* 0x0000000300037210 */ /* 0x000fc80007ffe0ff */
[----:B0-----:R-:W-:-:S13]  /*12e0*/  ISETP.GE.AND P0, PT, R3, UR6, PT ;  /* 0x0000000603007c0c */ /* 0x001fda000bf06270 */
[----:B------:R-:W-:Y:S05]  /*12f0*/  @!P0 BRA `(.L_x_160) ;  /* 0xfffffff000ac8947 */ /* 0x000fea000383ffff */
[----:B------:R-:W-:Y:S05]  /*1300*/  EXIT ;  /* 0x000000000000794d */ /* 0x000fea0003800000 */
.L_x_167:
        /* <DEDUP_REMOVED lines=15> */
.L_x_282:


//--------------------- .text._Z19gpuTemplateApplyXx5IdEvPT_S1_S1_iiiiiii --------------------------
	.section	.text._Z19gpuTemplateApplyXx5IdEvPT_S1_S1_iiiiiii,"ax",@progbits
	.align	128
        .global         _Z19gpuTemplateApplyXx5IdEvPT_S1_S1_iiiiiii
        .type           _Z19gpuTemplateApplyXx5IdEvPT_S1_S1_iiiiiii,@function
        .size           _Z19gpuTemplateApplyXx5IdEvPT_S1_S1_iiiiiii,(.L_x_283 - _Z19gpuTemplateApplyXx5IdEvPT_S1_S1_iiiiiii)
        .other          _Z19gpuTemplateApplyXx5IdEvPT_S1_S1_iiiiiii,@"STO_CUDA_ENTRY STV_DEFAULT"
_Z19gpuTemplateApplyXx5IdEvPT_S1_S1_iiiiiii:
.text._Z19gpuTemplateApplyXx5IdEvPT_S1_S1_iiiiiii:
        /* <DEDUP_REMOVED lines=33> */
[----:B--2---:R-:W-:Y:S02]  /*0210*/  HFMA2 R10, -RZ, RZ, 0, 0 ;  /* 0x00000000ff0a7431 */ /* 0x004fe400000001ff */
[----:B-----5:R-:W-:-:S04]  /*0220*/  IMAD.MOV R17, RZ, RZ, -R11 ;  /* 0x000000ffff117224 */ /* 0x020fc800078e0a0b */
[----:B------:R-:W-:-:S04]  /*0230*/  IMAD R17, R17, R2, RZ ;  /* 0x0000000211117224 */ /* 0x000fc800078e02ff */
[----:B-1-34-:R-:W-:-:S07]  /*0240*/  IMAD.HI.U32 R17, R11, R17, R10 ;  /* 0x000000110b117227 */ /* 0x01afce00078e000a */
.L_x_169:
[----:B-1----:R-:W-:Y:S02]  /*0250*/  IABS R10, R3 ;  /* 0x00000003000a7213 */ /* 0x002fe40000000000 */
        /* <DEDUP_REMOVED lines=11> */
[----:B0-----:R-:W-:-:S06]  /*0310*/  IMAD.WIDE R10, R3, 0x8, R8 ;  /* 0x00000008030a7825 */ /* 0x001fcc00078e0208 */
        /* <DEDUP_REMOVED lines=11> */
[----:B0-----:R-:W-:-:S06]  /*03d0*/  IADD3 R20, PT, PT, R22, 0xffffffe, RZ ;  /* 0x0ffffffe16147810 */ /* 0x001fcc0007ffe0ff */
[----:B------:R0:W1:Y:S02]  /*03e0*/  F2I.FTZ.U32.TRUNC.NTZ R21, R20 ;  /* 0x0000001400157305 */ /* 0x000064000021f000 */
[----:B0-----:R-:W-:Y:S01]  /*03f0*/  MOV R20, RZ ;  /* 0x000000ff00147202 */ /* 0x001fe20000000f00 */
[----:B-1----:R-:W-:-:S04]  /*0400*/  IMAD.MOV R24, RZ, RZ, -R21 ;  /* 0x000000ffff187224 */ /* 0x002fc800078e0a15 */
        /* <DEDUP_REMOVED lines=12> */
[----:B------:R-:W-:-:S05]  /*04d0*/  @P1 IADD3 R21, PT, PT, R21, 0x1, RZ ;  /* 0x0000000115151810 */ /* 0x000fca0007ffe0ff */
[----:B------:R-:W-:-:S05]  /*04e0*/  @!P3 IMAD.MOV R21, RZ, RZ, -R21 ;  /* 0x000000ffff15b224 */ /* 0x000fca00078e0a15 */
[----:B------:R-:W-:-:S04]  /*04f0*/  SEL R21, R15, R21, !P0 ;  /* 0x000000150f157207 */ /* 0x000fc80004000000 */
[----:B------:R-:W-:-:S05]  /*0500*/  IADD3 R20, PT, PT, -R21, RZ, RZ ;  /* 0x000000ff15147210 */ /* 0x000fca0007ffe1ff */
[----:B------:R-:W-:-:S04]  /*0510*/  IMAD R19, R14, R20, R19 ;  /* 0x000000140e137224 */ /* 0x000fc800078e0213 */
[----:B------:R-:W-:-:S04]  /*0520*/  IMAD R18, R18, UR7, R19 ;  /* 0x0000000712127c24 */ /* 0x000fc8000f8e0213 */
        /* <DEDUP_REMOVED lines=8> */
.L_x_168:
[----:B------:R-:W-:-:S05]  /*05b0*/  VIADD R2, R6, 0x7 ;  /* 0x0000000706027836 */ /* 0x000fca0000000000 */
[----:B------:R-:W-:-:S04]  /*05c0*/  LOP3.LUT R4, R2, 0x7, RZ, 0xc0, !PT ;  /* 0x0000000702047812 */ /* 0x000fc800078ec0ff */
[----:B------:R-:W-:Y:S02]  /*05d0*/  IADD3 R5, PT, PT, R4, -0x1, RZ ;  /* 0xffffffff04057810 */ /* 0x000fe40007ffe0ff */
[----:B------:R-:W-:Y:S02]  /*05e0*/  IADD3 R4, PT, PT, R6, -0x1, RZ ;  /* 0xffffffff06047810 */ /* 0x000fe40007ffe0ff */
[----:B------:R-:W-:Y:S02]  /*05f0*/  ISETP.GE.U32.AND P0, PT, R5, 0x3, PT ;  /* 0x000000030500780c */ /* 0x000fe40003f06070 */
[----:B------:R-:W-:-:S05]  /*0600*/  LOP3.LUT R4, R4, 0xfffffff8, RZ, 0xc0, !PT ;  /* 0xfffffff804047812 */ /* 0x000fca00078ec0ff */
[----:B------:R-:W-:-:S07]  /*0610*/  IMAD.MOV R4, RZ, RZ, -R4 ;  /* 0x000000ffff047224 */ /* 0x000fce00078e0a04 */
.L_x_175:
[----:B0123--:R-:W1:Y:S01]  /*0620*/  LDC R10, c[0x0][0x3a0] ;  /* 0x0000e800ff0a7b82 */ /* 0x00fe620000000800 */
[----:B------:R-:W-:Y:S01]  /*0630*/  IABS R11, R3 ;  /* 0x00000003000b7213 */ /* 0x000fe20000000000 */
[----:B------:R-:W2:Y:S01]  /*0640*/  LDCU UR6, c[0x0][0x3ac] ;  /* 0x00007580ff0677ac */ /* 0x000ea20008000800 */
        /* <DEDUP_REMOVED lines=8> */
[----:B-1----:R-:W-:Y:S01]  /*06d0*/  IMAD.MOV.U32 R8, RZ, RZ, RZ ;  /* 0x000000ffff087224 */ /* 0x002fe200078e00ff */
[----:B----4-:R-:W-:-:S05]  /*06e0*/  IADD3 R7, PT, PT, RZ, -R9, RZ ;  /* 0x80000009ff077210 */ /* 0x010fca0007ffe0ff */
[----:B------:R-:W-:-:S04]  /*06f0*/  IMAD R7, R7, R12, RZ ;  /* 0x0000000c07077224 */ /* 0x000fc800078e02ff */
[----:B------:R-:W-:Y:S01]  /*0700*/  IMAD.HI.U32 R14, R9, R7, R8 ;  /* 0x00000007090e7227 */ /* 0x000fe200078e0008 */
[----:B------:R-:W-:-:S05]  /*0710*/  MOV R7, R11 ;  /* 0x0000000b00077202 */ /* 0x000fca0000000f00 */
[----:B------:R-:W-:Y:S02]  /*0720*/  IMAD.HI.U32 R5, R14, R7, RZ ;  /* 0x000000070e057227 */ /* 0x000fe400078e00ff */
[----:B------:R-:W1:Y:S03]  /*0730*/  I2F.RP R14, R13 ;  /* 0x0000000d000e7306 */ /* 0x000e660000209400 */
[----:B------:R-:W-:-:S05]  /*0740*/  IADD3 R8, PT, PT, -R5, RZ, RZ ;  /* 0x000000ff05087210 */ /* 0x000fca0007ffe1ff */
[----:B------:R-:W-:-:S05]  /*0750*/  IMAD R7, R12, R8, R7 ;  /* 0x000000080c077224 */ /* 0x000fca00078e0207 */
[----:B------:R-:W-:Y:S01]  /*0760*/  ISETP.GT.U32.AND P3, PT, R12, R7, PT ;  /* 0x000000070c00720c */ /* 0x000fe20003f64070 */
[----:B-1----:R-:W1:-:S12]  /*0770*/  MUFU.RCP R14, R14 ;  /* 0x0000000e000e7308 */ /* 0x002e580000001000 */
[----:B------:R-:W-:Y:S01]  /*0780*/  @!P3 IMAD.IADD R7, R7, 0x1, -R12 ;  /* 0x000000010707b824 */ /* 0x000fe200078e0a0c */
[----:B------:R-:W-:Y:S02]  /*0790*/  @!P3 IADD3 R5, PT, PT, R5, 0x1, RZ ;  /* 0x000000010505b810 */ /* 0x000fe40007ffe0ff */
[----:B------:R-:W-:Y:S02]  /*07a0*/  ISETP.NE.AND P3, PT, R10, RZ, PT ;  /* 0x000000ff0a00720c */ /* 0x000fe40003f65270 */
[----:B------:R-:W-:Y:S02]  /*07b0*/  ISETP.GE.U32.AND P2, PT, R7, R12, PT ;  /* 0x0000000c0700720c */ /* 0x000fe40003f46070 */
[----:B------:R-:W-:Y:S02]  /*07c0*/  LOP3.LUT R7, R3, R10, RZ, 0x3c, !PT ;  /* 0x0000000a03077212 */ /* 0x000fe400078e3cff */
[----:B-1----:R-:W-:Y:S02]  /*07d0*/  IADD3 R9, PT, PT, R14, 0xffffffe, RZ ;  /* 0x0ffffffe0e097810 */ /* 0x002fe40007ffe0ff */
[----:B------:R-:W-:Y:S01]  /*07e0*/  ISETP.GE.AND P1, PT, R7, RZ, PT ;  /* 0x000000ff0700720c */ /* 0x000fe20003f26270 */
[----:B------:R-:W1:Y:S03]  /*07f0*/  LDC.64 R14, c[0x0][0x388] ;  /* 0x0000e200ff0e7b82 */ /* 0x000e660000000a00 */
[----:B------:R-:W4:Y:S03]  /*0800*/  F2I.FTZ.U32.TRUNC.NTZ R9, R9 ;  /* 0x0000000900097305 */ /* 0x000f26000021f000 */
[----:B------:R-:W-:-:S05]  /*0810*/  @P2 VIADD R5, R5, 0x1 ;  /* 0x0000000105052836 */ /* 0x000fca0000000000 */
[----:B------:R-:W-:-:S04]  /*0820*/  MOV R11, R5 ;  /* 0x00000005000b7202 */ /* 0x000fc80000000f00 */
[----:B------:R-:W-:Y:S02]  /*0830*/  @!P1 IADD3 R11, PT, PT, -R11, RZ, RZ ;  /* 0x000000ff0b0b9210 */ /* 0x000fe40007ffe1ff */
[----:B------:R-:W-:Y:S01]  /*0840*/  @!P3 LOP3.LUT R11, RZ, R10, RZ, 0x33, !PT ;  /* 0x0000000aff0bb212 */ /* 0x000fe200078e33ff */
[----:B----4-:R-:W-:-:S03]  /*0850*/  IMAD.MOV R12, RZ, RZ, -R9 ;  /* 0x000000ffff0c7224 */ /* 0x010fc600078e0a09 */
[----:B------:R-:W-:Y:S01]  /*0860*/  IADD3 R8, PT, PT, -R11, RZ, RZ ;  /* 0x000000ff0b087210 */ /* 0x000fe20007ffe1ff */
[----:B------:R-:W-:Y:S02]  /*0870*/  IMAD R7, R12, R13, RZ ;  /* 0x0000000d0c077224 */ /* 0x000fe400078e02ff */
[----:B-1----:R-:W-:-:S04]  /*0880*/  IMAD.WIDE R14, R3, 0x8, R14 ;  /* 0x00000008030e7825 */ /* 0x002fc800078e020e */
[----:B------:R-:W-:Y:S02]  /*0890*/  IMAD R5, R10, R8, R3 ;  /* 0x000000080a057224 */ /* 0x000fe400078e0203 */
[----:B------:R-:W-:-:S03]  /*08a0*/  HFMA2 R8, -RZ, RZ, 0, 0 ;  /* 0x00000000ff087431 */ /* 0x000fc600000001ff */
[----:B------:R-:W-:Y:S02]  /*08b0*/  IABS R10, R5 ;  /* 0x00000005000a7213 */ /* 0x000fe40000000000 */
[----:B------:R-:W-:-:S04]  /*08c0*/  IMAD.HI.U32 R7, R9, R7, R8 ;  /* 0x0000000709077227 */ /* 0x000fc800078e0008 */
[----:B------:R-:W-:-:S04]  /*08d0*/  IMAD.MOV.U32 R8, RZ, RZ, R10 ;  /* 0x000000ffff087224 */ /* 0x000fc800078e000a */
[----:B------:R-:W-:-:S05]  /*08e0*/  IMAD.HI.U32 R7, R7, R8, RZ ;  /* 0x0000000807077227 */ /* 0x000fca00078e00ff */
[----:B------:R-:W-:-:S05]  /*08f0*/  IADD3 R9, PT, PT, -R7, RZ, RZ ;  /* 0x000000ff07097210 */ /* 0x000fca0007ffe1ff */
[----:B------:R-:W-:-:S05]  /*0900*/  IMAD R8, R13, R9, R8 ;  /* 0x000000090d087224 */ /* 0x000fca00078e0208 */
[----:B------:R-:W-:-:S13]  /*0910*/  ISETP.GT.U32.AND P3, PT, R13, R8, PT ;  /* 0x000000080d00720c */ /* 0x000fda0003f64070 */
[-C--:B------:R-:W-:Y:S01]  /*0920*/  @!P3 IADD3 R8, PT, PT, R8, -R13.reuse, RZ ;  /* 0x8000000d0808b210 */ /* 0x080fe20007ffe0ff */
[----:B------:R-:W-:Y:S01]  /*0930*/  @!P3 VIADD R7, R7, 0x1 ;  /* 0x000000010707b836 */ /* 0x000fe20000000000 */
[----:B------:R-:W-:Y:S02]  /*0940*/  ISETP.NE.AND P3, PT, R6, RZ, PT ;  /* 0x000000ff0600720c */ /* 0x000fe40003f65270 */
[----:B------:R-:W-:Y:S02]  /*0950*/  ISETP.GE.U32.AND P2, PT, R8, R13, PT ;  /* 0x0000000d0800720c */ /* 0x000fe40003f46070 */
[----:B------:R-:W-:-:S04]  /*0960*/  LOP3.LUT R8, R5, R6, RZ, 0x3c, !PT ;  /* 0x0000000605087212 */ /* 0x000fc800078e3cff */
[----:B------:R-:W-:-:S07]  /*0970*/  ISETP.GE.AND P1, PT, R8, RZ, PT ;  /* 0x000000ff0800720c */ /* 0x000fce0003f26270 */
[----:B------:R-:W-:-:S06]  /*0980*/  @P2 IADD3 R7, PT, PT, R7, 0x1, RZ ;  /* 0x0000000107072810 */ /* 0x000fcc0007ffe0ff */
[----:B------:R-:W-:Y:S02]  /*0990*/  @!P1 IADD3 R7, PT, PT, -R7, RZ, RZ ;  /* 0x000000ff07079210 */ /* 0x000fe40007ffe1ff */
[----:B------:R-:W-:-:S05]  /*09a0*/  @!P3 LOP3.LUT R7, RZ, R6, RZ, 0x33, !PT ;  /* 0x00000006ff07b212 */ /* 0x000fca00078e33ff */
[----:B------:R-:W-:-:S04]  /*09b0*/  IMAD.MOV R8, RZ, RZ, -R7 ;  /* 0x000000ffff087224 */ /* 0x000fc800078e0a07 */
[----:B------:R-:W-:-:S04]  /*09c0*/  IMAD R6, R6, R8, R5 ;  /* 0x0000000806067224 */ /* 0x000fc800078e0205 */
[----:B--2---:R-:W-:Y:S01]  /*09d0*/  IMAD R8, R11, UR6, R6 ;  /* 0x000000060b087c24 */ /* 0x004fe2000f8e0206 */
[----:B------:R-:W-:-:S03]  /*09e0*/  MOV R6, RZ ;  /* 0x000000ff00067202 */ /* 0x000fc60000000f00 */
[----:B---3--:R-:W-:-:S07]  /*09f0*/  IMAD R7, R7, UR7, R8 ;  /* 0x0000000707077c24 */ /* 0x008fce000f8e0208 */
.L_x_174:
[----:B-1----:R-:W1:Y:S01]  /*0a00*/  LDC.64 R12, c[0x0][0x390] ;  /* 0x0000e400ff0c7b82 */ /* 0x002e620000000a00 */
[----:B--2---:R-:W2:Y:S01]  /*0a10*/  LDCU UR6, c[0x0][0x3a8] ;  /* 0x00007500ff0677ac */ /* 0x004ea20008000800 */
[----:B0--3--:R-:W3:Y:S06]  /*0a20*/  LDG.E.64 R24, desc[UR4][R14.64] ;  /* 0x000000040e187981 */ /* 0x009eec000c1e1b00 */
[----:B------:R-:W0:Y:S01]  /*0a30*/  LDC.64 R16, c[0x0][0x380] ;  /* 0x0000e000ff107b82 */ /* 0x000e220000000a00 */
[----:B--2---:R-:W-:-:S04]  /*0a40*/  IMAD R9, R6, UR6, R5 ;  /* 0x0000000606097c24 */ /* 0x004fc8000f8e0205 */
[----:B-1----:R-:W-:-:S03]  /*0a50*/  IMAD.WIDE R12, R9, 0x8, R12 ;  /* 0x00000008090c7825 */ /* 0x002fc600078e020c */
[----:B------:R-:W1:Y:S02]  /*0a60*/  LDC.64 R8, c[0x0][0x398] ;  /* 0x0000e600ff087b82 */ /* 0x000e640000000a00 */
[----:B------:R-:W3:Y:S01]  /*0a70*/  LDG.E.64 R10, desc[UR4][R12.64] ;  /* 0x000000040c0a7981 */ /* 0x000ee2000c1e1b00 */
[----:B-1----:R-:W-:Y:S01]  /*0a80*/  IMAD R19, R6, R8, R7 ;  /* 0x0000000806137224 */ /* 0x002fe200078e0207 */
[----:B------:R-:W-:-:S04]  /*0a90*/  IADD3 R8, PT, PT, R9, -0x2, RZ ;  /* 0xfffffffe09087810 */ /* 0x000fc80007ffe0ff */
[----:B------:R-:W-:Y:S01]  /*0aa0*/  ISETP.GE.U32.AND P2, PT, R8, 0x7, PT ;  /* 0x000000070800780c */ /* 0x000fe20003f46070 */
[----:B------:R-:W-:Y:S01]  /*0ab0*/  VIADD R6, R6, 0x1 ;  /* 0x0000000106067836 */ /* 0x000fe20000000000 */
[----:B------:R-:W-:-:S04]  /*0ac0*/  MOV R28, 0x1 ;  /* 0x00000001001c7802 */ /* 0x000fc80000000f00 */
[----:B------:R-:W-:Y:S01]  /*0ad0*/  ISETP.NE.AND P1, PT, R6, R9, PT ;  /* 0x000000090600720c */ /* 0x000fe20003f25270 */
[----:B---3--:R-:W-:Y:S01]  /*0ae0*/  DMUL R24, R24, R10 ;  /* 0x0000000a18187228 */ /* 0x008fe20000000000 */
[----:B0-----:R-:W-:-:S06]  /*0af0*/  IMAD.WIDE R10, R19, 0x8, R16 ;  /* 0x00000008130a7825 */ /* 0x001fcc00078e0210 */
[----:B------:R0:W-:Y:S01]  /*0b00*/  STG.E.64 desc[UR4][R10.64], R24 ;  /* 0x000000180a007986 */ /* 0x0001e2000c101b04 */
[----:B------:R-:W-:Y:S05]  /*0b10*/  @!P2 BRA `(.L_x_170) ;  /* 0x0000000000f4a947 */ /* 0x000fea0003800000 */
[----:B------:R-:W1:Y:S01]  /*0b20*/  LDCU.64 UR6, c[0x0][0x3a0] ;  /* 0x00007400ff0677ac */ /* 0x000e620008000a00 */
[----:B------:R-:W-:Y:S02]  /*0b30*/  MOV R28, RZ ;  /* 0x000000ff001c7202 */ /* 0x000fe40000000f00 */
[----:B------:R-:W-:Y:S01]  /*0b40*/  MOV R8, R4 ;  /* 0x0000000400087202 */ /* 0x000fe20000000f00 */
[----:B-1----:R-:W-:Y:S01]  /*0b50*/  IMAD.U32 R34, RZ, RZ, UR7 ;  /* 0x00000007ff227e24 */ /* 0x002fe2000f8e00ff */
[----:B------:R-:W-:-:S07]  /*0b60*/  MOV R29, UR6 ;  /* 0x00000006001d7c02 */ /* 0x000fce0008000f00 */
.L_x_171:
[----:B------:R-:W-:Y:S01]  /*0b70*/  IMAD.WIDE R30, R34, 0x8, R14 ;  /* 0x00000008221e7825 */ /* 0x000fe200078e020e */
[----:B------:R-:W1:Y:S03]  /*0b80*/  LDC.64 R16, c[0x0][0x3a0] ;  /* 0x0000e800ff107b82 */ /* 0x000e660000000a00 */
[----:B--2---:R-:W-:Y:S01]  /*0b90*/  IMAD.WIDE R26, R29, 0x8, R12 ;  /* 0x000000081d1a7825 */ /* 0x004fe200078e020c */
[----:B------:R-:W2:Y:S04]  /*0ba0*/  LDG.E.64 R18, desc[UR4][R30.64] ;  /* 0x000000041e127981 */ /* 0x000ea8000c1e1b00 */
[----:B------:R-:W2:Y:S01]  /*0bb0*/  LDG.E.64 R20, desc[UR4][R26.64] ;  /* 0x000000041a147981 */ /* 0x000ea2000c1e1b00 */
[----:B-1----:R-:W-:-:S04]  /*0bc0*/  IMAD.WIDE R36, R17, 0x8, R30 ;  /* 0x0000000811247825 */ /* 0x002fc800078e021e */
[----:B------:R-:W-:Y:S01]  /*0bd0*/  IMAD.WIDE R22, R16, 0x8, R26 ;  /* 0x0000000810167825 */ /* 0x000fe200078e021a */
[----:B--2---:R-:W-:-:S07]  /*0be0*/  DFMA R20, R18, R20, R24 ;  /* 0x000000141214722b */ /* 0x004fce0000000018 */
[----:B------:R1:W-:Y:S04]  /*0bf0*/  STG.E.64 desc[UR4][R10.64], R20 ;  /* 0x000000140a007986 */ /* 0x0003e8000c101b04 */
[----:B------:R2:W3:Y:S04]  /*0c00*/  LDG.E.64 R18, desc[UR4][R36.64] ;  /* 0x0000000424127981 */ /* 0x0004e8000c1e1b00 */
[----:B0-----:R-:W3:Y:S01]  /*0c10*/  LDG.E.64 R24, desc[UR4][R22.64] ;  /* 0x0000000416187981 */ /* 0x001ee2000c1e1b00 */
[----:B------:R-:W-:-:S04]  /*0c20*/  IMAD.WIDE R30, R16, 0x8, R22 ;  /* 0x00000008101e7825 */ /* 0x000fc800078e0216 */
[----:B--2---:R-:W-:Y:S01]  /*0c30*/  IMAD.WIDE R36, R17, 0x8, R36 ;  /* 0x0000000811247825 */ /* 0x004fe200078e0224 */
[----:B---3--:R-:W-:-:S07]  /*0c40*/  DFMA R24, R18, R24, R20 ;  /* 0x000000181218722b */ /* 0x008fce0000000014 */
[----:B------:R0:W-:Y:S04]  /*0c50*/  STG.E.64 desc[UR4][R10.64], R24 ;  /* 0x000000180a007986 */ /* 0x0001e8000c101b04 */
[----:B------:R-:W2:Y:S04]  /*0c60*/  LDG.E.64 R18, desc[UR4][R36.64] ;  /* 0x0000000424127981 */ /* 0x000ea8000c1e1b00 */
[----:B------:R-:W2:Y:S01]  /*0c70*/  LDG.E.64 R32, desc[UR4][R30.64] ;  /* 0x000000041e207981 */ /* 0x000ea2000c1e1b00 */
[----:B------:R-:W-:-:S04]  /*0c80*/  IMAD.WIDE R26, R17, 0x8, R36 ;  /* 0x00000008111a7825 */ /* 0x000fc800078e0224 */
[----:B-1----:R-:W-:Y:S01]  /*0c90*/  IMAD.WIDE R20, R16, 0x8, R30 ;  /* 0x0000000810147825 */ /* 0x002fe200078e021e */
[----:B--2---:R-:W-:-:S07]  /*0ca0*/  DFMA R32, R18, R32, R24 ;  /* 0x000000201220722b */ /* 0x004fce0000000018 */
[----:B------:R1:W-:Y:S04]  /*0cb0*/  STG.E.64 desc[UR4][R10.64], R32 ;  /* 0x000000200a007986 */ /* 0x0003e8000c101b04 */
[----:B------:R2:W3:Y:S04]  /*0cc0*/  LDG.E.64 R18, desc[UR4][R26.64] ;  /* 0x000000041a127981 */ /* 0x0004e8000c1e1b00 */
[----:B------:R-:W3:Y:S01]  /*0cd0*/  LDG.E.64 R22, desc[UR4][R20.64] ;  /* 0x0000000414167981 */ /* 0x000ee2000c1e1b00 */
[----:B0-----:R-:W-:-:S04]  /*0ce0*/  IMAD.WIDE R24, R16, 0x8, R20 ;  /* 0x0000000810187825 */ /* 0x001fc800078e0214 */
        /* <DEDUP_REMOVED lines=9> */
[----:B------:R-:W2:Y:S04]  /*0d80*/  LDG.E.64 R20, desc[UR4][R30.64] ;  /* 0x000000041e147981 */ /* 0x000ea8000c1e1b00 */
[----:B------:R-:W2:Y:S01]  /*0d90*/  LDG.E.64 R18, desc[UR4][R32.64] ;  /* 0x0000000420127981 */ /* 0x000ea2000c1e1b00 */
[----:B0-----:R-:W-:Y:S01]  /*0da0*/  IMAD.WIDE R22, R17, 0x8, R30 ;  /* 0x0000000811167825 */ /* 0x001fe200078e021e */
[----:B--2---:R-:W-:-:S03]  /*0db0*/  DFMA R18, R20, R18, R36 ;  /* 0x000000121412722b */ /* 0x004fc60000000024 */
[----:B------:R-:W-:-:S04]  /*0dc0*/  IMAD.WIDE R20, R16, 0x8, R32 ;  /* 0x0000000810147825 */ /* 0x000fc800078e0220 */
[----:B------:R2:W-:Y:S04]  /*0dd0*/  STG.E.64 desc[UR4][R10.64], R18 ;  /* 0x000000120a007986 */ /* 0x0005e8000c101b04 */
[----:B------:R-:W3:Y:S04]  /*0de0*/  LDG.E.64 R24, desc[UR4][R20.64] ;  /* 0x0000000414187981 */ /* 0x000ee8000c1e1b00 */
[----:B------:R0:W3:Y:S01]  /*0df0*/  LDG.E.64 R26, desc[UR4][R22.64] ;  /* 0x00000004161a7981 */ /* 0x0000e2000c1e1b00 */
[----:B-1----:R-:W-:-:S04]  /*0e00*/  IMAD.WIDE R36, R16, 0x8, R20 ;  /* 0x0000000810247825 */ /* 0x002fc800078e0214 */
[----:B0-----:R-:W-:Y:S01]  /*0e10*/  IMAD.WIDE R22, R17, 0x8, R22 ;  /* 0x0000000811167825 */ /* 0x001fe200078e0216 */
[----:B---3--:R-:W-:-:S07]  /*0e20*/  DFMA R26, R26, R24, R18 ;  /* 0x000000181a1a722b */ /* 0x008fce0000000012 */
[----:B------:R2:W-:Y:S04]  /*0e30*/  STG.E.64 desc[UR4][R10.64], R26 ;  /* 0x0000001a0a007986 */ /* 0x0005e8000c101b04 */
[----:B------:R-:W3:Y:S04]  /*0e40*/  LDG.E.64 R24, desc[UR4][R22.64] ;  /* 0x0000000416187981 */ /* 0x000ee8000c1e1b00 */
[----:B------:R-:W3:Y:S01]  /*0e50*/  LDG.E.64 R36, desc[UR4][R36.64] ;  /* 0x0000000424247981 */ /* 0x000ee2000c1e1b00 */
[----:B------:R-:W-:Y:S01]  /*0e60*/  VIADD R8, R8, 0x8 ;  /* 0x0000000808087836 */ /* 0x000fe20000000000 */
[----:B------:R-:W-:Y:S01]  /*0e70*/  LEA R29, R16, R29, 0x3 ;  /* 0x0000001d101d7211 */ /* 0x000fe200078e18ff */
[----:B------:R-:W-:Y:S01]  /*0e80*/  VIADD R28, R28, 0x8 ;  /* 0x000000081c1c7836 */ /* 0x000fe20000000000 */
[----:B------:R-:W-:-:S02]  /*0e90*/  LEA R34, R17, R34, 0x3 ;  /* 0x0000002211227211 */ /* 0x000fc400078e18ff */
[----:B------:R-:W-:Y:S01]  /*0ea0*/  ISETP.NE.AND P2, PT, R8, RZ, PT ;  /* 0x000000ff0800720c */ /* 0x000fe20003f45270 */
[----:B---3--:R-:W-:-:S07]  /*0eb0*/  DFMA R24, R24, R36, R26 ;  /* 0x000000241818722b */ /* 0x008fce000000001a */
[----:B------:R2:W-:Y:S05]  /*0ec0*/  STG.E.64 desc[UR4][R10.64], R24 ;  /* 0x000000180a007986 */ /* 0x0005ea000c101b04 */
[----:B------:R-:W-:Y:S05]  /*0ed0*/  @P2 BRA `(.L_x_171) ;  /* 0xfffffffc00242947 */ /* 0x000fea000383ffff */
[----:B------:R-:W-:-:S07]  /*0ee0*/  IADD3 R28, PT, PT, R28, 0x1, RZ ;  /* 0x000000011c1c7810 */ /* 0x000fce0007ffe0ff */
.L_x_170:
[----:B------:R-:W-:-:S04]  /*0ef0*/  IADD3 R8, PT, PT, R9, -0x1, RZ ;  /* 0xffffffff09087810 */ /* 0x000fc80007ffe0ff */
[----:B------:R-:W-:-:S13]  /*0f00*/  LOP3.LUT P2, RZ, R8, 0x7, RZ, 0xc0, !PT ;  /* 0x0000000708ff7812 */ /* 0x000fda000784c0ff */
[----:B------:R-:W-:Y:S05]  /*0f10*/  @!P2 BRA `(.L_x_172) ;  /* 0x0000000000f0a947 */ /* 0x000fea0003800000 */
[----:B------:R-:W-:Y:S01]  /*0f20*/  LOP3.LUT P2, RZ, R2, 0x3, RZ, 0xc0, !PT ;  /* 0x0000000302ff7812 */ /* 0x000fe2000784c0ff */
[----:B------:R-:W-:-:S12]  /*0f30*/  @!P0 BRA `(.L_x_173) ;  /* 0x0000000000708947 */ /* 0x000fd80003800000 */
[----:B------:R-:W1:Y:S02]  /*0f40*/  LDC.64 R16, c[0x0][0x3a0] ;  /* 0x0000e800ff107b82 */ /* 0x000e640000000a00 */
[C---:B-1----:R-:W-:Y:S02]  /*0f50*/  IMAD R37, R28.reuse, R17, RZ ;  /* 0x000000111c257224 */ /* 0x042fe400078e02ff */
[----:B--2---:R-:W-:Y:S02]  /*0f60*/  IMAD R27, R28, R16, RZ ;  /* 0x000000101c1b7224 */ /* 0x004fe400078e02ff */
[----:B------:R-:W-:-:S04]  /*0f70*/  IMAD.WIDE R36, R37, 0x8, R14 ;  /* 0x0000000825247825 */ /* 0x000fc800078e020e */
[----:B------:R-:W-:Y:S01]  /*0f80*/  IMAD.WIDE R26, R27, 0x8, R12 ;  /* 0x000000081b1a7825 */ /* 0x000fe200078e020c */
[----:B------:R-:W2:Y:S04]  /*0f90*/  LDG.E.64 R18, desc[UR4][R36.64] ;  /* 0x0000000424127981 */ /* 0x000ea8000c1e1b00 */
[----:B------:R-:W2:Y:S01]  /*0fa0*/  LDG.E.64 R34, desc[UR4][R26.64] ;  /* 0x000000041a227981 */ /* 0x000ea2000c1e1b00 */
[----:B------:R-:W-:-:S04]  /*0fb0*/  IMAD.WIDE R32, R17, 0x8, R36 ;  /* 0x0000000811207825 */ /* 0x000fc800078e0224 */
[----:B------:R-:W-:Y:S01]  /*0fc0*/  IMAD.WIDE R30, R16, 0x8, R26 ;  /* 0x00000008101e7825 */ /* 0x000fe200078e021a */
[----:B--2---:R-:W-:-:S07]  /*0fd0*/  DFMA R34, R18, R34, R24 ;  /* 0x000000221222722b */ /* 0x004fce0000000018 */
[----:B------:R1:W-:Y:S04]  /*0fe0*/  STG.E.64 desc[UR4][R10.64], R34 ;  /* 0x000000220a007986 */ /* 0x0003e8000c101b04 */
[----:B------:R-:W2:Y:S04]  /*0ff0*/  LDG.E.64 R18, desc[UR4][R32.64] ;  /* 0x0000000420127981 */ /* 0x000ea8000c1e1b00 */
[----:B------:R-:W2:Y:S01]  /*1000*/  LDG.E.64 R20, desc[UR4][R30.64] ;  /* 0x000000041e147981 */ /* 0x000ea2000c1e1b00 */
[----:B------:R-:W-:Y:S01]  /*1010*/  IMAD.WIDE R22, R16, 0x8, R30 ;  /* 0x0000000810167825 */ /* 0x000fe200078e021e */
[----:B--2---:R-:W-:-:S03]  /*1020*/  DFMA R18, R18, R20, R34 ;  /* 0x000000141212722b */ /* 0x004fc60000000022 */
[----:B------:R-:W-:-:S04]  /*1030*/  IMAD.WIDE R20, R17, 0x8, R32 ;  /* 0x0000000811147825 */ /* 0x000fc800078e0220 */
[----:B------:R1:W-:Y:S04]  /*1040*/  STG.E.64 desc[UR4][R10.64], R18 ;  /* 0x000000120a007986 */ /* 0x0003e8000c101b04 */
[----:B0-----:R-:W2:Y:S04]  /*1050*/  LDG.E.64 R24, desc[UR4][R20.64] ;  /* 0x0000000414187981 */ /* 0x001ea8000c1e1b00 */
[----:B------:R-:W2:Y:S01]  /*1060*/  LDG.E.64 R26, desc[UR4][R22.64] ;  /* 0x00000004161a7981 */ /* 0x000ea2000c1e1b00 */
[----:B------:R-:W-:-:S04]  /*1070*/  IMAD.WIDE R36, R17, 0x8, R20 ;  /* 0x0000000811247825 */ /* 0x000fc800078e0214 */
[----:B------:R-:W-:Y:S01]  /*1080*/  IMAD.WIDE R16, R16, 0x8, R22 ;  /* 0x0000000810107825 */ /* 0x000fe200078e0216 */
[----:B--2---:R-:W-:-:S07]  /*1090*/  DFMA R26, R24, R26, R18 ;  /* 0x0000001a181a722b */ /* 0x004fce0000000012 */
[----:B------:R1:W-:Y:S04]  /*10a0*/  STG.E.64 desc[UR4][R10.64], R26 ;  /* 0x0000001a0a007986 */ /* 0x0003e8000c101b04 */
[----:B------:R-:W2:Y:S04]  /*10b0*/  LDG.E.64 R36, desc[UR4][R36.64] ;  /* 0x0000000424247981 */ /* 0x000ea8000c1e1b00 */
[----:B------:R-:W2:Y:S01]  /*10c0*/  LDG.E.64 R16, desc[UR4][R16.64] ;  /* 0x0000000410107981 */ /* 0x000ea2000c1e1b00 */
[----:B------:R-:W-:Y:S01]  /*10d0*/  VIADD R28, R28, 0x4 ;  /* 0x000000041c1c7836 */ /* 0x000fe20000000000 */
[----:B--2---:R-:W-:-:S07]  /*10e0*/  DFMA R24, R36, R16, R26 ;  /* 0x000000102418722b */ /* 0x004fce000000001a */
[----:B------:R1:W-:Y:S04]  /*10f0*/  STG.E.64 desc[UR4][R10.64], R24 ;  /* 0x000000180a007986 */ /* 0x0003e8000c101b04 */
.L_x_173:
[----:B------:R-:W-:Y:S05]  /*1100*/  @!P2 BRA `(.L_x_172) ;  /* 0x000000000074a947 */ /* 0x000fea0003800000 */
[----:B------:R-:W-:-:S04]  /*1110*/  LOP3.LUT R8, R8, 0x3, RZ, 0xc0, !PT ;  /* 0x0000000308087812 */ /* 0x000fc800078ec0ff */
[----:B------:R-:W-:-:S13]  /*1120*/  ISETP.NE.AND P2, PT, R8, 0x1, PT ;  /* 0x000000010800780c */ /* 0x000fda0003f45270 */
[----:B------:R-:W1:Y:S02]  /*1130*/  @P2 LDC.64 R22, c[0x0][0x3a0] ;  /* 0x0000e800ff162b82 */ /* 0x000e640000000a00 */
[C---:B-12---:R-:W-:Y:S02]  /*1140*/  @P2 IMAD R19, R28.reuse, R23, RZ ;  /* 0x000000171c132224 */ /* 0x046fe400078e02ff */
[----:B------:R-:W-:Y:S02]  /*1150*/  @P2 IMAD R21, R28, R22, RZ ;  /* 0x000000161c152224 */ /* 0x000fe400078e02ff */
[----:B------:R-:W-:-:S04]  /*1160*/  @P2 IMAD.WIDE R18, R19, 0x8, R14 ;  /* 0x0000000813122825 */ /* 0x000fc800078e020e */
[----:B------:R-:W-:Y:S01]  /*1170*/  @P2 IMAD.WIDE R20, R21, 0x8, R12 ;  /* 0x0000000815142825 */ /* 0x000fe200078e020c */
[----:B------:R-:W2:Y:S04]  /*1180*/  @P2 LDG.E.64 R16, desc[UR4][R18.64] ;  /* 0x0000000412102981 */ /* 0x000ea8000c1e1b00 */
[----:B------:R-:W2:Y:S01]  /*1190*/  @P2 LDG.E.64 R26, desc[UR4][R20.64] ;  /* 0x00000004141a2981 */ /* 0x000ea2000c1e1b00 */
[----:B------:R-:W-:Y:S01]  /*11a0*/  @P2 IMAD.WIDE R30, R23, 0x8, R18 ;  /* 0x00000008171e2825 */ /* 0x000fe200078e0212 */
[----:B------:R-:W-:-:S04]  /*11b0*/  LOP3.LUT R9, R9, 0x1, RZ, 0xc0, !PT ;  /* 0x0000000109097812 */ /* 0x000fc800078ec0ff */
[----:B------:R-:W-:-:S13]  /*11c0*/  ISETP.NE.U32.AND P3, PT, R9, 0x1, PT ;  /* 0x000000010900780c */ /* 0x000fda0003f65070 */
[----:B------:R-:W1:Y:S01]  /*11d0*/  @P3 LDC.64 R8, c[0x0][0x3a0] ;  /* 0x0000e800ff083b82 */ /* 0x000e620000000a00 */
[----:B--2---:R-:W-:Y:S01]  /*11e0*/  @P2 DFMA R16, R16, R26, R24 ;  /* 0x0000001a1010222b */ /* 0x004fe20000000018 */
[----:B------:R-:W-:-:S06]  /*11f0*/  @P2 IMAD.WIDE R26, R22, 0x8, R20 ;  /* 0x00000008161a2825 */ /* 0x000fcc00078e0214 */
[----:B------:R2:W-:Y:S04]  /*1200*/  @P2 STG.E.64 desc[UR4][R10.64], R16 ;  /* 0x000000100a002986 */ /* 0x0005e8000c101b04 */
[----:B------:R-:W0:Y:S04]  /*1210*/  @P2 LDG.E.64 R22, desc[UR4][R30.64] ;  /* 0x000000041e162981 */ /* 0x000e28000c1e1b00 */
[----:B------:R-:W0:Y:S01]  /*1220*/  @P2 LDG.E.64 R26, desc[UR4][R26.64] ;  /* 0x000000041a1a2981 */ /* 0x000e22000c1e1b00 */
[----:B------:R-:W-:-:S05]  /*1230*/  @P2 IADD3 R28, PT, PT, R28, 0x2, RZ ;  /* 0x000000021c1c2810 */ /* 0x000fca0007ffe0ff */
[C---:B-1----:R-:W-:Y:S02]  /*1240*/  @P3 IMAD R9, R28.reuse, R9, RZ ;  /* 0x000000091c093224 */ /* 0x042fe400078e02ff */
[----:B------:R-:W-:Y:S02]  /*1250*/  @P3 IMAD R19, R28, R8, RZ ;  /* 0x000000081c133224 */ /* 0x000fe400078e02ff */
[----:B------:R-:W-:-:S04]  /*1260*/  @P3 IMAD.WIDE R8, R9, 0x8, R14 ;  /* 0x0000000809083825 */ /* 0x000fc800078e020e */
[----:B------:R-:W-:Y:S01]  /*1270*/  @P3 IMAD.WIDE R12, R19, 0x8, R12 ;  /* 0x00000008130c3825 */ /* 0x000fe200078e020c */
[----:B0-----:R-:W-:-:S07]  /*1280*/  @P2 DFMA R24, R22, R26, R16 ;  /* 0x0000001a1618222b */ /* 0x001fce0000000010 */
[----:B------:R3:W-:Y:S04]  /*1290*/  @P2 STG.E.64 desc[UR4][R10.64], R24 ;  /* 0x000000180a002986 */ /* 0x0007e8000c101b04 */
[----:B------:R-:W2:Y:S04]  /*12a0*/  @P3 LDG.E.64 R12, desc[UR4][R12.64] ;  /* 0x000000040c0c3981 */ /* 0x000ea8000c1e1b00 */
[----:B------:R-:W2:Y:S02]  /*12b0*/  @P3 LDG.E.64 R8, desc[UR4][R8.64] ;  /* 0x0000000408083981 */ /* 0x000ea4000c1e1b00 */
[----:B--2---:R-:W-:-:S07]  /*12c0*/  @P3 DFMA R16, R8, R12, R24 ;  /* 0x0000000c0810322b */ /* 0x004fce0000000018 */
[----:B------:R3:W-:Y:S04]  /*12d0*/  @P3 STG.E.64 desc[UR4][R10.64], R16 ;  /* 0x000000100a003986 */ /* 0x0007e8000c101b04 */
.L_x_172:
[----:B------:R-:W-:Y:S05]  /*12e0*/  @P1 BRA `(.L_x_174) ;  /* 0xfffffff400c41947 */ /* 0x000fea000383ffff */
[----:B------:R-:W4:Y:S01]  /*12f0*/  LDCU UR6, c[0x0][0x3a4] ;  /* 0x00007480ff0677ac */ /* 0x000f220008000800 */
[----:B------:R-:W-:-:S04]  /*1300*/  IADD3 R3, PT, PT, R0, R3, RZ ;  /* 0x0000000300037210 */ /* 0x000fc80007ffe0ff */
[----:B----4-:R-:W-:-:S13]  /*1310*/  ISETP.GE.AND P1, PT, R3, UR6, PT ;  /* 0x0000000603007c0c */ /* 0x010fda000bf26270 */
[----:B------:R-:W-:Y:S05]  /*1320*/  @!P1 BRA `(.L_x_175) ;  /* 0xfffffff000bc9947 */ /* 0x000fea000383ffff */
[----:B------:R-:W-:Y:S05]  /*1330*/  EXIT ;  /* 0x000000000000794d */ /* 0x000fea0003800000 */
.L_x_176:
        /* <DEDUP_REMOVED lines=12> */
.L_x_283:


//--------------------- .text._Z19gpuTemplateApplyXx4IfEvPT_S1_S1_S1_S1_iiiiiii --------------------------
	.section	.text._Z19gpuTemplateApplyXx4IfEvPT_S1_S1_S1_S1_iiiiiii,"ax",@progbits
	.align	128
        .global         _Z19gpuTemplateApplyXx4IfEvPT_S1_S1_S1_S1_iiiiiii
        .type           _Z19gpuTemplateApplyXx4IfEvPT_S1_S1_S1_S1_iiiiiii,@function
        .size           _Z19gpuTemplateApplyXx4IfEvPT_S1_S1_S1_S1_iiiiiii,(.L_x_284 - _Z19gpuTemplateApplyXx4IfEvPT_S1_S1_S1_S1_iiiiiii)
        .other          _Z19gpuTemplateApplyXx4IfEvPT_S1_S1_S1_S1_iiiiiii,@"STO_CUDA_ENTRY STV_DEFAULT"
_Z19gpuTemplateApplyXx4IfEvPT_S1_S1_S1_S1_iiiiiii:
.text._Z19gpuTemplateApplyXx4IfEvPT_S1_S1_S1_S1_iiiiiii:
        /* <DEDUP_REMOVED lines=8> */
[----:B------:R-:W0:Y:S01]  /*0080*/  LDCU UR4, c[0x0][0x3ac] ;  /* 0x00007580ff0477ac */ /* 0x000e220008000800 */
[----:B------:R-:W1:Y:S01]  /*0090*/  LDCU UR5, c[0x0][0x370] ;  /* 0x00006e00ff0577ac */ /* 0x000e620008000800 */
[----:B------:R-:W2:Y:S01]  /*00a0*/  LDCU.64 UR6, c[0x0][0x358] ;  /* 0x00006b00ff0677ac */ /* 0x000ea20008000a00 */
[----:B0-----:R-:W-:Y:S01]  /*00b0*/  UISETP.GT.AND UP0, UPT, UR4, URZ, UPT ;  /* 0x000000ff0400728c */ /* 0x001fe2000bf04270 */
[----:B-1----:R-:W-:-:S08]  /*00c0*/  IMAD R2, R2, UR5, RZ ;  /* 0x0000000502027c24 */ /* 0x002fd0000f8e02ff */
[----:B--2---:R-:W-:Y:S05]  /*00d0*/  BRA.U UP0, `(.L_x_177) ;  /* 0x00000005002c7547 */ /* 0x004fea000b800000 */
[----:B------:R-:W0:Y:S01]  /*00e0*/  LDC R0, c[0x0][0x3b0] ;  /* 0x0000ec00ff007b82 */ /* 0x000e220000000800 */
[----:B------:R-:W1:Y:S01]  /*00f0*/  LDCU UR4, c[0x0][0x3a8] ;  /* 0x00007500ff0477ac */ /* 0x000e620008000800 */
[----:B------:R-:W2:Y:S06]  /*0100*/  LDCU UR9, c[0x0][0x3b4] ;  /* 0x00007680ff0977ac */ /* 0x000eac0008000800 */
[----:B------:R-:W3:Y:S01]  /*0110*/  LDC R4, c[0x0][0x3b0] ;  /* 0x0000ec00ff047b82 */ /* 0x000ee20000000800 */
[----:B------:R-:W4:Y:S01]  /*0120*/  LDCU UR5, c[0x0][0x3bc] ;  /* 0x00007780ff0577ac */ /* 0x000f220008000800 */
[----:B------:R-:W0:Y:S06]  /*0130*/  LDCU UR8, c[0x0][0x3c0] ;  /* 0x00007800ff0877ac */ /* 0x000e2c0008000800 */
[----:B------:R-:W2:Y:S01]  /*0140*/  LDC R3, c[0x0][0x3a8] ;  /* 0x0000ea00ff037b82 */ /* 0x000ea20000000800 */
[----:B-1----:R-:W-:-:S02]  /*0150*/  ISETP.NE.AND P0, PT, RZ, UR4, PT ;  /* 0x00000004ff007c0c */ /* 0x002fc4000bf05270 */
[----:B------:R-:W-:Y:S02]  /*0160*/  LOP3.LUT R16, RZ, UR4, RZ, 0x33, !PT ;  /* 0x00000004ff107c12 */ /* 0x000fe4000f8e33ff */
[----:B0-----:R-:W-:-:S03]  /*0170*/  IABS R0, R0 ;  /* 0x0000000000007213 */ /* 0x001fc60000000000 */
[----:B------:R-:W0:Y:S01]  /*0180*/  LDC.64 R6, c[0x0][0x3a0] ;  /* 0x0000e800ff067b82 */ /* 0x000e220000000a00 */
[----:B------:R-:W1:Y:S07]  /*0190*/  I2F.RP R14, R0 ;  /* 0x00000000000e7306 */ /* 0x000e6e0000209400 */
[----:B------:R-:W0:Y:S08]  /*01a0*/  LDC.64 R8, c[0x0][0x380] ;  /* 0x0000e000ff087b82 */ /* 0x000e300000000a00 */
[----:B------:R-:W0:Y:S01]  /*01b0*/  LDC.64 R10, c[0x0][0x388] ;  /* 0x0000e200ff0a7b82 */ /* 0x000e220000000a00 */
[----:B-1----:R-:W1:Y:S02]  /*01c0*/  MUFU.RCP R14, R14 ;  /* 0x0000000e000e7308 */ /* 0x002e640000001000 */
[----:B-1----:R-:W-:-:S06]  /*01d0*/  IADD3 R12, PT, PT, R14, 0xffffffe, RZ ;  /* 0x0ffffffe0e0c7810 */ /* 0x002fcc0007ffe0ff */
[----:B------:R1:W5:Y:S02]  /*01e0*/  F2I.FTZ.U32.TRUNC.NTZ R13, R12 ;  /* 0x0000000c000d7305 */ /* 0x000364000021f000 */
[----:B-1----:R-:W-:Y:S01]  /*01f0*/  HFMA2 R12, -RZ, RZ, 0, 0 ;  /* 0x00000000ff0c7431 */ /* 0x002fe200000001ff */
[----:B-----5:R-:W-:-:S05]  /*0200*/  IADD3 R17, PT, PT, RZ, -R13, RZ ;  /* 0x8000000dff117210 */ /* 0x020fca0007ffe0ff */
[----:B------:R-:W-:-:S04]  /*0210*/  IMAD R17, R17, R0, RZ ;  /* 0x0000000011117224 */ /* 0x000fc800078e02ff */
[----:B0-234-:R-:W-:-:S07]  /*0220*/  IMAD.HI.U32 R17, R13, R17, R12 ;  /* 0x000000110d117227 */ /* 0x01dfce00078e000c */
.L_x_178:
        /* <DEDUP_REMOVED lines=54> */
.L_x_177:
[----:B------:R-:W-:-:S09]  /*0590*/  UISETP.NE.AND UP0, UPT, UR4, 0x1, UPT ;  /* 0x000000010400788c */ /* 0x000fd2000bf05270 */
[----:B------:R-:W-:Y:S05]  /*05a0*/  BRA.U UP0, `(.L_x_179) ;  /* 0x0000000500507547 */ /* 0x000fea000b800000 */
        /* <DEDUP_REMOVED lines=8> */
[----:B0-----:R-:W-:-:S05]  /*0630*/  IABS R3, R0 ;  /* 0x0000000000037213 */ /* 0x001fca0000000000 */
[----:B------:R-:W0:Y:S01]  /*0640*/  LDC.64 R14, c[0x0][0x3a0] ;  /* 0x0000e800ff0e7b82 */ /* 0x000e220000000a00 */
[----:B------:R-:W1:Y:S07]  /*0650*/  I2F.RP R0, R3 ;  /* 0x0000000300007306 */ /* 0x000e6e0000209400 */
[----:B------:R-:W0:Y:S08]  /*0660*/  LDC.64 R12, c[0x0][0x380] ;  /* 0x0000e000ff0c7b82 */ /* 0x000e300000000a00 */
[----:B------:R-:W0:Y:S01]  /*0670*/  LDC.64 R10, c[0x0][0x388] ;  /* 0x0000e200ff0a7b82 */ /* 0x000e220000000a00 */
[----:B-1----:R-:W1:Y:S07]  /*0680*/  MUFU.RCP R0, R0 ;  /* 0x0000000000007308 */ /* 0x002e6e0000001000 */
[----:B------:R-:W0:Y:S08]  /*0690*/  LDC.64 R8, c[0x0][0x390] ;  /* 0x0000e400ff087b82 */ /* 0x000e300000000a00 */
[----:B------:R-:W0:Y:S01]  /*06a0*/  LDC.64 R6, c[0x0][0x398] ;  /* 0x0000e600ff067b82 */ /* 0x000e220000000a00 */
[----:B-1----:R-:W-:-:S04]  /*06b0*/  VIADD R16, R0, 0xffffffe ;  /* 0x0ffffffe00107836 */ /* 0x002fc80000000000 */
[----:B------:R1:W5:Y:S02]  /*06c0*/  F2I.FTZ.U32.TRUNC.NTZ R17, R16 ;  /* 0x0000001000117305 */ /* 0x000364000021f000 */
[----:B-1----:R-:W-:Y:S02]  /*06d0*/  MOV R16, RZ ;  /* 0x000000ff00107202 */ /* 0x002fe40000000f00 */
[----:B-----5:R-:W-:-:S05]  /*06e0*/  IADD3 R0, PT, PT, RZ, -R17, RZ ;  /* 0x80000011ff007210 */ /* 0x020fca0007ffe0ff */
[----:B------:R-:W-:Y:S01]  /*06f0*/  IMAD R19, R0, R3, RZ ;  /* 0x0000000300137224 */ /* 0x000fe200078e02ff */
[----:B------:R-:W-:-:S03]  /*0700*/  LOP3.LUT R0, RZ, UR4, RZ, 0x33, !PT ;  /* 0x00000004ff007c12 */ /* 0x000fc6000f8e33ff */
[----:B--234-:R-:W-:-:S07]  /*0710*/  IMAD.HI.U32 R22, R17, R19, R16 ;  /* 0x0000001311167227 */ /* 0x01cfce00078e0010 */
.L_x_180:
[----:B------:R-:W-:Y:S02]  /*0720*/  IABS R21, R23 ;  /* 0x0000001700157213 */ /* 0x000fe40000000000 */
[----:B-1----:R-:W-:Y:S02]  /*0730*/  IABS R17, R5 ;  /* 0x0000000500117213 */ /* 0x002fe40000000000 */
[----:B------:R-:W1:Y:S01]  /*0740*/  I2F.RP R18, R21 ;  /* 0x0000001500127306 */ /* 0x000e620000209400 */
[----:B------:R-:W-:Y:S02]  /*0750*/  IABS R19, R4 ;  /* 0x0000000400137213 */ /* 0x000fe40000000000 */
[----:B------:R-:W-:-:S05]  /*0760*/  IMAD.HI.U32 R24, R22, R17, RZ ;  /* 0x0000001116187227 */ /* 0x000fca00078e00ff */
[----:B------:R-:W-:-:S05]  /*0770*/  IADD3 R16, PT, PT, -R24, RZ, RZ ;  /* 0x000000ff18107210 */ /* 0x000fca0007ffe1ff */
[----:B------:R-:W-:Y:S01]  /*0780*/  IMAD R16, R19, R16, R17 ;  /* 0x0000001013107224 */ /* 0x000fe200078e0211 */
[----:B-1----:R-:W1:Y:S04]  /*0790*/  MUFU.RCP R18, R18 ;  /* 0x0000001200127308 */ /* 0x002e680000001000 */
[----:B------:R-:W-:-:S13]  /*07a0*/  ISETP.GT.U32.AND P3, PT, R3, R16, PT ;  /* 0x000000100300720c */ /* 0x000fda0003f64070 */
[----:B------:R-:W-:Y:S01]  /*07b0*/  @!P3 IADD3 R16, PT, PT, R16, -R19, RZ ;  /* 0x800000131010b210 */ /* 0x000fe20007ffe0ff */
[----:B-1----:R-:W-:Y:S01]  /*07c0*/  VIADD R17, R18, 0xffffffe ;  /* 0x0ffffffe12117836 */ /* 0x002fe20000000000 */
[----:B------:R-:W-:Y:S02]  /*07d0*/  @!P3 IADD3 R24, PT, PT, R24, 0x1, RZ ;  /* 0x000000011818b810 */ /* 0x000fe40007ffe0ff */
[----:B------:R-:W-:Y:S02]  /*07e0*/  ISETP.GE.U32.AND P2, PT, R16, R3, PT ;  /* 0x000000031000720c */ /* 0x000fe40003f46070 */
[----:B------:R-:W-:Y:S01]  /*07f0*/  LOP3.LUT R16, R5, R4, RZ, 0x3c, !PT ;  /* 0x0000000405107212 */ /* 0x000fe200078e3cff */
[----:B------:R-:W1:Y:S01]  /*0800*/  F2I.FTZ.U32.TRUNC.NTZ R17, R17 ;  /* 0x0000001100117305 */ /* 0x000e62000021f000 */
[----:B------:R-:W-:Y:S02]  /*0810*/  ISETP.NE.AND P3, PT, R4, RZ, PT ;  /* 0x000000ff0400720c */ /* 0x000fe40003f65270 */
[----:B------:R-:W-:-:S07]  /*0820*/  ISETP.GE.AND P1, PT, R16, RZ, PT ;  /* 0x000000ff1000720c */ /* 0x000fce0003f26270 */
[----:B------:R-:W-:Y:S02]  /*0830*/  @P2 IADD3 R24, PT, PT, R24, 0x1, RZ ;  /* 0x0000000118182810 */ /* 0x000fe40007ffe0ff */
[----:B-1----:R-:W-:-:S04]  /*0840*/  IADD3 R16, PT, PT, RZ, -R17, RZ ;  /* 0x80000011ff107210 */ /* 0x002fc80007ffe0ff */
[----:B------:R-:W-:Y:S02]  /*0850*/  @!P1 IADD3 R24, PT, PT, -R24, RZ, RZ ;  /* 0x000000ff18189210 */ /* 0x000fe40007ffe1ff */
[----:B------:R-:W-:Y:S01]  /*0860*/  @!P3 LOP3.LUT R24, RZ, R4, RZ, 0x33, !PT ;  /* 0x00000004ff18b212 */ /* 0x000fe200078e33ff */
[----:B------:R-:W-:Y:S02]  /*0870*/  IMAD R19, R16, R21, RZ ;  /* 0x0000001510137224 */ /* 0x000fe400078e02ff */
[----:B------:R-:W-:Y:S02]  /*0880*/  HFMA2 R16, -RZ, RZ, 0, 0 ;  /* 0x00000000ff107431 */ /* 0x000fe400000001ff */
[----:B------:R-:W-:-:S04]  /*0890*/  IMAD.MOV R20, RZ, RZ, -R24 ;  /* 0x000000ffff147224 */ /* 0x000fc800078e0a18 */
[----:B------:R-:W-:Y:S02]  /*08a0*/  IMAD R20, R4, R20, R5 ;  /* 0x0000001404147224 */ /* 0x000fe400078e0205 */
[----:B------:R-:W-:-:S04]  /*08b0*/  IMAD.HI.U32 R25, R17, R19, R16 ;  /* 0x0000001311197227 */ /* 0x000fc800078e0010 */
[----:B0-----:R-:W-:-:S04]  /*08c0*/  IMAD.WIDE R16, R5, 0x4, R10 ;  /* 0x0000000405107825 */ /* 0x001fc800078e020a */
[----:B------:R-:W-:Y:S02]  /*08d0*/  IMAD.WIDE R18, R20, 0x4, R14 ;  /* 0x0000000414127825 */ /* 0x000fe400078e020e */
[----:B------:R0:W2:Y:S04]  /*08e0*/  LDG.E R16, desc[UR6][R16.64] ;  /* 0x0000000610107981 */ /* 0x0000a8000c1e1900 */
[----:B------:R-:W2:Y:S01]  /*08f0*/  LDG.E R19, desc[UR6][R18.64] ;  /* 0x0000000612137981 */ /* 0x000ea2000c1e1900 */
        /* <DEDUP_REMOVED lines=8> */
[----:B------:R-:W-:-:S04]  /*0980*/  LOP3.LUT R21, R20, R23, RZ, 0x3c, !PT ;  /* 0x0000001714157212 */ /* 0x000fc800078e3cff */
[----:B------:R-:W-:-:S07]  /*0990*/  ISETP.GE.AND P3, PT, R21, RZ, PT ;  /* 0x000000ff1500720c */ /* 0x000fce0003f66270 */
[----:B------:R-:W-:-:S06]  /*09a0*/  @P1 VIADD R25, R25, 0x1 ;  /* 0x0000000119191836 */ /* 0x000fcc0000000000 */
[----:B------:R-:W-:-:S04]  /*09b0*/  @!P3 IADD3 R25, PT, PT, -R25, RZ, RZ ;  /* 0x000000ff1919b210 */ /* 0x000fc80007ffe1ff */
[----:B------:R-:W-:-:S04]  /*09c0*/  SEL R25, R0, R25, !P0 ;  /* 0x0000001900197207 */ /* 0x000fc80004000000 */
[----:B0-----:R-:W-:-:S05]  /*09d0*/  IADD3 R17, PT, PT, -R25, RZ, RZ ;  /* 0x000000ff19117210 */ /* 0x001fca0007ffe1ff */
[----:B------:R-:W-:-:S04]  /*09e0*/  IMAD R17, R23, R17, R20 ;  /* 0x0000001117117224 */ /* 0x000fc800078e0214 */
[----:B------:R-:W-:-:S04]  /*09f0*/  IMAD R24, R24, UR5, R17 ;  /* 0x0000000518187c24 */ /* 0x000fc8000f8e0211 */
[----:B------:R-:W-:Y:S02]  /*0a00*/  IMAD R17, R25, UR8, R24 ;  /* 0x0000000819117c24 */ /* 0x000fe4000f8e0218 */
[----:B--2---:R-:W-:Y:S01]  /*0a10*/  FMUL R27, R16, R19 ;  /* 0x00000013101b7220 */ /* 0x004fe20000400000 */
[----:B------:R-:W-:-:S04]  /*0a20*/  IMAD.WIDE R18, R20, 0x4, R6 ;  /* 0x0000000414127825 */ /* 0x000fc800078e0206 */
[----:B------:R-:W-:-:S04]  /*0a30*/  IMAD.WIDE R16, R17, 0x4, R12 ;  /* 0x0000000411107825 */ /* 0x000fc800078e020c */
[----:B------:R-:W-:Y:S01]  /*0a40*/  IMAD.WIDE R20, R5, 0x4, R8 ;  /* 0x0000000405147825 */ /* 0x000fe200078e0208 */
[----:B------:R1:W-:Y:S04]  /*0a50*/  STG.E desc[UR6][R16.64], R27 ;  /* 0x0000001b10007986 */ /* 0x0003e8000c101906 */
        /* <DEDUP_REMOVED lines=9> */
.L_x_179:
[----:B------:R-:W-:-:S04]  /*0af0*/  UIADD3 UR4, UPT, UPT, UR4, -0x1, URZ ;  /* 0xffffffff04047890 */ /* 0x000fc8000fffe0ff */
[----:B------:R-:W-:Y:S02]  /*0b00*/  ULOP3.LUT UR5, UR4, 0x7, URZ, 0xc0, !UPT ;  /* 0x0000000704057892 */ /* 0x000fe4000f8ec0ff */
[----:B------:R-:W-:Y:S02]  /*0b10*/  ULOP3.LUT UR4, UR4, 0xfffffff8, URZ, 0xc0, !UPT ;  /* 0xfffffff804047892 */ /* 0x000fe4000f8ec0ff */
[----:B------:R-:W-:Y:S02]  /*0b20*/  UIADD3 UR5, UPT, UPT, UR5, -0x1, URZ ;  /* 0xffffffff05057890 */ /* 0x000fe4000fffe0ff */
[----:B------:R-:W-:Y:S02]  /*0b30*/  UIADD3 UR4, UPT, UPT, -UR4, URZ, URZ ;  /* 0x000000ff04047290 */ /* 0x000fe4000fffe1ff */
[----:B------:R-:W-:-:S11]  /*0b40*/  UISETP.GE.U32.AND UP0, UPT, UR5, 0x3, UPT ;  /* 0x000000030500788c */ /* 0x000fd6000bf06070 */
.L_x_186:
[----:B0-----:R-:W0:Y:S01]  /*0b50*/  LDC R4, c[0x0][0x3b0] ;  /* 0x0000ec00ff047b82 */ /* 0x001e220000000800 */
[----:B-1----:R-:W1:Y:S01]  /*0b60*/  LDCU UR5, c[0x0][0x3bc] ;  /* 0x00007780ff0577ac */ /* 0x002e620008000800 */
[----:B--2---:R-:W2:Y:S06]  /*0b70*/  LDCU UR8, c[0x0][0x3c0] ;  /* 0x00007800ff0877ac */ /* 0x004eac0008000800 */
[----:B------:R-:W3:Y:S01]  /*0b80*/  LDC R13, c[0x0][0x3a8] ;  /* 0x0000ea00ff0d7b82 */ /* 0x000ee20000000800 */
[----:B0-----:R-:W-:-:S04]  /*0b90*/  IABS R9, R4 ;  /* 0x0000000400097213 */ /* 0x001fc80000000000 */
[----:B------:R-:W0:Y:S08]  /*0ba0*/  I2F.RP R8, R9 ;  /* 0x0000000900087306 */ /* 0x000e300000209400 */
[----:B0-----:R-:W0:Y:S02]  /*0bb0*/  MUFU.RCP R8, R8 ;  /* 0x0000000800087308 */ /* 0x001e240000001000 */
[----:B0-----:R-:W-:-:S06]  /*0bc0*/  IADD3 R6, PT, PT, R8, 0xffffffe, RZ ;  /* 0x0ffffffe08067810 */ /* 0x001fcc0007ffe0ff */
[----:B------:R0:W4:Y:S02]  /*0bd0*/  F2I.FTZ.U32.TRUNC.NTZ R7, R6 ;  /* 0x0000000600077305 */ /* 0x000124000021f000 */
[----:B0-----:R-:W-:Y:S01]  /*0be0*/  MOV R6, RZ ;  /* 0x000000ff00067202 */ /* 0x001fe20000000f00 */
[----:B----4-:R-:W-:-:S04]  /*0bf0*/  IMAD.MOV R0, RZ, RZ, -R7 ;  /* 0x000000ffff007224 */ /* 0x010fc800078e0a07 */
[----:B------:R-:W-:Y:S01]  /*0c00*/  IMAD R3, R0, R9, RZ ;  /* 0x0000000900037224 */ /* 0x000fe200078e02ff */
[----:B------:R-:W-:-:S03]  /*0c10*/  IABS R0, R5 ;  /* 0x0000000500007213 */ /* 0x000fc60000000000 */
[----:B------:R-:W-:-:S06]  /*0c20*/  IMAD.HI.U32 R3, R7, R3, R6 ;  /* 0x0000000307037227 */ /* 0x000fcc00078e0006 */
[----:B------:R-:W-:-:S05]  /*0c30*/  IMAD.HI.U32 R3, R3, R0, RZ ;  /* 0x0000000003037227 */ /* 0x000fca00078e00ff */
[----:B------:R-:W-:-:S05]  /*0c40*/  IADD3 R7, PT, PT, -R3, RZ, RZ ;  /* 0x000000ff03077210 */ /* 0x000fca0007ffe1ff */
[C---:B------:R-:W-:Y:S02]  /*0c50*/  IMAD R0, R9.reuse, R7, R0 ;  /* 0x0000000709007224 */ /* 0x040fe400078e0200 */
[----:B------:R-:W0:Y:S03]  /*0c60*/  LDC.64 R6, c[0x0][0x3a0] ;  /* 0x0000e800ff067b82 */ /* 0x000e260000000a00 */
[----:B------:R-:W-:-:S13]  /*0c70*/  ISETP.GT.U32.AND P1, PT, R9, R0, PT ;  /* 0x000000000900720c */ /* 0x000fda0003f24070 */
[-C--:B------:R-:W-:Y:S02]  /*0c80*/  @!P1 IADD3 R0, PT, PT, R0, -R9.reuse, RZ ;  /* 0x8000000900009210 */ /* 0x080fe40007ffe0ff */
[----:B------:R-:W-:Y:S02]  /*0c90*/  @!P1 IADD3 R3, PT, PT, R3, 0x1, RZ ;  /* 0x0000000103039810 */ /* 0x000fe40007ffe0ff */
[----:B------:R-:W-:Y:S02]  /*0ca0*/  ISETP.GE.U32.AND P0, PT, R0, R9, PT ;  /* 0x000000090000720c */ /* 0x000fe40003f06070 */
[----:B------:R-:W-:Y:S01]  /*0cb0*/  LOP3.LUT R0, R5, R4, RZ, 0x3c, !PT ;  /* 0x0000000405007212 */ /* 0x000fe200078e3cff */
[----:B------:R-:W4:Y:S01]  /*0cc0*/  LDC.64 R8, c[0x0][0x388] ;  /* 0x0000e200ff087b82 */ /* 0x000f220000000a00 */
[----:B------:R-:W-:Y:S02]  /*0cd0*/  ISETP.NE.AND P1, PT, R4, RZ, PT ;  /* 0x000000ff0400720c */ /* 0x000fe40003f25270 */
[----:B------:R-:W-:-:S07]  /*0ce0*/  ISETP.GE.AND P2, PT, R0, RZ, PT ;  /* 0x000000ff0000720c */ /* 0x000fce0003f46270 */
[----:B------:R-:W-:-:S06]  /*0cf0*/  @P0 VIADD R3, R3, 0x1 ;  /* 0x0000000103030836 */ /* 0x000fcc0000000000 */
[----:B------:R-:W-:Y:S02]  /*0d00*/  @!P2 IADD3 R3, PT, PT, -R3, RZ, RZ ;  /* 0x000000ff0303a210 */ /* 0x000fe40007ffe1ff */
[----:B------:R-:W-:-:S04]  /*0d10*/  @!P1 LOP3.LUT R3, RZ, R4, RZ, 0x33, !PT ;  /* 0x00000004ff039212 */ /* 0x000fc800078e33ff */
[----:B------:R-:W-:Y:S01]  /*0d20*/  IADD3 R0, PT, PT, -R3, RZ, RZ ;  /* 0x000000ff03007210 */ /* 0x000fe20007ffe1ff */
[----:B----4-:R-:W-:-:S04]  /*0d30*/  IMAD.WIDE R8, R5, 0x4, R8 ;  /* 0x0000000405087825 */ /* 0x010fc800078e0208 */
[----:B------:R-:W-:Y:S02]  /*0d40*/  IMAD R0, R4, R0, R5 ;  /* 0x0000000004007224 */ /* 0x000fe400078e0205 */
[----:B------:R4:W5:Y:S02]  /*0d50*/  LDG.E R4, desc[UR6][R8.64] ;  /* 0x0000000608047981 */ /* 0x000964000c1e1900 */
[----:B0-----:R-:W-:-:S06]  /*0d60*/  IMAD.WIDE R6, R0, 0x4, R6 ;  /* 0x0000000400067825 */ /* 0x001fcc00078e0206 */
[----:B------:R0:W5:Y:S01]  /*0d70*/  LDG.E R7, desc[UR6][R6.64] ;  /* 0x0000000606077981 */ /* 0x000162000c1e1900 */
[----:B---3--:R-:W-:-:S04]  /*0d80*/  IABS R15, R13 ;  /* 0x0000000d000f7213 */ /* 0x008fc80000000000 */
[----:B------:R-:W3:Y:S08]  /*0d90*/  I2F.RP R12, R15 ;  /* 0x0000000f000c7306 */ /* 0x000ef00000209400 */
[----:B---3--:R-:W3:Y:S02]  /*0da0*/  MUFU.RCP R12, R12 ;  /* 0x0000000c000c7308 */ /* 0x008ee40000001000 */
[----:B---3--:R-:W-:-:S06]  /*0db0*/  IADD3 R10, PT, PT, R12, 0xffffffe, RZ ;  /* 0x0ffffffe0c0a7810 */ /* 0x008fcc0007ffe0ff */
[----:B------:R3:W1:Y:S02]  /*0dc0*/  F2I.FTZ.U32.TRUNC.NTZ R11, R10 ;  /* 0x0000000a000b7305 */ /* 0x000664000021f000 */
[----:B---3--:R-:W-:Y:S01]  /*0dd0*/  HFMA2 R10, -RZ, RZ, 0, 0 ;  /* 0x00000000ff0a7431 */ /* 0x008fe200000001ff */
[----:B-1----:R-:W-:-:S05]  /*0de0*/  IADD3 R14, PT, PT, RZ, -R11, RZ ;  /* 0x8000000bff0e7210 */ /* 0x002fca0007ffe0ff */
[----:B----4-:R-:W-:Y:S01]  /*0df0*/  IMAD R9, R14, R15, RZ ;  /* 0x0000000f0e097224 */ /* 0x010fe200078e02ff */
[----:B------:R-:W-:-:S03]  /*0e00*/  IABS R8, R0 ;  /* 0x0000000000087213 */ /* 0x000fc60000000000 */
[----:B------:R-:W-:-:S06]  /*0e10*/  IMAD.HI.U32 R9, R11, R9, R10 ;  /* 0x000000090b097227 */ /* 0x000fcc00078e000a */
[----:B0-----:R-:W-:-:S04]  /*0e20*/  IMAD.HI.U32 R6, R9, R8, RZ ;  /* 0x0000000809067227 */ /* 0x001fc800078e00ff */
[----:B------:R-:W-:-:S04]  /*0e30*/  IMAD.MOV R9, RZ, RZ, -R6 ;  /* 0x000000ffff097224 */ /* 0x000fc800078e0a06 */
[----:B------:R-:W-:-:S05]  /*0e40*/  IMAD R8, R15, R9, R8 ;  /* 0x000000090f087224 */ /* 0x000fca00078e0208 */
[----:B------:R-:W-:-:S13]  /*0e50*/  ISETP.GT.U32.AND P1, PT, R15, R8, PT ;  /* 0x000000080f00720c */ /* 0x000fda0003f24070 */
[----:B------:R-:W-:-:S04]  /*0e60*/  @!P1 IADD3 R8, PT, PT, R8, -R15, RZ ;  /* 0x8000000f08089210 */ /* 0x000fc80007ffe0ff */
[----:B------:R-:W-:Y:S02]  /*0e70*/  ISETP.GE.U32.AND P0, PT, R8, R15, PT ;  /* 0x0000000f0800720c */ /* 0x000fe40003f06070 */
[----:B------:R-:W-:Y:S02]  /*0e80*/  LOP3.LUT R8, R0, R13, RZ, 0x3c, !PT ;  /* 0x0000000d00087212 */ /* 0x000fe400078e3cff */
[----:B------:R-:W-:Y:S02]  /*0e90*/  @!P1 IADD3 R6, PT, PT, R6, 0x1, RZ ;  /* 0x0000000106069810 */ /* 0x000fe40007ffe0ff */
[----:B------:R-:W-:Y:S02]  /*0ea0*/  ISETP.GE.AND P2, PT, R8, RZ, PT ;  /* 0x000000ff0800720c */ /* 0x000fe40003f46270 */
[----:B------:R-:W-:Y:S01]  /*0eb0*/  ISETP.NE.AND P1, PT, R13, RZ, PT ;  /* 0x000000ff0d00720c */ /* 0x000fe20003f25270 */
[----:B------:R-:W0:Y:S04]  /*0ec0*/  LDC.64 R8, c[0x0][0x380] ;  /* 0x0000e000ff087b82 */ /* 0x000e280000000a00 */
[----:B------:R-:W-:-:S06]  /*0ed0*/  @P0 IADD3 R6, PT, PT, R6, 0x1, RZ ;  /* 0x0000000106060810 */ /* 0x000fcc0007ffe0ff */
[----:B------:R-:W-:Y:S02]  /*0ee0*/  @!P2 IADD3 R6, PT, PT, -R6, RZ, RZ ;  /* 0x000000ff0606a210 */ /* 0x000fe40007ffe1ff */
[----:B------:R-:W-:-:S04]  /*0ef0*/  @!P1 LOP3.LUT R6, RZ, R13, RZ, 0x33, !PT ;  /* 0x0000000dff069212 */ /* 0x000fc800078e33ff */
[----:B------:R-:W-:-:S05]  /*0f00*/  IADD3 R11, PT, PT, -R6, RZ, RZ ;  /* 0x000000ff060b7210 */ /* 0x000fca0007ffe1ff */
[----:B------:R-:W-:-:S04]  /*0f10*/  IMAD R10, R13, R11, R0 ;  /* 0x0000000b0d0a7224 */ /* 0x000fc800078e0200 */
[----:B------:R-:W-:Y:S02]  /*0f20*/  IMAD R3, R3, UR5, R10 ;  /* 0x0000000503037c24 */ /* 0x000fe4000f8e020a */
[----:B------:R-:W1:Y:S02]  /*0f30*/  LDC.64 R10, c[0x0][0x390] ;  /* 0x0000e400ff0a7b82 */ /* 0x000e640000000a00 */
[----:B--2---:R-:W-:-:S04]  /*0f40*/  IMAD R3, R6, UR8, R3 ;  /* 0x0000000806037c24 */ /* 0x004fc8000f8e0203 */
[----:B0-----:R-:W-:-:S04]  /*0f50*/  IMAD.WIDE R8, R3, 0x4, R8 ;  /* 0x0000000403087825 */ /* 0x001fc800078e0208 */
[----:B------:R-:W-:Y:S02]  /*0f60*/  IMAD.MOV.U32 R3, RZ, RZ, RZ ;  /* 0x000000ffff037224 */ /* 0x000fe400078e00ff */
[----:B-1----:R-:W-:-:S04]  /*0f70*/  IMAD.WIDE R10, R5, 0x4, R10 ;  /* 0x00000004050a7825 */ /* 0x002fc800078e020a */
[----:B-----5:R-:W-:-:S05]  /*0f80*/  FMUL R7, R4, R7 ;  /* 0x0000000704077220 */ /* 0x020fca0000400000 */
[----:B------:R0:W-:Y:S02]  /*0f90*/  STG.E desc[UR6][R8.64], R7 ;  /* 0x0000000708007986 */ /* 0x0001e4000c101906 */
.L_x_185:
[----:B-1----:R-:W1:Y:S01]  /*0fa0*/  LDC.64 R12, c[0x0][0x398] ;  /* 0x0000e600ff0c7b82 */ /* 0x002e620000000a00 */
[----:B0-----:R-:W0:Y:S01]  /*0fb0*/  LDCU UR5, c[0x0][0x3b8] ;  /* 0x00007700ff0577ac */ /* 0x001e220008000800 */
[----:B--2---:R-:W2:Y:S01]  /*0fc0*/  LDG.E R25, desc[UR6][R10.64] ;  /* 0x000000060a197981 */ /* 0x004ea2000c1e1900 */
[----:B0-----:R-:W-:-:S04]  /*0fd0*/  IMAD R7, R3, UR5, R0 ;  /* 0x0000000503077c24 */ /* 0x001fc8000f8e0200 */
[----:B-1----:R-:W-:Y:S02]  /*0fe0*/  IMAD.WIDE R12, R7, 0x4, R12 ;  /* 0x00000004070c7825 */ /* 0x002fe400078e020c */
[----:B------:R-:W0:Y:S03]  /*0ff0*/  LDC.64 R6, c[0x0][0x3a8] ;  /* 0x0000ea00ff067b82 */ /* 0x000e260000000a00 */
[----:B------:R-:W2:Y:S01]  /*1000*/  LDG.E R4, desc[UR6][R12.64] ;  /* 0x000000060c047981 */ /* 0x000ea2000c1e1900 */
[----:B0-----:R-:W-:-:S04]  /*1010*/  IMAD R15, R3, R6, R6 ;  /* 0x00000006030f7224 */ /* 0x001fc800078e0206 */
[----:B------:R-:W-:Y:S01]  /*1020*/  IMAD.WIDE R14, R15, 0x4, R8 ;  /* 0x000000040f0e7825 */ /* 0x000fe200078e0208 */
[----:B------:R-:W-:-:S03]  /*1030*/  MOV R28, 0x1 ;  /* 0x00000001001c7802 */ /* 0x000fc60000000f00 */
[----:B--2---:R-:W-:Y:S01]  /*1040*/  FMUL R25, R25, R4 ;  /* 0x0000000419197220 */ /* 0x004fe20000400000 */
[----:B------:R-:W-:Y:S02]  /*1050*/  IADD3 R4, PT, PT, R3, 0x1, RZ ;  /* 0x0000000103047810 */ /* 0x000fe40007ffe0ff */
[----:B------:R-:W-:Y:S02]  /*1060*/  IADD3 R3, PT, PT, R7, -0x2, RZ ;  /* 0xfffffffe07037810 */ /* 0x000fe40007ffe0ff */
[----:B------:R0:W-:Y:S02]  /*1070*/  STG.E desc[UR6][R14.64], R25 ;  /* 0x000000190e007986 */ /* 0x0001e4000c101906 */
[----:B------:R-:W-:Y:S02]  /*1080*/  ISETP.GE.U32.AND P1, PT, R3, 0x7, PT ;  /* 0x000000070300780c */ /* 0x000fe40003f26070 */
[----:B------:R-:W-:Y:S02]  /*1090*/  ISETP.NE.AND P0, PT, R4, R7, PT ;  /* 0x000000070400720c */ /* 0x000fe40003f05270 */
[----:B------:R-:W-:-:S09]  /*10a0*/  MOV R3, R4 ;  /* 0x0000000400037202 */ /* 0x000fd20000000f00 */
[----:B0-----:R-:W-:Y:S05]  /*10b0*/  @!P1 BRA `(.L_x_181) ;  /* 0x0000000000f49947 */ /* 0x001fea0003800000 */
[----:B------:R-:W0:Y:S01]  /*10c0*/  LDCU.64 UR8, c[0x0][0x3b0] ;  /* 0x00007600ff0877ac */ /* 0x000e220008000a00 */
[----:B------:R-:W-:Y:S02]  /*10d0*/  MOV R28, RZ ;  /* 0x000000ff001c7202 */ /* 0x000fe40000000f00 */
[----:B------:R-:W-:Y:S01]  /*10e0*/  MOV R4, UR4 ;  /* 0x0000000400047c02 */ /* 0x000fe20008000f00 */
[----:B0-----:R-:W-:Y:S01]  /*10f0*/  IMAD.U32 R6, RZ, RZ, UR9 ;  /* 0x00000009ff067e24 */ /* 0x001fe2000f8e00ff */
[----:B------:R-:W-:-:S07]  /*1100*/  MOV R29, UR8 ;  /* 0x00000008001d7c02 */ /* 0x000fce0008000f00 */
.L_x_182:
        /* <DEDUP_REMOVED lines=9> */
[----:B------:R1:W2:Y:S04]  /*11a0*/  LDG.E R26, desc[UR6][R24.64] ;  /* 0x00000006181a7981 */ /* 0x0002a8000c1e1900 */
[----:B------:R-:W2:Y:S01]  /*11b0*/  LDG.E R19, desc[UR6][R22.64] ;  /* 0x0000000616137981 */ /* 0x000ea2000c1e1900 */
[----:B------:R-:W-:-:S04]  /*11c0*/  IMAD.WIDE R20, R16, 0x4, R22 ;  /* 0x0000000410147825 */ /* 0x000fc800078e0216 */
[----:B-1----:R-:W-:-:S04]  /*11d0*/  IMAD.WIDE R24, R17, 0x4, R24 ;  /* 0x0000000411187825 */ /* 0x002fc800078e0218 */
[----:B--2---:R-:W-:-:S05]  /*11e0*/  FFMA R19, R26, R19, R27 ;  /* 0x000000131a137223 */ /* 0x004fca000000001b */
[----:B------:R1:W-:Y:S04]  /*11f0*/  STG.E desc[UR6][R14.64], R19 ;  /* 0x000000130e007986 */ /* 0x0003e8000c101906 */
[----:B------:R-:W2:Y:S04]  /*1200*/  LDG.E R18, desc[UR6][R24.64] ;  /* 0x0000000618127981 */ /* 0x000ea8000c1e1900 */
[----:B------:R-:W2:Y:S02]  /*1210*/  LDG.E R26, desc[UR6][R20.64] ;  /* 0x00000006141a7981 */ /* 0x000ea4000c1e1900 */
[----:B--2---:R-:W-:Y:S01]  /*1220*/  FFMA R23, R18, R26, R19 ;  /* 0x0000001a12177223 */ /* 0x004fe20000000013 */
[----:B0-----:R-:W-:-:S04]  /*1230*/  IMAD.WIDE R26, R17, 0x4, R24 ;  /* 0x00000004111a7825 */ /* 0x001fc800078e0218 */
[----:B-1----:R-:W-:Y:S01]  /*1240*/  IMAD.WIDE R18, R16, 0x4, R20 ;  /* 0x0000000410127825 */ /* 0x002fe200078e0214 */
[----:B------:R0:W-:Y:S04]  /*1250*/  STG.E desc[UR6][R14.64], R23 ;  /* 0x000000170e007986 */ /* 0x0001e8000c101906 */
[----:B------:R1:W2:Y:S04]  /*1260*/  LDG.E R22, desc[UR6][R26.64] ;  /* 0x000000061a167981 */ /* 0x0002a8000c1e1900 */
[----:B------:R-:W2:Y:S01]  /*1270*/  LDG.E R25, desc[UR6][R18.64] ;  /* 0x0000000612197981 */ /* 0x000ea2000c1e1900 */
[----:B-1----:R-:W-:-:S04]  /*1280*/  IMAD.WIDE R26, R17, 0x4, R26 ;  /* 0x00000004111a7825 */ /* 0x002fc800078e021a */
[----:B--2---:R-:W-:Y:S01]  /*1290*/  FFMA R25, R22, R25, R23 ;  /* 0x0000001916197223 */ /* 0x004fe20000000017 */
[----:B0-----:R-:W-:-:S04]  /*12a0*/  IMAD.WIDE R22, R16, 0x4, R18 ;  /* 0x0000000410167825 */ /* 0x001fc800078e0212 */
[----:B------:R0:W-:Y:S04]  /*12b0*/  STG.E desc[UR6][R14.64], R25 ;  /* 0x000000190e007986 */ /* 0x0001e8000c101906 */
[----:B------:R-:W2:Y:S04]  /*12c0*/  LDG.E R20, desc[UR6][R26.64] ;  /* 0x000000061a147981 */ /* 0x000ea8000c1e1900 */
[----:B------:R-:W2:Y:S02]  /*12d0*/  LDG.E R21, desc[UR6][R22.64] ;  /* 0x0000000616157981 */ /* 0x000ea4000c1e1900 */
[----:B--2---:R-:W-:Y:S01]  /*12e0*/  FFMA R19, R20, R21, R25 ;  /* 0x0000001514137223 */ /* 0x004fe20000000019 */
[----:B------:R-:W-:-:S04]  /*12f0*/  IMAD.WIDE R20, R17, 0x4, R26 ;  /* 0x0000000411147825 */ /* 0x000fc800078e021a */
[----:B0-----:R-:W-:Y:S01]  /*1300*/  IMAD.WIDE R24, R16, 0x4, R22 ;  /* 0x0000000410187825 */ /* 0x001fe200078e0216 */
        /* <DEDUP_REMOVED lines=11> */
[C---:B0-----:R-:W-:Y:S01]  /*13c0*/  IMAD.WIDE R22, R17.reuse, 0x4, R20 ;  /* 0x0000000411167825 */ /* 0x041fe200078e0214 */
[----:B------:R0:W-:Y:S04]  /*13d0*/  STG.E desc[UR6][R14.64], R24 ;  /* 0x000000180e007986 */ /* 0x0001e8000c101906 */
[----:B------:R-:W2:Y:S04]  /*13e0*/  LDG.E R25, desc[UR6][R22.64] ;  /* 0x0000000616197981 */ /* 0x000ea8000c1e1900 */
[----:B------:R-:W2:Y:S01]  /*13f0*/  LDG.E R26, desc[UR6][R26.64] ;  /* 0x000000061a1a7981 */ /* 0x000ea2000c1e1900 */
[----:B------:R-:W-:Y:S01]  /*1400*/  IADD3 R4, PT, PT, R4, 0x8, RZ ;  /* 0x0000000804047810 */ /* 0x000fe20007ffe0ff */
[----:B------:R-:W-:Y:S01]  /*1410*/  VIADD R28, R28, 0x8 ;  /* 0x000000081c1c7836 */ /* 0x000fe20000000000 */
[----:B------:R-:W-:-:S02]  /*1420*/  LEA R6, R17, R6, 0x3 ;  /* 0x0000000611067211 */ /* 0x000fc400078e18ff */
[----:B------:R-:W-:Y:S02]  /*1430*/  ISETP.NE.AND P1, PT, R4, RZ, PT ;  /* 0x000000ff0400720c */ /* 0x000fe40003f25270 */
[----:B------:R-:W-:Y:S01]  /*1440*/  LEA R29, R16, R29, 0x3 ;  /* 0x0000001d101d7211 */ /* 0x000fe200078e18ff */
[----:B--2---:R-:W-:-:S05]  /*1450*/  FFMA R25, R25, R26, R24 ;  /* 0x0000001a19197223 */ /* 0x004fca0000000018 */
[----:B------:R0:W-:Y:S05]  /*1460*/  STG.E desc[UR6][R14.64], R25 ;  /* 0x000000190e007986 */ /* 0x0001ea000c101906 */
[----:B------:R-:W-:Y:S05]  /*1470*/  @P1 BRA `(.L_x_182) ;  /* 0xfffffffc00241947 */ /* 0x000fea000383ffff */
[----:B------:R-:W-:-:S07]  /*1480*/  IADD3 R28, PT, PT, R28, 0x1, RZ ;  /* 0x000000011c1c7810 */ /* 0x000fce0007ffe0ff */
.L_x_181:
[----:B------:R-:W-:-:S04]  /*1490*/  IADD3 R4, PT, PT, R7, -0x1, RZ ;  /* 0xffffffff07047810 */ /* 0x000fc80007ffe0ff */
[----:B------:R-:W-:-:S13]  /*14a0*/  LOP3.LUT P1, RZ, R4, 0x7, RZ, 0xc0, !PT ;  /* 0x0000000704ff7812 */ /* 0x000fda000782c0ff */
[----:B------:R-:W-:Y:S05]  /*14b0*/  @!P1 BRA `(.L_x_183) ;  /* 0x0000000000ec9947 */ /* 0x000fea0003800000 */
[----:B------:R-:W-:Y:S01]  /*14c0*/  LOP3.LUT P1, R4, R4, 0x3, RZ, 0xc0, !PT ;  /* 0x0000000304047812 */ /* 0x000fe2000782c0ff */
[----:B------:R-:W-:-:S12]  /*14d0*/  BRA.U !UP0, `(.L_x_184) ;  /* 0x0000000108707547 */ /* 0x000fd8000b800000 */
[----:B------:R-:W1:Y:S02]  /*14e0*/  LDC.64 R16, c[0x0][0x3b0] ;  /* 0x0000ec00ff107b82 */ /* 0x000e640000000a00 */
[C---:B-1----:R-:W-:Y:S02]  /*14f0*/  IMAD R21, R28.reuse, R17, RZ ;  /* 0x000000111c157224 */ /* 0x042fe400078e02ff */
[----:B------:R-:W-:Y:S02]  /*1500*/  IMAD R19, R28, R16, RZ ;  /* 0x000000101c137224 */ /* 0x000fe400078e02ff */
[----:B------:R-:W-:-:S04]  /*1510*/  IMAD.WIDE R20, R21, 0x4, R10 ;  /* 0x0000000415147825 */ /* 0x000fc800078e020a */
[----:B------:R-:W-:Y:S01]  /*1520*/  IMAD.WIDE R18, R19, 0x4, R12 ;  /* 0x0000000413127825 */ /* 0x000fe200078e020c */
        /* <DEDUP_REMOVED lines=18> */
[----:B------:R-:W2:Y:S04]  /*1650*/  LDG.E R20, desc[UR6][R20.64] ;  /* 0x0000000614147981 */ /* 0x000ea8000c1e1900 */
[----:B------:R-:W2:Y:S01]  /*1660*/  LDG.E R16, desc[UR6][R16.64] ;  /* 0x0000000610107981 */ /* 0x000ea2000c1e1900 */
[----:B------:R-:W-:Y:S01]  /*1670*/  IADD3 R28, PT, PT, R28, 0x4, RZ ;  /* 0x000000041c1c7810 */ /* 0x000fe20007ffe0ff */
[----:B--2---:R-:W-:-:S05]  /*1680*/  FFMA R25, R20, R16, R23 ;  /* 0x0000001014197223 */ /* 0x004fca0000000017 */
[----:B------:R1:W-:Y:S02]  /*1690*/  STG.E desc[UR6][R14.64], R25 ;  /* 0x000000190e007986 */ /* 0x0003e4000c101906 */
.L_x_184:
[----:B------:R-:W-:Y:S05]  /*16a0*/  @!P1 BRA `(.L_x_183) ;  /* 0x0000000000709947 */ /* 0x000fea0003800000 */
[----:B------:R-:W-:-:S13]  /*16b0*/  ISETP.NE.AND P1, PT, R4, 0x1, PT ;  /* 0x000000010400780c */ /* 0x000fda0003f25270 */
[----:B------:R-:W1:Y:S02]  /*16c0*/  @P1 LDC.64 R16, c[0x0][0x3b0] ;  /* 0x0000ec00ff101b82 */ /* 0x000e640000000a00 */
[C---:B-1----:R-:W-:Y:S02]  /*16d0*/  @P1 IMAD R23, R28.reuse, R17, RZ ;  /* 0x000000111c171224 */ /* 0x042fe400078e02ff */
[----:B------:R-:W-:Y:S02]  /*16e0*/  @P1 IMAD R19, R28, R16, RZ ;  /* 0x000000101c131224 */ /* 0x000fe400078e02ff */
[----:B------:R-:W-:-:S04]  /*16f0*/  @P1 IMAD.WIDE R22, R23, 0x4, R10 ;  /* 0x0000000417161825 */ /* 0x000fc800078e020a */
[----:B------:R-:W-:Y:S01]  /*1700*/  @P1 IMAD.WIDE R18, R19, 0x4, R12 ;  /* 0x0000000413121825 */ /* 0x000fe200078e020c */
[----:B------:R-:W2:Y:S04]  /*1710*/  @P1 LDG.E R4, desc[UR6][R22.64] ;  /* 0x0000000616041981 */ /* 0x000ea8000c1e1900 */
[----:B------:R-:W2:Y:S01]  /*1720*/  @P1 LDG.E R27, desc[UR6][R18.64] ;  /* 0x00000006121b1981 */ /* 0x000ea2000c1e1900 */
[----:B------:R-:W-:-:S04]  /*1730*/  @P1 IMAD.WIDE R20, R17, 0x4, R22 ;  /* 0x0000000411141825 */ /* 0x000fc800078e0216 */
[----:B------:R-:W-:Y:S01]  /*1740*/  @P1 IMAD.WIDE R16, R16, 0x4, R18 ;  /* 0x0000000410101825 */ /* 0x000fe200078e0212 */
[----:B------:R-:W-:-:S04]  /*1750*/  LOP3.LUT R7, R7, 0x1, RZ, 0xc0, !PT ;  /* 0x0000000107077812 */ /* 0x000fc800078ec0ff */
[----:B------:R-:W-:-:S13]  /*1760*/  ISETP.NE.U32.AND P2, PT, R7, 0x1, PT ;  /* 0x000000010700780c */ /* 0x000fda0003f45070 */
[----:B------:R-:W1:Y:S01]  /*1770*/  @P2 LDC.64 R6, c[0x0][0x3b0] ;  /* 0x0000ec00ff062b82 */ /* 0x000e620000000a00 */
[----:B--2---:R-:W-:-:S05]  /*1780*/  @P1 FFMA R27, R4, R27, R25 ;  /* 0x0000001b041b1223 */ /* 0x004fca0000000019 */
[----:B------:R2:W-:Y:S04]  /*1790*/  @P1 STG.E desc[UR6][R14.64], R27 ;  /* 0x0000001b0e001986 */ /* 0x0005e8000c101906 */
[----:B------:R-:W0:Y:S04]  /*17a0*/  @P1 LDG.E R20, desc[UR6][R20.64] ;  /* 0x0000000614141981 */ /* 0x000e28000c1e1900 */
[----:B------:R-:W0:Y:S01]  /*17b0*/  @P1 LDG.E R16, desc[UR6][R16.64] ;  /* 0x0000000610101981 */ /* 0x000e22000c1e1900 */
[----:B------:R-:W-:-:S05]  /*17c0*/  @P1 IADD3 R28, PT, PT, R28, 0x2, RZ ;  /* 0x000000021c1c1810 */ /* 0x000fca0007ffe0ff */
[C---:B-1----:R-:W-:Y:S02]  /*17d0*/  @P2 IMAD R19, R28.reuse, R6, RZ ;  /* 0x000000061c132224 */ /* 0x042fe400078e02ff */
[----:B------:R-:W-:Y:S02]  /*17e0*/  @P2 IMAD R7, R28, R7, RZ ;  /* 0x000000071c072224 */ /* 0x000fe400078e02ff */
[----:B------:R-:W-:-:S04]  /*17f0*/  @P2 IMAD.WIDE R12, R19, 0x4, R12 ;  /* 0x00000004130c2825 */ /* 0x000fc800078e020c */
[----:B------:R-:W-:-:S04]  /*1800*/  @P2 IMAD.WIDE R6, R7, 0x4, R10 ;  /* 0x0000000407062825 */ /* 0x000fc800078e020a */
[----:B0-----:R-:W-:-:S05]  /*1810*/  @P1 FFMA R25, R20, R16, R27 ;  /* 0x0000001014191223 */ /* 0x001fca000000001b */
[----:B------:R2:W-:Y:S04]  /*1820*/  @P1 STG.E desc[UR6][R14.64], R25 ;  /* 0x000000190e001986 */ /* 0x0005e8000c101906 */
[----:B------:R-:W3:Y:S04]  /*1830*/  @P2 LDG.E R12, desc[UR6][R12.64] ;  /* 0x000000060c0c2981 */ /* 0x000ee8000c1e1900 */
[----:B------:R-:W3:Y:S02]  /*1840*/  @P2 LDG.E R6, desc[UR6][R6.64] ;  /* 0x0000000606062981 */ /* 0x000ee4000c1e1900 */
[----:B---3--:R-:W-:-:S05]  /*1850*/  @P2 FFMA R17, R6, R12, R25 ;  /* 0x0000000c06112223 */ /* 0x008fca0000000019 */
[----:B------:R2:W-:Y:S02]  /*1860*/  @P2 STG.E desc[UR6][R14.64], R17 ;  /* 0x000000110e002986 */ /* 0x0005e4000c101906 */
.L_x_183:
[----:B------:R-:W-:Y:S05]  /*1870*/  @P0 BRA `(.L_x_185) ;  /* 0xfffffff400c80947 */ /* 0x000fea000383ffff */
[----:B------:R-:W3:Y:S01]  /*1880*/  LDCU UR5, c[0x0][0x3b4] ;  /* 0x00007680ff0577ac */ /* 0x000ee20008000800 */
[----:B------:R-:W-:-:S04]  /*1890*/  IADD3 R5, PT, PT, R2, R5, RZ ;  /* 0x0000000502057210 */ /* 0x000fc80007ffe0ff */
[----:B---3--:R-:W-:-:S13]  /*18a0*/  ISETP.GE.AND P0, PT, R5, UR5, PT ;  /* 0x0000000505007c0c */ /* 0x008fda000bf06270 */
[----:B------:R-:W-:Y:S05]  /*18b0*/  @!P0 BRA `(.L_x_186) ;  /* 0xfffffff000a48947 */ /* 0x000fea000383ffff */
[----:B------:R-:W-:Y:S05]  /*18c0*/  EXIT ;  /* 0x000000000000794d */ /* 0x000fea0003800000 */
.L_x_187:
        /* <DEDUP_REMOVED lines=11> */
.L_x_284:


//--------------------- .text._Z19gpuTemplateApplyXx4IdEvPT_S1_S1_S1_S1_iiiiiii --------------------------
	.section	.text._Z19gpuTemplateApplyXx4IdEvPT_S1_S1_S1_S1_iiiiiii,"ax",@progbits
	.align	128
        .global         _Z19gpuTemplateApplyXx4IdEvPT_S1_S1_S1_S1_iiiiiii
        .type           _Z19gpuTemplateApplyXx4IdEvPT_S1_S1_S1_S1_iiiiiii,@function
        .size           _Z19gpuTemplateApplyXx4IdEvPT_S1_S1_S1_S1_iiiiiii,(.L_x_285 - _Z19gpuTemplateApplyXx4IdEvPT_S1_S1_S1_S1_iiiiiii)
        .other          _Z19gpuTemplateApplyXx4IdEvPT_S1_S1_S1_S1_iiiiiii,@"STO_CUDA_ENTRY STV_DEFAULT"
_Z19gpuTemplateApplyXx4IdEvPT_S1_S1_S1_S1_iiiiiii:
.text._Z19gpuTemplateApplyXx4IdEvPT_S1_S1_S1_S1_iiiiiii:
        /* <DEDUP_REMOVED lines=27> */
[----:B-1----:R-:W1:Y:S02]  /*01b0*/  MUFU.RCP R0, R0 ;  /* 0x0000000000007308 */ /* 0x002e640000001000 */
[----:B-1----:R-:W-:-:S06]  /*01c0*/  IADD3 R18, PT, PT, R0, 0xffffffe, RZ ;  /* 0x0ffffffe00127810 */ /* 0x002fcc0007ffe0ff */
[----:B------:R1:W5:Y:S02]  /*01d0*/  F2I.FTZ.U32.TRUNC.NTZ R19, R18 ;  /* 0x0000001200137305 */ /* 0x000364000021f000 */
[----:B-1----:R-:W-:Y:S02]  /*01e0*/  HFMA2 R18, -RZ, RZ, 0, 0 ;  /* 0x00000000ff127431 */ /* 0x002fe400000001ff */
[----:B-----5:R-:W-:-:S04]  /*01f0*/  IMAD.MOV R0, RZ, RZ, -R19 ;  /* 0x000000ffff007224 */ /* 0x020fc800078e0a13 */
[----:B------:R-:W-:Y:S01]  /*0200*/  IMAD R11, R0, R3, RZ ;  /* 0x00000003000b7224 */ /* 0x000fe200078e02ff */
[----:B------:R-:W-:-:S03]  /*0210*/  LOP3.LUT R0, RZ, UR4, RZ, 0x33, !PT ;  /* 0x00000004ff007c12 */ /* 0x000fc6000f8e33ff */
[----:B--234-:R-:W-:-:S07]  /*0220*/  IMAD.HI.U32 R18, R19, R11, R18 ;  /* 0x0000000b13127227 */ /* 0x01cfce00078e0012 */
.L_x_189:
[----:B-1----:R-:W-:Y:S02]  /*0230*/  IABS R11, R27 ;  /* 0x0000001b000b7213 */ /* 0x002fe40000000000 */
[----:B------:R-:W-:-:S03]  /*0240*/  IABS R13, R16 ;  /* 0x00000010000d7213 */ /* 0x000fc60000000000 */
[----:B------:R-:W-:-:S04]  /*0250*/  IMAD.HI.U32 R19, R18, R11, RZ ;  /* 0x0000000b12137227 */ /* 0x000fc800078e00ff */
[----:B------:R-:W-:-:S04]  /*0260*/  IMAD.MOV R10, RZ, RZ, -R19 ;  /* 0x000000ffff0a7224 */ /* 0x000fc800078e0a13 */
[----:B------:R-:W-:-:S05]  /*0270*/  IMAD R10, R13, R10, R11 ;  /* 0x0000000a0d0a7224 */ /* 0x000fca00078e020b */
[----:B------:R-:W-:-:S13]  /*0280*/  ISETP.GT.U32.AND P3, PT, R3, R10, PT ;  /* 0x0000000a0300720c */ /* 0x000fda0003f64070 */
[----:B------:R-:W-:Y:S01]  /*0290*/  @!P3 IADD3 R10, PT, PT, R10, -R13, RZ ;  /* 0x8000000d0a0ab210 */ /* 0x000fe20007ffe0ff */
[----:B------:R-:W-:Y:S01]  /*02a0*/  @!P3 VIADD R19, R19, 0x1 ;  /* 0x000000011313b836 */ /* 0x000fe20000000000 */
[----:B------:R-:W-:Y:S02]  /*02b0*/  ISETP.NE.AND P3, PT, R16, RZ, PT ;  /* 0x000000ff1000720c */ /* 0x000fe40003f65270 */
[----:B------:R-:W-:Y:S02]  /*02c0*/  ISETP.GE.U32.AND P1, PT, R10, R3, PT ;  /* 0x000000030a00720c */ /* 0x000fe40003f26070 */
[----:B------:R-:W-:-:S04]  /*02d0*/  LOP3.LUT R10, R27, R16, RZ, 0x3c, !PT ;  /* 0x000000101b0a7212 */ /* 0x000fc800078e3cff */
[----:B------:R-:W-:Y:S01]  /*02e0*/  ISETP.GE.AND P2, PT, R10, RZ, PT ;  /* 0x000000ff0a00720c */ /* 0x000fe20003f46270 */
[----:B0-----:R-:W-:-:S06]  /*02f0*/  IMAD.WIDE R10, R27, 0x8, R8 ;  /* 0x000000081b0a7825 */ /* 0x001fcc00078e0208 */
[----:B------:R-:W-:Y:S01]  /*0300*/  @P1 IADD3 R19, PT, PT, R19, 0x1, RZ ;  /* 0x0000000113131810 */ /* 0x000fe20007ffe0ff */
[----:B------:R-:W2:Y:S05]  /*0310*/  LDG.E.64 R10, desc[UR6][R10.64] ;  /* 0x000000060a0a7981 */ /* 0x000eaa000c1e1b00 */
        /* <DEDUP_REMOVED lines=39> */
.L_x_188:
        /* <DEDUP_REMOVED lines=25> */
.L_x_191:
[----:B-1----:R-:W-:Y:S01]  /*0720*/  IABS R17, R27 ;  /* 0x0000001b00117213 */ /* 0x002fe20000000000 */
[----:B0-----:R-:W-:Y:S01]  /*0730*/  IMAD.WIDE R20, R27, 0x8, R10 ;  /* 0x000000081b147825 */ /* 0x001fe200078e020a */
[----:B------:R-:W-:-:S03]  /*0740*/  IABS R19, R4 ;  /* 0x0000000400137213 */ /* 0x000fc60000000000 */
[----:B------:R-:W-:Y:S02]  /*0750*/  IMAD.HI.U32 R23, R24, R17, RZ ;  /* 0x0000001118177227 */ /* 0x000fe400078e00ff */
[----:B------:R-:W2:Y:S02]  /*0760*/  LDG.E.64 R20, desc[UR6][R20.64] ;  /* 0x0000000614147981 */ /* 0x000ea4000c1e1b00 */
[----:B------:R-:W-:-:S04]  /*0770*/  IMAD.MOV R16, RZ, RZ, -R23 ;  /* 0x000000ffff107224 */ /* 0x000fc800078e0a17 */
[----:B------:R-:W-:-:S05]  /*0780*/  IMAD R16, R19, R16, R17 ;  /* 0x0000001013107224 */ /* 0x000fca00078e0211 */
[----:B------:R-:W-:-:S13]  /*0790*/  ISETP.GT.U32.AND P3, PT, R3, R16, PT ;  /* 0x000000100300720c */ /* 0x000fda0003f64070 */
[----:B------:R-:W-:Y:S02]  /*07a0*/  @!P3 IADD3 R16, PT, PT, R16, -R19, RZ ;  /* 0x800000131010b210 */ /* 0x000fe40007ffe0ff */
[----:B------:R-:W-:Y:S02]  /*07b0*/  @!P3 IADD3 R23, PT, PT, R23, 0x1, RZ ;  /* 0x000000011717b810 */ /* 0x000fe40007ffe0ff */
[----:B------:R-:W-:Y:S02]  /*07c0*/  ISETP.GE.U32.AND P2, PT, R16, R3, PT ;  /* 0x000000031000720c */ /* 0x000fe40003f46070 */
[----:B------:R-:W-:Y:S02]  /*07d0*/  LOP3.LUT R16, R27, R4, RZ, 0x3c, !PT ;  /* 0x000000041b107212 */ /* 0x000fe400078e3cff */
[----:B------:R-:W-:Y:S02]  /*07e0*/  ISETP.NE.AND P3, PT, R4, RZ, PT ;  /* 0x000000ff0400720c */ /* 0x000fe40003f65270 */
[----:B------:R-:W-:-:S07]  /*07f0*/  ISETP.GE.AND P1, PT, R16, RZ, PT ;  /* 0x000000ff1000720c */ /* 0x000fce0003f26270 */
[----:B------:R-:W-:-:S06]  /*0800*/  @P2 VIADD R23, R23, 0x1 ;  /* 0x0000000117172836 */ /* 0x000fcc0000000000 */
[----:B------:R-:W-:Y:S02]  /*0810*/  @!P1 IADD3 R23, PT, PT, -R23, RZ, RZ ;  /* 0x000000ff17179210 */ /* 0x000fe40007ffe1ff */
        /* <DEDUP_REMOVED lines=9> */
[----:B------:R-:W0:Y:S01]  /*08b0*/  F2I.FTZ.U32.TRUNC.NTZ R19, R29 ;  /* 0x0000001d00137305 */ /* 0x000e22000021f000 */
[----:B------:R-:W-:Y:S01]  /*08c0*/  HFMA2 R18, -RZ, RZ, 0, 0 ;  /* 0x00000000ff127431 */ /* 0x000fe200000001ff */
[----:B------:R-:W-:Y:S02]  /*08d0*/  IABS R28, R22 ;  /* 0x00000016001c7213 */ /* 0x000fe40000000000 */
[----:B0-----:R-:W-:-:S05]  /*08e0*/  IADD3 R26, PT, PT, RZ, -R19, RZ ;  /* 0x80000013ff1a7210 */ /* 0x001fca0007ffe0ff */
[----:B------:R-:W-:-:S04]  /*08f0*/  IMAD R26, R26, R25, RZ ;  /* 0x000000191a1a7224 */ /* 0x000fc800078e02ff */
[----:B------:R-:W-:-:S04]  /*0900*/  IMAD.HI.U32 R19, R19, R26, R18 ;  /* 0x0000001a13137227 */ /* 0x000fc800078e0012 */
[----:B------:R-:W-:-:S04]  /*0910*/  IMAD.MOV.U32 R26, RZ, RZ, R28 ;  /* 0x000000ffff1a7224 */ /* 0x000fc800078e001c */
        /* <DEDUP_REMOVED lines=11> */
[----:B------:R-:W-:-:S05]  /*09d0*/  SEL R18, R0, R18, !P0 ;  /* 0x0000001200127207 */ /* 0x000fca0004000000 */
[----:B------:R-:W-:-:S04]  /*09e0*/  IMAD.MOV R26, RZ, RZ, -R18 ;  /* 0x000000ffff1a7224 */ /* 0x000fc800078e0a12 */
[----:B------:R-:W-:-:S04]  /*09f0*/  IMAD R26, R5, R26, R22 ;  /* 0x0000001a051a7224 */ /* 0x000fc800078e0216 */
[----:B------:R-:W-:-:S04]  /*0a00*/  IMAD R23, R23, UR5, R26 ;  /* 0x0000000517177c24 */ /* 0x000fc8000f8e021a */
[----:B------:R-:W-:Y:S02]  /*0a10*/  IMAD R19, R18, UR8, R23 ;  /* 0x0000000812137c24 */ /* 0x000fe4000f8e0217 */
[----:B------:R-:W-:-:S04]  /*0a20*/  IMAD.WIDE R22, R22, 0x8, R14 ;  /* 0x0000000816167825 */ /* 0x000fc800078e020e */
[----:B------:R-:W-:Y:S01]  /*0a30*/  IMAD.WIDE R18, R19, 0x8, R8 ;  /* 0x0000000813127825 */ /* 0x000fe200078e0208 */
[----:B--2---:R-:W-:-:S03]  /*0a40*/  DMUL R16, R20, R16 ;  /* 0x0000001014107228 */ /* 0x004fc60000000000 */
[----:B------:R-:W-:-:S04]  /*0a50*/  IMAD.WIDE R20, R27, 0x8, R12 ;  /* 0x000000081b147825 */ /* 0x000fc800078e020c */
[----:B------:R1:W-:Y:S04]  /*0a60*/  STG.E.64 desc[UR6][R18.64], R16 ;  /* 0x0000001012007986 */ /* 0x0003e8000c101b06 */
[----:B------:R-:W2:Y:S04]  /*0a70*/  LDG.E.64 R20, desc[UR6][R20.64] ;  /* 0x0000000614147981 */ /* 0x000ea8000c1e1b00 */
[----:B------:R-:W2:Y:S01]  /*0a80*/  LDG.E.64 R22, desc[UR6][R22.64] ;  /* 0x0000000616167981 */ /* 0x000ea2000c1e1b00 */
[----:B------:R-:W-:-:S04]  /*0a90*/  IADD3 R27, PT, PT, R2, R27, RZ ;  /* 0x0000001b021b7210 */ /* 0x000fc80007ffe0ff */
[----:B------:R-:W-:Y:S01]  /*0aa0*/  ISETP.GE.AND P1, PT, R27, UR9, PT ;  /* 0x000000091b007c0c */ /* 0x000fe2000bf26270 */
[----:B--2---:R-:W-:Y:S01]  /*0ab0*/  DMUL R28, R20, R22 ;  /* 0x00000016141c7228 */ /* 0x004fe20000000000 */
[----:B------:R-:W-:-:S06]  /*0ac0*/  IMAD.WIDE R20, R5, 0x8, R18 ;  /* 0x0000000805147825 */ /* 0x000fcc00078e0212 */
[----:B------:R1:W-:Y:S05]  /*0ad0*/  STG.E.64 desc[UR6][R20.64], R28 ;  /* 0x0000001c14007986 */ /* 0x0003ea000c101b06 */
[----:B------:R-:W-:Y:S05]  /*0ae0*/  @!P1 BRA `(.L_x_191) ;  /* 0xfffffffc000c9947 */ /* 0x000fea000383ffff */
[----:B------:R-:W-:Y:S05]  /*0af0*/  EXIT ;  /* 0x000000000000794d */ /* 0x000fea0003800000 */
.L_x_190:
[----:B0-----:R-:W0:Y:S01]  /*0b00*/  LDC R8, c[0x0][0x3b0] ;  /* 0x0000ec00ff087b82 */ /* 0x001e220000000800 */
[----:B-1----:R-:W1:Y:S01]  /*0b10*/  LDCU UR4, c[0x0][0x3bc] ;  /* 0x00007780ff0477ac */ /* 0x002e620008000800 */
[----:B--2---:R-:W2:Y:S06]  /*0b20*/  LDCU UR5, c[0x0][0x3c0] ;  /* 0x00007800ff0577ac */ /* 0x004eac0008000800 */
[----:B---3--:R-:W3:Y:S01]  /*0b30*/  LDC R11, c[0x0][0x3a8] ;  /* 0x0000ea00ff0b7b82 */ /* 0x008ee20000000800 */
        /* <DEDUP_REMOVED lines=19> */
[C---:B------:R-:W-:Y:S01]  /*0c70*/  LOP3.LUT R0, R27.reuse, R8, RZ, 0x3c, !PT ;  /* 0x000000081b007212 */ /* 0x040fe200078e3cff */
[----:B------:R-:W4:Y:S01]  /*0c80*/  LDC.64 R6, c[0x0][0x3a0] ;  /* 0x0000e800ff067b82 */ /* 0x000f220000000a00 */
[----:B0-----:R-:W-:Y:S02]  /*0c90*/  IMAD.WIDE R4, R27, 0x8, R4 ;  /* 0x000000081b047825 */ /* 0x001fe400078e0204 */
[----:B------:R-:W-:-:S04]  /*0ca0*/  ISETP.GE.AND P2, PT, R0, RZ, PT ;  /* 0x000000ff0000720c */ /* 0x000fc80003f46270 */
[----:B------:R-:W5:Y:S03]  /*0cb0*/  LDG.E.64 R4, desc[UR6][R4.64] ;  /* 0x0000000604047981 */ /* 0x000f66000c1e1b00 */
[----:B------:R-:W-:-:S06]  /*0cc0*/  @P0 IADD3 R3, PT, PT, R3, 0x1, RZ ;  /* 0x0000000103030810 */ /* 0x000fcc0007ffe0ff */
[----:B------:R-:W-:Y:S01]  /*0cd0*/  @!P2 IMAD.MOV R3, RZ, RZ, -R3 ;  /* 0x000000ffff03a224 */ /* 0x000fe200078e0a03 */
[----:B------:R-:W-:-:S04]  /*0ce0*/  @!P1 LOP3.LUT R3, RZ, R8, RZ, 0x33, !PT ;  /* 0x00000008ff039212 */ /* 0x000fc800078e33ff */
[----:B------:R-:W-:-:S05]  /*0cf0*/  IADD3 R0, PT, PT, -R3, RZ, RZ ;  /* 0x000000ff03007210 */ /* 0x000fca0007ffe1ff */
[----:B------:R-:W-:-:S04]  /*0d00*/  IMAD R0, R8, R0, R27 ;  /* 0x0000000008007224 */ /* 0x000fc800078e021b */
[----:B----4-:R-:W-:-:S06]  /*0d10*/  IMAD.WIDE R6, R0, 0x8, R6 ;  /* 0x0000000800067825 */ /* 0x010fcc00078e0206 */
[----:B------:R-:W5:Y:S01]  /*0d20*/  LDG.E.64 R6, desc[UR6][R6.64] ;  /* 0x0000000606067981 */ /* 0x000f62000c1e1b00 */
[----:B---3--:R-:W-:-:S04]  /*0d30*/  IABS R12, R11 ;  /* 0x0000000b000c7213 */ /* 0x008fc80000000000 */
[----:B------:R-:W0:Y:S08]  /*0d40*/  I2F.RP R10, R12 ;  /* 0x0000000c000a7306 */ /* 0x000e300000209400 */
[----:B0-----:R-:W0:Y:S02]  /*0d50*/  MUFU.RCP R10, R10 ;  /* 0x0000000a000a7308 */ /* 0x001e240000001000 */
[----:B0-----:R-:W-:-:S06]  /*0d60*/  IADD3 R13, PT, PT, R10, 0xffffffe, RZ ;  /* 0x0ffffffe0a0d7810 */ /* 0x001fcc0007ffe0ff */
[----:B------:R-:W0:Y:S01]  /*0d70*/  F2I.FTZ.U32.TRUNC.NTZ R9, R13 ;  /* 0x0000000d00097305 */ /* 0x000e22000021f000 */
[----:B------:R-:W-:Y:S01]  /*0d80*/  HFMA2 R8, -RZ, RZ, 0, 0 ;  /* 0x00000000ff087431 */ /* 0x000fe200000001ff */
[----:B------:R-:W-:Y:S01]  /*0d90*/  IABS R14, R0 ;  /* 0x00000000000e7213 */ /* 0x000fe20000000000 */
[----:B0-----:R-:W-:-:S04]  /*0da0*/  IMAD.MOV R15, RZ, RZ, -R9 ;  /* 0x000000ffff0f7224 */ /* 0x001fc800078e0a09 */
[----:B------:R-:W-:-:S04]  /*0db0*/  IMAD R15, R15, R12, RZ ;  /* 0x0000000c0f0f7224 */ /* 0x000fc800078e02ff */
[----:B------:R-:W-:Y:S01]  /*0dc0*/  IMAD.HI.U32 R8, R9, R15, R8 ;  /* 0x0000000f09087227 */ /* 0x000fe200078e0008 */
[----:B------:R-:W-:-:S05]  /*0dd0*/  MOV R9, R14 ;  /* 0x0000000e00097202 */ /* 0x000fca0000000f00 */
[----:B------:R-:W-:-:S04]  /*0de0*/  IMAD.HI.U32 R8, R8, R9, RZ ;  /* 0x0000000908087227 */ /* 0x000fc800078e00ff */
        /* <DEDUP_REMOVED lines=8> */
[----:B------:R-:W-:-:S05]  /*0e70*/  ISETP.NE.AND P1, PT, R11, RZ, PT ;  /* 0x000000ff0b00720c */ /* 0x000fca0003f25270 */
[----:B------:R-:W-:-:S05]  /*0e80*/  @P0 VIADD R8, R8, 0x1 ;  /* 0x0000000108080836 */ /* 0x000fca0000000000 */
[----:B------:R-:W-:Y:S02]  /*0e90*/  MOV R10, R8 ;  /* 0x00000008000a7202 */ /* 0x000fe40000000f00 */
[----:B------:R-:W0:Y:S02]  /*0ea0*/  LDC.64 R8, c[0x0][0x380] ;  /* 0x0000e000ff087b82 */ /* 0x000e240000000a00 */
[----:B------:R-:W-:Y:S02]  /*0eb0*/  @!P2 IADD3 R10, PT, PT, -R10, RZ, RZ ;  /* 0x000000ff0a0aa210 */ /* 0x000fe40007ffe1ff */
[----:B------:R-:W-:-:S05]  /*0ec0*/  @!P1 LOP3.LUT R10, RZ, R11, RZ, 0x33, !PT ;  /* 0x0000000bff0a9212 */ /* 0x000fca00078e33ff */
[----:B------:R-:W-:-:S04]  /*0ed0*/  IMAD.MOV R12, RZ, RZ, -R10 ;  /* 0x000000ffff0c7224 */ /* 0x000fc800078e0a0a */
[----:B------:R-:W-:-:S04]  /*0ee0*/  IMAD R12, R11, R12, R0 ;  /* 0x0000000c0b0c7224 */ /* 0x000fc800078e0200 */
[----:B-1----:R-:W-:-:S04]  /*0ef0*/  IMAD R3, R3, UR4, R12 ;  /* 0x0000000403037c24 */ /* 0x002fc8000f8e020c */
[----:B--2---:R-:W-:Y:S01]  /*0f00*/  IMAD R3, R10, UR5, R3 ;  /* 0x000000050a037c24 */ /* 0x004fe2000f8e0203 */
[----:B-----5:R-:W-:-:S03]  /*0f10*/  DMUL R10, R4, R6 ;  /* 0x00000006040a7228 */ /* 0x020fc60000000000 */
[----:B0-----:R-:W-:Y:S01]  /*0f20*/  IMAD.WIDE R4, R3, 0x8, R8 ;  /* 0x0000000803047825 */ /* 0x001fe200078e0208 */
[----:B------:R-:W0:Y:S04]  /*0f30*/  LDC.64 R6, c[0x0][0x390] ;  /* 0x0000e400ff067b82 */ /* 0x000e280000000a00 */
[----:B------:R1:W-:Y:S01]  /*0f40*/  STG.E.64 desc[UR6][R4.64], R10 ;  /* 0x0000000a04007986 */ /* 0x0003e2000c101b06 */
[----:B------:R-:W-:Y:S01]  /*0f50*/  MOV R3, RZ ;  /* 0x000000ff00037202 */ /* 0x000fe20000000f00 */
[----:B01----:R-:W-:-:S07]  /*0f60*/  IMAD.WIDE R6, R27, 0x8, R6 ;  /* 0x000000081b067825 */ /* 0x003fce00078e0206 */
.L_x_196:
[----:B0-----:R-:W0:Y:S01]  /*0f70*/  LDC.64 R8, c[0x0][0x398] ;  /* 0x0000e600ff087b82 */ /* 0x001e220000000a00 */
[----:B-1----:R-:W1:Y:S01]  /*0f80*/  LDCU UR4, c[0x0][0x3b8] ;  /* 0x00007700ff0477ac */ /* 0x002e620008000800 */
[----:B--23--:R-:W2:Y:S06]  /*0f90*/  LDG.E.64 R20, desc[UR6][R6.64] ;  /* 0x0000000606147981 */ /* 0x00ceac000c1e1b00 */
[----:B------:R-:W3:Y:S01]  /*0fa0*/  LDC.64 R12, c[0x0][0x3a8] ;  /* 0x0000ea00ff0c7b82 */ /* 0x000ee20000000a00 */
[----:B-1----:R-:W-:-:S04]  /*0fb0*/  IMAD R11, R3, UR4, R0 ;  /* 0x00000004030b7c24 */ /* 0x002fc8000f8e0200 */
[----:B0-----:R-:W-:-:S05]  /*0fc0*/  IMAD.WIDE R8, R11, 0x8, R8 ;  /* 0x000000080b087825 */ /* 0x001fca00078e0208 */
[----:B------:R-:W2:Y:S01]  /*0fd0*/  LDG.E.64 R10, desc[UR6][R8.64] ;  /* 0x00000006080a7981 */ /* 0x000ea2000c1e1b00 */
[C---:B---3--:R-:W-:Y:S01]  /*0fe0*/  IMAD R15, R3.reuse, R12, R12 ;  /* 0x0000000c030f7224 */ /* 0x048fe200078e020c */
[----:B------:R-:W-:Y:S01]  /*0ff0*/  IADD3 R12, PT, PT, R3, 0x1, RZ ;  /* 0x00000001030c7810 */ /* 0x000fe20007ffe0ff */
[----:B------:R-:W-:-:S05]  /*1000*/  VIADD R3, R13, 0xfffffffe ;  /* 0xfffffffe0d037836 */ /* 0x000fca0000000000 */
[----:B------:R-:W-:Y:S02]  /*1010*/  ISETP.GE.U32.AND P1, PT, R3, 0x7, PT ;  /* 0x000000070300780c */ /* 0x000fe40003f26070 */
[----:B------:R-:W-:Y:S02]  /*1020*/  ISETP.NE.AND P0, PT, R12, R13, PT ;  /* 0x0000000d0c00720c */ /* 0x000fe40003f05270 */
[----:B------:R-:W-:Y:S02]  /*1030*/  MOV R26, 0x1 ;  /* 0x00000001001a7802 */ /* 0x000fe40000000f00 */
[----:B------:R-:W-:Y:S01]  /*1040*/  MOV R3, R12 ;  /* 0x0000000c00037202 */ /* 0x000fe20000000f00 */
[----:B--2---:R-:W-:Y:S01]  /*1050*/  DMUL R20, R20, R10 ;  /* 0x0000000a14147228 */ /* 0x004fe20000000000 */
[----:B------:R-:W-:-:S06]  /*1060*/  IMAD.WIDE R10, R15, 0x8, R4 ;  /* 0x000000080f0a7825 */ /* 0x000fcc00078e0204 */
[----:B------:R0:W-:Y:S01]  /*1070*/  STG.E.64 desc[UR6][R10.64], R20 ;  /* 0x000000140a007986 */ /* 0x0001e2000c101b06 */
[----:B------:R-:W-:Y:S05]  /*1080*/  @!P1 BRA `(.L_x_192) ;  /* 0x0000000000fc9947 */ /* 0x000fea0003800000 */
[----:B------:R-:W1:Y:S01]  /*1090*/  LDCU.64 UR4, c[0x0][0x3b0] ;  /* 0x00007600ff0477ac */ /* 0x000e620008000a00 */
[----:B------:R-:W-:Y:S02]  /*10a0*/  VIADD R12, R13, 0xffffffff ;  /* 0xffffffff0d0c7836 */ /* 0x000fe40000000000 */
[----:B------:R-:W-:-:S03]  /*10b0*/  IMAD.MOV.U32 R26, RZ, RZ, RZ ;  /* 0x000000ffff1a7224 */ /* 0x000fc600078e00ff */
[----:B------:R-:W-:-:S04]  /*10c0*/  LOP3.LUT R12, R12, 0xfffffff8, RZ, 0xc0, !PT ;  /* 0xfffffff80c0c7812 */ /* 0x000fc800078ec0ff */
[----:B------:R-:W-:Y:S02]  /*10d0*/  IADD3 R12, PT, PT, -R12, RZ, RZ ;  /* 0x000000ff0c0c7210 */ /* 0x000fe40007ffe1ff */
[----:B-1----:R-:W-:Y:S02]  /*10e0*/  MOV R28, UR5 ;  /* 0x00000005001c7c02 */ /* 0x002fe40008000f00 */
[----:B------:R-:W-:-:S07]  /*10f0*/  MOV R29, UR4 ;  /* 0x00000004001d7c02 */ /* 0x000fce0008000f00 */
.L_x_193:
[----:B-1----:R-:W-:Y:S01]  /*1100*/  IMAD.WIDE R22, R28, 0x8, R6 ;  /* 0x000000081c167825 */ /* 0x002fe200078e0206 */
[----:B------:R-:W1:Y:S03]  /*1110*/  LDC.64 R14, c[0x0][0x3b0] ;  /* 0x0000ec00ff0e7b82 */ /* 0x000e660000000a00 */
[----:B------:R-:W-:Y:S01]  /*1120*/  IMAD.WIDE R18, R29, 0x8, R8 ;  /* 0x000000081d127825 */ /* 0x000fe200078e0208 */
[----:B------:R-:W2:Y:S04]  /*1130*/  LDG.E.64 R16, desc[UR6][R22.64] ;  /* 0x0000000616107981 */ /* 0x000ea8000c1e1b00 */
[----:B------:R1:W2:Y:S02]  /*1140*/  LDG.E.64 R24, desc[UR6][R18.64] ;  /* 0x0000000612187981 */ /* 0x0002a4000c1e1b00 */
[----:B-1----:R-:W-:Y:S01]  /*1150*/  IMAD.WIDE R18, R14, 0x8, R18 ;  /* 0x000000080e127825 */ /* 0x002fe200078e0212 */
[----:B--2---:R-:W-:-:S03]  /*1160*/  DFMA R24, R16, R24, R20 ;  /* 0x000000181018722b */ /* 0x004fc60000000014 */
[----:B------:R-:W-:-:S04]  /*1170*/  IMAD.WIDE R16, R15, 0x8, R22 ;  /* 0x000000080f107825 */ /* 0x000fc800078e0216 */
[----:B------:R1:W-:Y:S04]  /*1180*/  STG.E.64 desc[UR6][R10.64], R24 ;  /* 0x000000180a007986 */ /* 0x0003e8000c101b06 */
[----:B------:R2:W3:Y:S04]  /*1190*/  LDG.E.64 R22, desc[UR6][R16.64] ;  /* 0x0000000610167981 */ /* 0x0004e8000c1e1b00 */
[----:B0-----:R-:W3:Y:S01]  /*11a0*/  LDG.E.64 R20, desc[UR6][R18.64] ;  /* 0x0000000612147981 */ /* 0x001ee2000c1e1b00 */
[----:B--2---:R-:W-:Y:S01]  /*11b0*/  IMAD.WIDE R16, R15, 0x8, R16 ;  /* 0x000000080f107825 */ /* 0x004fe200078e0210 */
[----:B---3--:R-:W-:-:S03]  /*11c0*/  DFMA R20, R22, R20, R24 ;  /* 0x000000141614722b */ /* 0x008fc60000000018 */
[----:B------:R-:W-:-:S04]  /*11d0*/  IMAD.WIDE R22, R14, 0x8, R18 ;  /* 0x000000080e167825 */ /* 0x000fc800078e0212 */
[----:B------:R0:W-:Y:S04]  /*11e0*/  STG.E.64 desc[UR6][R10.64], R20 ;  /* 0x000000140a007986 */ /* 0x0001e8000c101b06 */
[----:B------:R2:W3:Y:S04]  /*11f0*/  LDG.E.64 R18, desc[UR6][R16.64] ;  /* 0x0000000610127981 */ /* 0x0004e8000c1e1b00 */
[----:B-1----:R1:W3:Y:S01]  /*1200*/  LDG.E.64 R24, desc[UR6][R22.64] ;  /* 0x0000000616187981 */ /* 0x0022e2000c1e1b00 */
[----:B--2---:R-:W-:-:S04]  /*1210*/  IMAD.WIDE R16, R15, 0x8, R16 ;  /* 0x000000080f107825 */ /* 0x004fc800078e0210 */
[----:B-1----:R-:W-:Y:S01]  /*1220*/  IMAD.WIDE R22, R14, 0x8, R22 ;  /* 0x000000080e167825 */ /* 0x002fe200078e0216 */
[----:B---3--:R-:W-:-:S07]  /*1230*/  DFMA R24, R18, R24, R20 ;  /* 0x000000181218722b */ /* 0x008fce0000000014 */
[----:B------:R1:W-:Y:S04]  /*1240*/  STG.E.64 desc[UR6][R10.64], R24 ;  /* 0x000000180a007986 */ /* 0x0003e8000c101b06 */
[----:B0-----:R-:W2:Y:S04]  /*1250*/  LDG.E.64 R20, desc[UR6][R16.64] ;  /* 0x0000000610147981 */ /* 0x001ea8000c1e1b00 */
[----:B------:R0:W2:Y:S02]  /*1260*/  LDG.E.64 R18, desc[UR6][R22.64] ;  /* 0x0000000616127981 */ /* 0x0000a4000c1e1b00 */
[----:B0-----:R-:W-:Y:S01]  /*1270*/  IMAD.WIDE R22, R14, 0x8, R22 ;  /* 0x000000080e167825 */ /* 0x001fe200078e0216 */
[----:B--2---:R-:W-:-:S03]  /*1280*/  DFMA R18, R20, R18, R24 ;  /* 0x000000121412722b */ /* 0x004fc60000000018 */
[----:B------:R-:W-:-:S04]  /*1290*/  IMAD.WIDE R20, R15, 0x8, R16 ;  /* 0x000000080f147825 */ /* 0x000fc800078e0210 */
[----:B------:R0:W-:Y:S04]  /*12a0*/  STG.E.64 desc[UR6][R10.64], R18 ;  /* 0x000000120a007986 */ /* 0x0001e8000c101b06 */
[----:B------:R2:W3:Y:S04]  /*12b0*/  LDG.E.64 R16, desc[UR6][R20.64] ;  /* 0x0000000614107981 */ /* 0x0004e8000c1e1b00 */
[----:B-1----:R-:W3:Y:S01]  /*12c0*/  LDG.E.64 R24, desc[UR6][R22.64] ;  /* 0x0000000616187981 */ /* 0x002ee2000c1e1b00 */
[----:B--2---:R-:W-:Y:S01]  /*12d0*/  IMAD.WIDE R20, R15, 0x8, R20 ;  /* 0x000000080f147825 */ /* 0x004fe200078e0214 */
[----:B---3--:R-:W-:-:S03]  /*12e0*/  DFMA R24, R16, R24, R18 ;  /* 0x000000181018722b */ /* 0x008fc60000000012 */
[----:B0-----:R-:W-:-:S04]  /*12f0*/  IMAD.WIDE R18, R14, 0x8, R22 ;  /* 0x000000080e127825 */ /* 0x001fc800078e0216 */
[----:B------:R0:W-:Y:S04]  /*1300*/  STG.E.64 desc[UR6][R10.64], R24 ;  /* 0x000000180a007986 */ /* 0x0001e8000c101b06 */
[----:B------:R1:W2:Y:S04]  /*1310*/  LDG.E.64 R22, desc[UR6][R20.64] ;  /* 0x0000000614167981 */ /* 0x0002a8000c1e1b00 */
[----:B------:R3:W2:Y:S01]  /*1320*/  LDG.E.64 R16, desc[UR6][R18.64] ;  /* 0x0000000612107981 */ /* 0x0006a2000c1e1b00 */
[----:B-1----:R-:W-:-:S04]  /*1330*/  IMAD.WIDE R20, R15, 0x8, R20 ;  /* 0x000000080f147825 */ /* 0x002fc800078e0214 */
[----:B---3--:R-:W-:Y:S01]  /*1340*/  IMAD.WIDE R18, R14, 0x8, R18 ;  /* 0x000000080e127825 */ /* 0x008fe200078e0212 */
[----:B--2---:R-:W-:-:S07]  /*1350*/  DFMA R16, R22, R16, R24 ;  /* 0x000000101610722b */ /* 0x004fce0000000018 */
[----:B------:R1:W-:Y:S04]  /*1360*/  STG.E.64 desc[UR6][R10.64], R16 ;  /* 0x000000100a007986 */ /* 0x0003e8000c101b06 */
[----:B------:R-:W2:Y:S04]  /*1370*/  LDG.E.64 R22, desc[UR6][R18.64] ;  /* 0x0000000612167981 */ /* 0x000ea8000c1e1b00 */
[----:B0-----:R-:W2:Y:S02]  /*1380*/  LDG.E.64 R24, desc[UR6][R20.64] ;  /* 0x0000000614187981 */ /* 0x001ea4000c1e1b00 */
[----:B--2---:R-:W-:Y:S01]  /*1390*/  DFMA R22, R24, R22, R16 ;  /* 0x000000161816722b */ /* 0x004fe20000000010 */
[----:B------:R-:W-:-:S04]  /*13a0*/  IMAD.WIDE R24, R14, 0x8, R18 ;  /* 0x000000080e187825 */ /* 0x000fc800078e0212 */
[C---:B-1----:R-:W-:Y:S02]  /*13b0*/  IMAD.WIDE R16, R15.reuse, 0x8, R20 ;  /* 0x000000080f107825 */ /* 0x042fe400078e0214 */
[----:B------:R1:W-:Y:S04]  /*13c0*/  STG.E.64 desc[UR6][R10.64], R22 ;  /* 0x000000160a007986 */ /* 0x0003e8000c101b06 */
[----:B------:R-:W2:Y:S04]  /*13d0*/  LDG.E.64 R20, desc[UR6][R16.64] ;  /* 0x0000000610147981 */ /* 0x000ea8000c1e1b00 */
[----:B------:R-:W2:Y:S01]  /*13e0*/  LDG.E.64 R24, desc[UR6][R24.64] ;  /* 0x0000000618187981 */ /* 0x000ea2000c1e1b00 */
[----:B------:R-:W-:Y:S01]  /*13f0*/  IADD3 R12, PT, PT, R12, 0x8, RZ ;  /* 0x000000080c0c7810 */ /* 0x000fe20007ffe0ff */
[----:B------:R-:W-:Y:S01]  /*1400*/  IMAD R29, R14, 0x8, R29 ;  /* 0x000000080e1d7824 */ /* 0x000fe200078e021d */
[----:B------:R-:W-:-:S02]  /*1410*/  LEA R28, R15, R28, 0x3 ;  /* 0x0000001c0f1c7211 */ /* 0x000fc400078e18ff */
[----:B------:R-:W-:Y:S02]  /*1420*/  ISETP.NE.AND P1, PT, R12, RZ, PT ;  /* 0x000000ff0c00720c */ /* 0x000fe40003f25270 */
[----:B------:R-:W-:Y:S01]  /*1430*/  IADD3 R26, PT, PT, R26, 0x8, RZ ;  /* 0x000000081a1a7810 */ /* 0x000fe20007ffe0ff */
[----:B--2---:R-:W-:-:S07]  /*1440*/  DFMA R20, R20, R24, R22 ;  /* 0x000000181414722b */ /* 0x004fce0000000016 */
[----:B------:R1:W-:Y:S03]  /*1450*/  STG.E.64 desc[UR6][R10.64], R20 ;  /* 0x000000140a007986 */ /* 0x0003e6000c101b06 */
[----:B------:R-:W-:Y:S05]  /*1460*/  @P1 BRA `(.L_x_193) ;  /* 0xfffffffc00241947 */ /* 0x000fea000383ffff */
[----:B------:R-:W-:-:S07]  /*1470*/  VIADD R26, R26, 0x1 ;  /* 0x000000011a1a7836 */ /* 0x000fce0000000000 */
.L_x_192:
[----:B------:R-:W-:-:S04]  /*1480*/  IADD3 R14, PT, PT, R13, -0x1, RZ ;  /* 0xffffffff0d0e7810 */ /* 0x000fc80007ffe0ff */
[----:B------:R-:W-:-:S13]  /*1490*/  LOP3.LUT P1, R12, R14, 0x7, RZ, 0xc0, !PT ;  /* 0x000000070e0c7812 */ /* 0x000fda000782c0ff */
[----:B------:R-:W-:Y:S05]  /*14a0*/  @!P1 BRA `(.L_x_194) ;  /* 0x0000000000f49947 */ /* 0x000fea0003800000 */
[----:B------:R-:W-:-:S04]  /*14b0*/  IADD3 R12, PT, PT, R12, -0x1, RZ ;  /* 0xffffffff0c0c7810 */ /* 0x000fc80007ffe0ff */
[----:B------:R-:W-:Y:S02]  /*14c0*/  ISETP.GE.U32.AND P1, PT, R12, 0x3, PT ;  /* 0x000000030c00780c */ /* 0x000fe40003f26070 */
[----:B------:R-:W-:-:S11]  /*14d0*/  LOP3.LUT P2, R12, R14, 0x3, RZ, 0xc0, !PT ;  /* 0x000000030e0c7812 */ /* 0x000fd6000784c0ff */
[----:B------:R-:W-:Y:S05]  /*14e0*/  @!P1 BRA `(.L_x_195) ;  /* 0x0000000000709947 */ /* 0x000fea0003800000 */
[----:B------:R-:W2:Y:S02]  /*14f0*/  LDC.64 R14, c[0x0][0x3b0] ;  /* 0x0000ec00ff0e7b82 */ /* 0x000ea40000000a00 */
[C---:B--2---:R-:W-:Y:S02]  /*1500*/  IMAD R29, R26.reuse, R15, RZ ;  /* 0x0000000f1a1d7224 */ /* 0x044fe400078e02ff */
[----:B-1----:R-:W-:Y:S02]  /*1510*/  IMAD R23, R26, R14, RZ ;  /* 0x0000000e1a177224 */ /* 0x002fe400078e02ff */
[----:B------:R-:W-:-:S04]  /*1520*/  IMAD.WIDE R28, R29, 0x8, R6 ;  /* 0x000000081d1c7825 */ /* 0x000fc800078e0206 */
[----:B------:R-:W-:Y:S01]  /*1530*/  IMAD.WIDE R22, R23, 0x8, R8 ;  /* 0x0000000817167825 */ /* 0x000fe200078e0208 */
[----:B------:R-:W0:Y:S04]  /*1540*/  LDG.E.64 R18, desc[UR6][R28.64] ;  /* 0x000000061c127981 */ /* 0x000e28000c1e1b00 */
[----:B------:R-:W0:Y:S02]  /*1550*/  LDG.E.64 R16, desc[UR6][R22.64] ;  /* 0x0000000616107981 */ /* 0x000e24000c1e1b00 */
[----:B0-----:R-:W-:Y:S01]  /*1560*/  DFMA R20, R18, R16, R20 ;  /* 0x000000101214722b */ /* 0x001fe20000000014 */
[----:B------:R-:W-:-:S04]  /*1570*/  IMAD.WIDE R16, R15, 0x8, R28 ;  /* 0x000000080f107825 */ /* 0x000fc800078e021c */
[----:B------:R-:W-:Y:S02]  /*1580*/  IMAD.WIDE R28, R14, 0x8, R22 ;  /* 0x000000080e1c7825 */ /* 0x000fe400078e0216 */
[----:B------:R0:W-:Y:S04]  /*1590*/  STG.E.64 desc[UR6][R10.64], R20 ;  /* 0x000000140a007986 */ /* 0x0001e8000c101b06 */
[----:B------:R1:W2:Y:S04]  /*15a0*/  LDG.E.64 R18, desc[UR6][R16.64] ;  /* 0x0000000610127981 */ /* 0x0002a8000c1e1b00 */
[----:B------:R-:W2:Y:S01]  /*15b0*/  LDG.E.64 R24, desc[UR6][R28.64] ;  /* 0x000000061c187981 */ /* 0x000ea2000c1e1b00 */
[----:B-1----:R-:W-:Y:S01]  /*15c0*/  IMAD.WIDE R16, R15, 0x8, R16 ;  /* 0x000000080f107825 */ /* 0x002fe200078e0210 */
[----:B--2---:R-:W-:-:S03]  /*15d0*/  DFMA R24, R18, R24, R20 ;  /* 0x000000181218722b */ /* 0x004fc60000000014 */
[----:B------:R-:W-:-:S04]  /*15e0*/  IMAD.WIDE R18, R14, 0x8, R28 ;  /* 0x000000080e127825 */ /* 0x000fc800078e021c */
[----:B------:R2:W-:Y:S04]  /*15f0*/  STG.E.64 desc[UR6][R10.64], R24 ;  /* 0x000000180a007986 */ /* 0x0005e8000c101b06 */
[----:B0-----:R-:W3:Y:S04]  /*1600*/  LDG.E.64 R20, desc[UR6][R16.64] ;  /* 0x0000000610147981 */ /* 0x001ee8000c1e1b00 */
[----:B------:R-:W3:Y:S01]  /*1610*/  LDG.E.64 R22, desc[UR6][R18.64] ;  /* 0x0000000612167981 */ /* 0x000ee2000c1e1b00 */
[----:B------:R-:W-:-:S04]  /*1620*/  IMAD.WIDE R28, R15, 0x8, R16 ;  /* 0x000000080f1c7825 */ /* 0x000fc800078e0210 */
[----:B------:R-:W-:Y:S01]  /*1630*/  IMAD.WIDE R14, R14, 0x8, R18 ;  /* 0x000000080e0e7825 */ /* 0x000fe200078e0212 */
[----:B---3--:R-:W-:-:S07]  /*1640*/  DFMA R22, R20, R22, R24 ;  /* 0x000000161416722b */ /* 0x008fce0000000018 */
[----:B------:R2:W-:Y:S04]  /*1650*/  STG.E.64 desc[UR6][R10.64], R22 ;  /* 0x000000160a007986 */ /* 0x0005e8000c101b06 */
[----:B------:R-:W3:Y:S04]  /*1660*/  LDG.E.64 R28, desc[UR6][R28.64] ;  /* 0x000000061c1c7981 */ /* 0x000ee8000c1e1b00 */
[----:B------:R-:W3:Y:S01]  /*1670*/  LDG.E.64 R14, desc[UR6][R14.64] ;  /* 0x000000060e0e7981 */ /* 0x000ee2000c1e1b00 */
[----:B------:R-:W-:Y:S01]  /*1680*/  VIADD R26, R26, 0x4 ;  /* 0x000000041a1a7836 */ /* 0x000fe20000000000 */
[----:B---3--:R-:W-:-:S07]  /*1690*/  DFMA R20, R28, R14, R22 ;  /* 0x0000000e1c14722b */ /* 0x008fce0000000016 */
[----:B------:R2:W-:Y:S04]  /*16a0*/  STG.E.64 desc[UR6][R10.64], R20 ;  /* 0x000000140a007986 */ /* 0x0005e8000c101b06 */
.L_x_195:
[----:B------:R-:W-:Y:S05]  /*16b0*/  @!P2 BRA `(.L_x_194) ;  /* 0x000000000070a947 */ /* 0x000fea0003800000 */
[----:B------:R-:W-:-:S13]  /*16c0*/  ISETP.NE.AND P1, PT, R12, 0x1, PT ;  /* 0x000000010c00780c */ /* 0x000fda0003f25270 */
[----:B------:R-:W3:Y:S02]  /*16d0*/  @P1 LDC.64 R18, c[0x0][0x3b0] ;  /* 0x0000ec00ff121b82 */ /* 0x000ee40000000a00 */
[C---:B---3--:R-:W-:Y:S02]  /*16e0*/  @P1 IMAD R15, R26.reuse, R19, RZ ;  /* 0x000000131a0f1224 */ /* 0x048fe400078e02ff */
[----:B------:R-:W-:Y:S02]  /*16f0*/  @P1 IMAD R17, R26, R18, RZ ;  /* 0x000000121a111224 */ /* 0x000fe400078e02ff */
[----:B------:R-:W-:-:S04]  /*1700*/  @P1 IMAD.WIDE R14, R15, 0x8, R6 ;  /* 0x000000080f0e1825 */ /* 0x000fc800078e0206 */
[----:B------:R-:W-:Y:S01]  /*1710*/  @P1 IMAD.WIDE R16, R17, 0x8, R8 ;  /* 0x0000000811101825 */ /* 0x000fe200078e0208 */
[----:B--2---:R-:W2:Y:S04]  /*1720*/  @P1 LDG.E.64 R24, desc[UR6][R14.64] ;  /* 0x000000060e181981 */ /* 0x004ea8000c1e1b00 */
[----:B-1----:R-:W2:Y:S01]  /*1730*/  @P1 LDG.E.64 R22, desc[UR6][R16.64] ;  /* 0x0000000610161981 */ /* 0x002ea2000c1e1b00 */
[----:B------:R-:W-:-:S04]  /*1740*/  LOP3.LUT R13, R13, 0x1, RZ, 0xc0, !PT ;  /* 0x000000010d0d7812 */ /* 0x000fc800078ec0ff */
[----:B------:R-:W-:-:S13]  /*1750*/  ISETP.NE.U32.AND P2, PT, R13, 0x1, PT ;  /* 0x000000010d00780c */ /* 0x000fda0003f45070 */
[----:B------:R-:W1:Y:S01]  /*1760*/  @P2 LDC.64 R12, c[0x0][0x3b0] ;  /* 0x0000ec00ff0c2b82 */ /* 0x000e620000000a00 */
[----:B--2---:R-:W-:Y:S01]  /*1770*/  @P1 DFMA R22, R24, R22, R20 ;  /* 0x000000161816122b */ /* 0x004fe20000000014 */
[----:B------:R-:W-:-:S04]  /*1780*/  @P1 IMAD.WIDE R24, R19, 0x8, R14 ;  /* 0x0000000813181825 */ /* 0x000fc800078e020e */
[----:B------:R-:W-:Y:S02]  /*1790*/  @P1 IMAD.WIDE R18, R18, 0x8, R16 ;  /* 0x0000000812121825 */ /* 0x000fe400078e0210 */
[----:B------:R3:W-:Y:S04]  /*17a0*/  @P1 STG.E.64 desc[UR6][R10.64], R22 ;  /* 0x000000160a001986 */ /* 0x0007e8000c101b06 */
[----:B------:R-:W0:Y:S04]  /*17b0*/  @P1 LDG.E.64 R24, desc[UR6][R24.64] ;  /* 0x0000000618181981 */ /* 0x000e28000c1e1b00 */
[----:B------:R-:W0:Y:S01]  /*17c0*/  @P1 LDG.E.64 R18, desc[UR6][R18.64] ;  /* 0x0000000612121981 */ /* 0x000e22000c1e1b00 */
[----:B------:R-:W-:-:S05]  /*17d0*/  @P1 IADD3 R26, PT, PT, R26, 0x2, RZ ;  /* 0x000000021a1a1810 */ /* 0x000fca0007ffe0ff */
[C---:B-1----:R-:W-:Y:S02]  /*17e0*/  @P2 IMAD R15, R26.reuse, R13, RZ ;  /* 0x0000000d1a0f2224 */ /* 0x042fe400078e02ff */
[----:B------:R-:W-:-:S04]  /*17f0*/  @P2 IMAD R13, R26, R12, RZ ;  /* 0x0000000c1a0d2224 */ /* 0x000fc800078e02ff */
        /* <DEDUP_REMOVED lines=8> */
.L_x_194:
[----:B------:R-:W-:Y:S05]  /*1880*/  @P0 BRA `(.L_x_196) ;  /* 0xfffffff400b80947 */ /* 0x000fea000383ffff */
[----:B------:R-:W4:Y:S01]  /*1890*/  LDCU UR4, c[0x0][0x3b4] ;  /* 0x00007680ff0477ac */ /* 0x000f220008000800 */
[----:B------:R-:W-:-:S04]  /*18a0*/  IADD3 R27, PT, PT, R2, R27, RZ ;  /* 0x0000001b021b7210 */ /* 0x000fc80007ffe0ff */
[----:B----4-:R-:W-:-:S13]  /*18b0*/  ISETP.GE.AND P0, PT, R27, UR4, PT ;  /* 0x000000041b007c0c */ /* 0x010fda000bf06270 */
[----:B------:R-:W-:Y:S05]  /*18c0*/  @!P0 BRA `(.L_x_190) ;  /* 0xfffffff0008c8947 */ /* 0x000fea000383ffff */
[----:B------:R-:W-:Y:S05]  /*18d0*/  EXIT ;  /* 0x000000000000794d */ /* 0x000fea0003800000 */
.L_x_197:
        /* <DEDUP_REMOVED lines=10> */
.L_x_285:


//--------------------- .text._Z19gpuTemplateApplyXx3IfEvPT_S1_S1_iiiiiiii --------------------------
	.section	.text._Z19gpuTemplateApplyXx3IfEvPT_S1_S1_iiiiiiii,"ax",@progbits
	.align	128
        .global         _Z19gpuTemplateApplyXx3IfEvPT_S1_S1_iiiiiiii
        .type           _Z19gpuTemplateApplyXx3IfEvPT_S1_S1_iiiiiiii,@function
        .size           _Z19gpuTemplateApplyXx3IfEvPT_S1_S1_iiiiiiii,(.L_x_286 - _Z19gpuTemplateApplyXx3IfEvPT_S1_S1_iiiiiiii)
        .other          _Z19gpuTemplateApplyXx3IfEvPT_S1_S1_iiiiiiii,@"STO_CUDA_ENTRY STV_DEFAULT"
_Z19gpuTemplateApplyXx3IfEvPT_S1_S1_iiiiiiii:
.text._Z19gpuTemplateApplyXx3IfEvPT_S1_S1_iiiiiiii:
        /* <DEDUP_REMOVED lines=18> */
.L_x_203:
[----:B0-----:R-:W0:Y:S01]  /*0120*/  LDC R7, c[0x0][0x3a0] ;  /* 0x0000e800ff077b82 */ /* 0x001e220000000800 */
[----:B------:R-:W-:Y:S01]  /*0130*/  IABS R16, R0 ;  /* 0x0000000000107213 */ /* 0x000fe20000000000 */
[----:B------:R-:W2:Y:S01]  /*0140*/  LDCU UR4, c[0x0][0x3ac] ;  /* 0x00007580ff0477ac */ /* 0x000ea20008000800 */
[----:B---3--:R-:W3:Y:S05]  /*0150*/  LDCU UR5, c[0x0][0x3b4] ;  /* 0x00007680ff0577ac */ /* 0x008eea0008000800 */
[----:B------:R-:W4:Y:S01]  /*0160*/  LDC R8, c[0x0][0x398] ;  /* 0x0000e600ff087b82 */ /* 0x000f220000000800 */
[----:B0-----:R-:W-:-:S04]  /*0170*/  IABS R13, R7 ;  /* 0x00000007000d7213 */ /* 0x001fc80000000000 */
[----:B------:R-:W0:Y:S08]  /*0180*/  I2F.RP R9, R13 ;  /* 0x0000000d00097306 */ /* 0x000e300000209400 */
[----:B0-----:R-:W0:Y:S02]  /*0190*/  MUFU.RCP R9, R9 ;  /* 0x0000000900097308 */ /* 0x001e240000001000 */
[----:B0-----:R-:W-:-:S02]  /*01a0*/  IADD3 R10, PT, PT, R9, 0xffffffe, RZ ;  /* 0x0ffffffe090a7810 */ /* 0x001fc40007ffe0ff */
[----:B----4-:R-:W-:-:S04]  /*01b0*/  IABS R9, R8 ;  /* 0x0000000800097213 */ /* 0x010fc80000000000 */
[----:B------:R0:W4:Y:S02]  /*01c0*/  F2I.FTZ.U32.TRUNC.NTZ R11, R10 ;  /* 0x0000000a000b7305 */ /* 0x000124000021f000 */
[----:B0-----:R-:W-:Y:S01]  /*01d0*/  HFMA2 R10, -RZ, RZ, 0, 0 ;  /* 0x00000000ff0a7431 */ /* 0x001fe200000001ff */
[----:B----4-:R-:W-:-:S05]  /*01e0*/  IADD3 R12, PT, PT, RZ, -R11, RZ ;  /* 0x8000000bff0c7210 */ /* 0x010fca0007ffe0ff */
        /* <DEDUP_REMOVED lines=25> */
[----:B------:R-:W-:-:S06]  /*0380*/  IMAD.HI.U32 R10, R11, R13, R10 ;  /* 0x0000000d0b0a7227 */ /* 0x000fcc00078e000a */
        /* <DEDUP_REMOVED lines=14> */
[----:B------:R-:W-:Y:S01]  /*0470*/  IADD3 R9, PT, PT, -R10, RZ, RZ ;  /* 0x000000ff0a097210 */ /* 0x000fe20007ffe1ff */
[----:B0-----:R-:W-:-:S04]  /*0480*/  IMAD.WIDE R12, R0, 0x4, R12 ;  /* 0x00000004000c7825 */ /* 0x001fc800078e020c */
[----:B------:R-:W-:-:S04]  /*0490*/  IMAD R9, R8, R9, R7 ;  /* 0x0000000908097224 */ /* 0x000fc800078e0207 */
[--C-:B--2---:R-:W-:Y:S02]  /*04a0*/  IMAD R11, R14, UR4, R9.reuse ;  /* 0x000000040e0b7c24 */ /* 0x104fe4000f8e0209 */
[C---:B---3--:R-:W-:Y:S02]  /*04b0*/  IMAD R9, R10.reuse, UR5, R9 ;  /* 0x000000050a097c24 */ /* 0x048fe4000f8e0209 */
[----:B------:R-:W-:Y:S02]  /*04c0*/  IMAD R8, R10, UR5, R11 ;  /* 0x000000050a087c24 */ /* 0x000fe4000f8e020b */
[----:B------:R-:W-:Y:S02]  /*04d0*/  HFMA2 R10, -RZ, RZ, 0, 0 ;  /* 0x00000000ff0a7431 */ /* 0x000fe400000001ff */
[----:B------:R-:W-:-:S07]  /*04e0*/  IMAD R9, R14, UR4, R9 ;  /* 0x000000040e097c24 */ /* 0x000fce000f8e0209 */
.L_x_202:
        /* <DEDUP_REMOVED lines=14> */
.L_x_199:
        /* <DEDUP_REMOVED lines=58> */
.L_x_198:
        /* <DEDUP_REMOVED lines=37> */
.L_x_201:
        /* <DEDUP_REMOVED lines=35> */
.L_x_200:
[----:B------:R-:W-:Y:S05]  /*0df0*/  @P0 BRA `(.L_x_202) ;  /* 0xfffffff400bc0947 */ /* 0x000fea000383ffff */
[----:B------:R-:W2:Y:S01]  /*0e00*/  LDCU UR4, c[0x0][0x3a4] ;  /* 0x00007480ff0477ac */ /* 0x000ea20008000800 */
[----:B------:R-:W-:-:S04]  /*0e10*/  IADD3 R0, PT, PT, R5, R0, RZ ;  /* 0x0000000005007210 */ /* 0x000fc80007ffe0ff */
[----:B--2---:R-:W-:-:S13]  /*0e20*/  ISETP.GE.AND P0, PT, R0, UR4, PT ;  /* 0x0000000400007c0c */ /* 0x004fda000bf06270 */
[----:B------:R-:W-:Y:S05]  /*0e30*/  @!P0 BRA `(.L_x_203) ;  /* 0xfffffff000b88947 */ /* 0x000fea000383ffff */
[----:B-1----:R-:W-:Y:S05]  /*0e40*/  EXIT ;  /* 0x000000000000794d */ /* 0x002fea0003800000 */
.L_x_204:
        /* <DEDUP_REMOVED lines=11> */
.L_x_286:


//--------------------- .text._Z19gpuTemplateApplyXx3IdEvPT_S1_S1_iiiiiiii --------------------------
	.section	.text._Z19gpuTemplateApplyXx3IdEvPT_S1_S1_iiiiiiii,"ax",@progbits
	.align	128
        .global         _Z19gpuTemplateApplyXx3IdEvPT_S1_S1_iiiiiiii
        .type           _Z19gpuTemplateApplyXx3IdEvPT_S1_S1_iiiiiiii,@function
        .size           _Z19gpuTemplateApplyXx3IdEvPT_S1_S1_iiiiiiii,(.L_x_287 - _Z19gpuTemplateApplyXx3IdEvPT_S1_S1_iiiiiiii)
        .other          _Z19gpuTemplateApplyXx3IdEvPT_S1_S1_iiiiiiii,@"STO_CUDA_ENTRY STV_DEFAULT"
_Z19gpuTemplateApplyXx3IdEvPT_S1_S1_iiiiiiii:
.text._Z19gpuTemplateApplyXx3IdEvPT_S1_S1_iiiiiiii:
        /* <DEDUP_REMOVED lines=13> */
.L_x_210:
        /* <DEDUP_REMOVED lines=25> */
[C---:B------:R-:W-:Y:S02]  /*0260*/  LOP3.LUT R6, R0.reuse, R3, RZ, 0x3c, !PT ;  /* 0x0000000300067212 */ /* 0x040fe400078e3cff */
[----:B------:R-:W-:Y:S01]  /*0270*/  ISETP.NE.AND P2, PT, R3, RZ, PT ;  /* 0x000000ff0300720c */ /* 0x000fe20003f45270 */
[----:B----4-:R-:W-:Y:S01]  /*0280*/  IMAD.WIDE R10, R0, 0x8, R10 ;  /* 0x00000008000a7825 */ /* 0x010fe200078e020a */
[----:B------:R-:W-:-:S02]  /*0290*/  ISETP.GE.AND P1, PT, R6, RZ, PT ;  /* 0x000000ff0600720c */ /* 0x000fc40003f26270 */
[----:B-1----:R-:W-:-:S04]  /*02a0*/  IADD3 R6, PT, PT, R8, 0xffffffe, RZ ;  /* 0x0ffffffe08067810 */ /* 0x002fc80007ffe0ff */
[----:B------:R1:W4:Y:S01]  /*02b0*/  F2I.FTZ.U32.TRUNC.NTZ R7, R6 ;  /* 0x0000000600077305 */ /* 0x000322000021f000 */
[----:B------:R-:W-:-:S04]  /*02c0*/  @P0 IADD3 R5, PT, PT, R5, 0x1, RZ ;  /* 0x0000000105050810 */ /* 0x000fc80007ffe0ff */
[----:B------:R-:W-:Y:S01]  /*02d0*/  MOV R14, R5 ;  /* 0x00000005000e7202 */ /* 0x000fe20000000f00 */
[----:B-1----:R-:W-:-:S04]  /*02e0*/  HFMA2 R6, -RZ, RZ, 0, 0 ;  /* 0x00000000ff067431 */ /* 0x002fc800000001ff */
[----:B------:R-:W-:Y:S01]  /*02f0*/  @!P1 IMAD.MOV R14, RZ, RZ, -R14 ;  /* 0x000000ffff0e9224 */ /* 0x000fe200078e0a0e */
[----:B------:R-:W-:-:S04]  /*0300*/  @!P2 LOP3.LUT R14, RZ, R3, RZ, 0x33, !PT ;  /* 0x00000003ff0ea212 */ /* 0x000fc800078e33ff */
        /* <DEDUP_REMOVED lines=22> */
[--C-:B--2---:R-:W-:Y:S02]  /*0470*/  IMAD R7, R14, UR4, R5.reuse ;  /* 0x000000040e077c24 */ /* 0x104fe4000f8e0205 */
[C---:B---3--:R-:W-:Y:S02]  /*0480*/  IMAD R5, R6.reuse, UR5, R5 ;  /* 0x0000000506057c24 */ /* 0x048fe4000f8e0205 */
[----:B------:R-:W-:Y:S02]  /*0490*/  IMAD R4, R6, UR5, R7 ;  /* 0x0000000506047c24 */ /* 0x000fe4000f8e0207 */
[----:B------:R-:W-:Y:S02]  /*04a0*/  HFMA2 R6, -RZ, RZ, 0, 0 ;  /* 0x00000000ff067431 */ /* 0x000fe400000001ff */
[----:B------:R-:W-:-:S07]  /*04b0*/  IMAD R5, R14, UR4, R5 ;  /* 0x000000040e057c24 */ /* 0x000fce000f8e0205 */
.L_x_209:
[----:B-1----:R-:W1:Y:S01]  /*04c0*/  LDC R7, c[0x0][0x39c] ;  /* 0x0000e700ff077b82 */ /* 0x002e620000000800 */
[----:B--2---:R-:W2:Y:S01]  /*04d0*/  LDCU UR5, c[0x0][0x3a0] ;  /* 0x00007400ff0577ac */ /* 0x004ea20008000800 */
[----:B------:R-:W-:Y:S02]  /*04e0*/  MOV R12, R6 ;  /* 0x00000006000c7202 */ /* 0x000fe40000000f00 */
[----:B------:R-:W-:Y:S01]  /*04f0*/  MOV R20, RZ ;  /* 0x000000ff00147202 */ /* 0x000fe20000000f00 */
        /* <DEDUP_REMOVED lines=8> */
[----:B------:R-:W-:Y:S02]  /*0580*/  IMAD R26, R12, UR4, R5 ;  /* 0x000000040c1a7c24 */ /* 0x000fe4000f8e0205 */
[----:B------:R-:W-:Y:S01]  /*0590*/  IMAD.MOV.U32 R21, RZ, RZ, R8 ;  /* 0x000000ffff157224 */ /* 0x000fe200078e0008 */
[----:B------:R-:W-:-:S07]  /*05a0*/  IADD3 R28, PT, PT, -R20, RZ, RZ ;  /* 0x000000ff141c7210 */ /* 0x000fce0007ffe1ff */
.L_x_206:
        /* <DEDUP_REMOVED lines=57> */
.L_x_205:
        /* <DEDUP_REMOVED lines=36> */
.L_x_208:
        /* <DEDUP_REMOVED lines=36> */
.L_x_207:
        /* <DEDUP_REMOVED lines=8> */
.L_x_211:
        /* <DEDUP_REMOVED lines=12> */
.L_x_287:


//--------------------- .text._Z19gpuTemplateApplyXx2IfEvPT_S1_S1_iiii --------------------------
	.section	.text._Z19gpuTemplateApplyXx2IfEvPT_S1_S1_iiii,"ax",@progbits
	.align	128
        .global         _Z19gpuTemplateApplyXx2IfEvPT_S1_S1_iiii
        .type           _Z19gpuTemplateApplyXx2IfEvPT_S1_S1_iiii,@function
        .size           _Z19gpuTemplateApplyXx2IfEvPT_S1_S1_iiii,(.L_x_288 - _Z19gpuTemplateApplyXx2IfEvPT_S1_S1_iiii)
        .other          _Z19gpuTemplateApplyXx2IfEvPT_S1_S1_iiii,@"STO_CUDA_ENTRY STV_DEFAULT"
_Z19gpuTemplateApplyXx2IfEvPT_S1_S1_iiii:
.text._Z19gpuTemplateApplyXx2IfEvPT_S1_S1_iiii:
        /* <DEDUP_REMOVED lines=14> */
[----:B------:R-:W0:Y:S02]  /*00e0*/  LDC.64 R6, c[0x0][0x380] ;  /* 0x0000e000ff067b82 */ /* 0x000e240000000a00 */
.L_x_213:
[----:B0-----:R-:W-:Y:S01]  /*00f0*/  IMAD.WIDE R2, R0, 0x4, R6 ;  /* 0x0000000400027825 */ /* 0x001fe200078e0206 */
[----:B------:R-:W-:-:S04]  /*0100*/  IADD3 R0, PT, PT, R5, R0, RZ ;  /* 0x0000000005007210 */ /* 0x000fc80007ffe0ff */
[----:B------:R1:W-:Y:S01]  /*0110*/  STG.E desc[UR8][R2.64], RZ ;  /* 0x000000ff02007986 */ /* 0x0003e2000c101908 */
[----:B------:R-:W-:-:S13]  /*0120*/  ISETP.GE.AND P0, PT, R0, UR6, PT ;  /* 0x0000000600007c0c */ /* 0x000fda000bf06270 */
[----:B-1----:R-:W-:Y:S05]  /*0130*/  @!P0 BRA `(.L_x_213) ;  /* 0xfffffffc00ec8947 */ /* 0x002fea000383ffff */
[----:B------:R-:W-:Y:S05]  /*0140*/  EXIT ;  /* 0x000000000000794d */ /* 0x000fea0003800000 */
.L_x_212:
[----:B------:R-:W-:Y:S02]  /*0150*/  ULOP3.LUT UR5, UR4, 0x7ffffff8, URZ, 0xc0, !UPT ;  /* 0x7ffffff804057892 */ /* 0x000fe4000f8ec0ff */
[----:B------:R-:W-:Y:S02]  /*0160*/  ULOP3.LUT UR4, UR4, 0x7, URZ, 0xc0, !UPT ;  /* 0x0000000704047892 */ /* 0x000fe4000f8ec0ff */
[----:B------:R-:W-:-:S12]  /*0170*/  UIADD3 UR7, UPT, UPT, -UR5, URZ, URZ ;  /* 0x000000ff05077290 */ /* 0x000fd8000fffe1ff */
.L_x_218:
[----:B0-----:R-:W0:Y:S01]  /*0180*/  LDC R4, c[0x0][0x39c] ;  /* 0x0000e700ff047b82 */ /* 0x001e220000000800 */
[----:B------:R-:W-:Y:S02]  /*0190*/  IABS R9, R0 ;  /* 0x0000000000097213 */ /* 0x000fe40000000000 */
[----:B------:R-:W-:Y:S02]  /*01a0*/  ISETP.GE.AND P1, PT, R0, RZ, PT ;  /* 0x000000ff0000720c */ /* 0x000fe40003f26270 */
[----:B-1----:R-:W-:Y:S02]  /*01b0*/  MOV R13, RZ ;  /* 0x000000ff000d7202 */ /* 0x002fe40000000f00 */
[----:B0-----:R-:W-:-:S04]  /*01c0*/  IABS R8, R4 ;  /* 0x0000000400087213 */ /* 0x001fc80000000000 */
[----:B------:R-:W0:Y:S08]  /*01d0*/  I2F.RP R6, R8 ;  /* 0x0000000800067306 */ /* 0x000e300000209400 */
[----:B0-----:R-:W0:Y:S02]  /*01e0*/  MUFU.RCP R6, R6 ;  /* 0x0000000600067308 */ /* 0x001e240000001000 */
[----:B0-----:R-:W-:-:S02]  /*01f0*/  IADD3 R2, PT, PT, R6, 0xffffffe, RZ ;  /* 0x0ffffffe06027810 */ /* 0x001fc40007ffe0ff */
[----:B------:R-:W0:Y:S04]  /*0200*/  LDC R6, c[0x0][0x3a0] ;  /* 0x0000e800ff067b82 */ /* 0x000e280000000800 */
[----:B------:R1:W2:Y:S02]  /*0210*/  F2I.FTZ.U32.TRUNC.NTZ R3, R2 ;  /* 0x0000000200037305 */ /* 0x0002a4000021f000 */
[----:B-1----:R-:W-:Y:S01]  /*0220*/  HFMA2 R2, -RZ, RZ, 0, 0 ;  /* 0x00000000ff027431 */ /* 0x002fe200000001ff */
[----:B--2---:R-:W-:-:S05]  /*0230*/  IADD3 R7, PT, PT, RZ, -R3, RZ ;  /* 0x80000003ff077210 */ /* 0x004fca0007ffe0ff */
[----:B------:R-:W-:-:S04]  /*0240*/  IMAD R7, R7, R8, RZ ;  /* 0x0000000807077224 */ /* 0x000fc800078e02ff */
[----:B------:R-:W-:Y:S01]  /*0250*/  IMAD.HI.U32 R3, R3, R7, R2 ;  /* 0x0000000703037227 */ /* 0x000fe200078e0002 */
[----:B------:R-:W-:-:S03]  /*0260*/  MOV R7, R9 ;  /* 0x0000000900077202 */ /* 0x000fc60000000f00 */
[----:B------:R-:W-:Y:S02]  /*0270*/  HFMA2 R9, -RZ, RZ, 0, 0 ;  /* 0x00000000ff097431 */ /* 0x000fe400000001ff */
[----:B------:R-:W-:-:S05]  /*0280*/  IMAD.HI.U32 R3, R3, R7, RZ ;  /* 0x0000000703037227 */ /* 0x000fca00078e00ff */
[----:B------:R-:W-:-:S05]  /*0290*/  IADD3 R3, PT, PT, -R3, RZ, RZ ;  /* 0x000000ff03037210 */ /* 0x000fca0007ffe1ff */
[C---:B------:R-:W-:Y:S02]  /*02a0*/  IMAD R7, R8.reuse, R3, R7 ;  /* 0x0000000308077224 */ /* 0x040fe400078e0207 */
[----:B------:R-:W1:Y:S03]  /*02b0*/  LDC.64 R2, c[0x0][0x380] ;  /* 0x0000e000ff027b82 */ /* 0x000e660000000a00 */
[----:B------:R-:W-:-:S13]  /*02c0*/  ISETP.GT.U32.AND P0, PT, R8, R7, PT ;  /* 0x000000070800720c */ /* 0x000fda0003f04070 */
[----:B------:R-:W-:Y:S02]  /*02d0*/  @!P0 IADD3 R7, PT, PT, R7, -R8, RZ ;  /* 0x8000000807078210 */ /* 0x000fe40007ffe0ff */
[----:B------:R-:W-:Y:S02]  /*02e0*/  ISETP.NE.AND P0, PT, R4, RZ, PT ;  /* 0x000000ff0400720c */ /* 0x000fe40003f05270 */
[----:B------:R-:W-:Y:S01]  /*02f0*/  ISETP.GT.U32.AND P2, PT, R8, R7, PT ;  /* 0x000000070800720c */ /* 0x000fe20003f44070 */
[----:B-1----:R-:W-:-:S05]  /*0300*/  IMAD.WIDE R2, R0, 0x4, R2 ;  /* 0x0000000400027825 */ /* 0x002fca00078e0202 */
[----:B------:R1:W-:Y:S07]  /*0310*/  STG.E desc[UR8][R2.64], RZ ;  /* 0x000000ff02007986 */ /* 0x0003ee000c101908 */
[----:B------:R-:W-:Y:S02]  /*0320*/  @!P2 IADD3 R7, PT, PT, R7, -R8, RZ ;  /* 0x800000080707a210 */ /* 0x000fe40007ffe0ff */
[----:B0-----:R-:W-:Y:S02]  /*0330*/  ISETP.GE.U32.AND P2, PT, R6, 0x8, PT ;  /* 0x000000080600780c */ /* 0x001fe40003f46070 */
[----:B------:R-:W-:-:S02]  /*0340*/  @!P1 IADD3 R7, PT, PT, -R7, RZ, RZ ;  /* 0x000000ff07079210 */ /* 0x000fc40007ffe1ff */
[----:B------:R-:W-:-:S09]  /*0350*/  @!P0 LOP3.LUT R7, RZ, R4, RZ, 0x33, !PT ;  /* 0x00000004ff078212 */ /* 0x000fd200078e33ff */
[----:B-1----:R-:W-:Y:S05]  /*0360*/  @!P2 BRA `(.L_x_214) ;  /* 0x0000000000f4a947 */ /* 0x002fea0003800000 */
[----:B------:R-:W-:Y:S02]  /*0370*/  MOV R13, RZ ;  /* 0x000000ff000d7202 */ /* 0x000fe40000000f00 */
[----:B------:R-:W-:Y:S02]  /*0380*/  MOV R10, R0 ;  /* 0x00000000000a7202 */ /* 0x000fe40000000f00 */
[----:B------:R-:W-:Y:S02]  /*0390*/  MOV R9, R7 ;  /* 0x0000000700097202 */ /* 0x000fe40000000f00 */
[----:B------:R-:W-:-:S07]  /*03a0*/  MOV R8, UR7 ;  /* 0x0000000700087c02 */ /* 0x000fce0008000f00 */
.L_x_215:
[----:B0-----:R-:W0:Y:S08]  /*03b0*/  LDC.64 R14, c[0x0][0x390] ;  /* 0x0000e400ff0e7b82 */ /* 0x001e300000000a00 */
[----:B------:R-:W1:Y:S08]  /*03c0*/  LDC.64 R16, c[0x0][0x388] ;  /* 0x0000e200ff107b82 */ /* 0x000e700000000a00 */
[----:B------:R-:W2:Y:S01]  /*03d0*/  LDC R11, c[0x0][0x398] ;  /* 0x0000e600ff0b7b82 */ /* 0x000ea20000000800 */
[----:B0-----:R-:W-:-:S05]  /*03e0*/  IMAD.WIDE R14, R9, 0x4, R14 ;  /* 0x00000004090e7825 */ /* 0x001fca00078e020e */
[----:B------:R-:W3:Y:S01]  /*03f0*/  LDG.E R18, desc[UR8][R14.64] ;  /* 0x000000080e127981 */ /* 0x000ee2000c1e1900 */
[----:B-1----:R-:W-:-:S05]  /*0400*/  IMAD.WIDE R16, R10, 0x4, R16 ;  /* 0x000000040a107825 */ /* 0x002fca00078e0210 */
[----:B------:R-:W3:Y:S02]  /*0410*/  LDG.E R12, desc[UR8][R16.64] ;  /* 0x00000008100c7981 */ /* 0x000ee4000c1e1900 */
[----:B---3--:R-:W-:Y:S01]  /*0420*/  FFMA R23, R12, R18, R13 ;  /* 0x000000120c177223 */ /* 0x008fe2000000000d */
[----:B------:R-:W-:-:S04]  /*0430*/  IMAD.WIDE R12, R4, 0x4, R14 ;  /* 0x00000004040c7825 */ /* 0x000fc800078e020e */
[----:B--2---:R-:W-:Y:S01]  /*0440*/  IMAD.WIDE R18, R11, 0x4, R16 ;  /* 0x000000040b127825 */ /* 0x004fe200078e0210 */
        /* <DEDUP_REMOVED lines=9> */
[----:B0-----:R-:W-:-:S04]  /*04e0*/  IMAD.WIDE R22, R4, 0x4, R14 ;  /* 0x0000000404167825 */ /* 0x001fc800078e020e */
        /* <DEDUP_REMOVED lines=8> */
[----:B------:R-:W-:Y:S04]  /*0570*/  STG.E desc[UR8][R2.64], R29 ;  /* 0x0000001d02007986 */ /* 0x000fe8000c101908 */
[----:B------:R-:W1:Y:S04]  /*0580*/  LDG.E R14, desc[UR8][R18.64] ;  /* 0x00000008120e7981 */ /* 0x000e68000c1e1900 */
[----:B------:R-:W1:Y:S01]  /*0590*/  LDG.E R15, desc[UR8][R12.64] ;  /* 0x000000080c0f7981 */ /* 0x000e62000c1e1900 */
[----:B------:R-:W-:-:S04]  /*05a0*/  IMAD.WIDE R20, R4, 0x4, R12 ;  /* 0x0000000404147825 */ /* 0x000fc800078e020c */
[----:B-1----:R-:W-:Y:S01]  /*05b0*/  FFMA R25, R14, R15, R29 ;  /* 0x0000000f0e197223 */ /* 0x002fe2000000001d */
[----:B------:R-:W-:-:S04]  /*05c0*/  IMAD.WIDE R14, R11, 0x4, R18 ;  /* 0x000000040b0e7825 */ /* 0x000fc800078e0212 */
[----:B------:R1:W-:Y:S04]  /*05d0*/  STG.E desc[UR8][R2.64], R25 ;  /* 0x0000001902007986 */ /* 0x0003e8000c101908 */
[----:B------:R-:W0:Y:S04]  /*05e0*/  LDG.E R16, desc[UR8][R14.64] ;  /* 0x000000080e107981 */ /* 0x000e28000c1e1900 */
[----:B------:R-:W0:Y:S01]  /*05f0*/  LDG.E R17, desc[UR8][R20.64] ;  /* 0x0000000814117981 */ /* 0x000e22000c1e1900 */
[----:B------:R-:W-:-:S04]  /*0600*/  IMAD.WIDE R22, R11, 0x4, R14 ;  /* 0x000000040b167825 */ /* 0x000fc800078e020e */
[----:B0-----:R-:W-:Y:S01]  /*0610*/  FFMA R27, R16, R17, R25 ;  /* 0x00000011101b7223 */ /* 0x001fe20000000019 */
[----:B------:R-:W-:-:S04]  /*0620*/  IMAD.WIDE R16, R4, 0x4, R20 ;  /* 0x0000000404107825 */ /* 0x000fc800078e0214 */
[----:B------:R0:W-:Y:S04]  /*0630*/  STG.E desc[UR8][R2.64], R27 ;  /* 0x0000001b02007986 */ /* 0x0001e8000c101908 */
[----:B------:R-:W2:Y:S04]  /*0640*/  LDG.E R12, desc[UR8][R22.64] ;  /* 0x00000008160c7981 */ /* 0x000ea8000c1e1900 */
[----:B------:R-:W2:Y:S01]  /*0650*/  LDG.E R13, desc[UR8][R16.64] ;  /* 0x00000008100d7981 */ /* 0x000ea2000c1e1900 */
[----:B------:R-:W-:-:S04]  /*0660*/  IMAD.WIDE R18, R11, 0x4, R22 ;  /* 0x000000040b127825 */ /* 0x000fc800078e0216 */
[----:B-1----:R-:W-:-:S04]  /*0670*/  IMAD.WIDE R24, R4, 0x4, R16 ;  /* 0x0000000404187825 */ /* 0x002fc800078e0210 */
[----:B--2---:R-:W-:-:S05]  /*0680*/  FFMA R29, R12, R13, R27 ;  /* 0x0000000d0c1d7223 */ /* 0x004fca000000001b */
[----:B------:R0:W-:Y:S04]  /*0690*/  STG.E desc[UR8][R2.64], R29 ;  /* 0x0000001d02007986 */ /* 0x0001e8000c101908 */
[----:B------:R-:W2:Y:S04]  /*06a0*/  LDG.E R18, desc[UR8][R18.64] ;  /* 0x0000000812127981 */ /* 0x000ea8000c1e1900 */
[----:B------:R-:W2:Y:S01]  /*06b0*/  LDG.E R24, desc[UR8][R24.64] ;  /* 0x0000000818187981 */ /* 0x000ea2000c1e1900 */
[----:B------:R-:W-:-:S04]  /*06c0*/  IADD3 R8, PT, PT, R8, 0x8, RZ ;  /* 0x0000000808087810 */ /* 0x000fc80007ffe0ff */
[----:B------:R-:W-:Y:S02]  /*06d0*/  ISETP.NE.AND P0, PT, R8, RZ, PT ;  /* 0x000000ff0800720c */ /* 0x000fe40003f05270 */
[----:B------:R-:W-:Y:S02]  /*06e0*/  LEA R10, R11, R10, 0x3 ;  /* 0x0000000a0b0a7211 */ /* 0x000fe400078e18ff */
[----:B------:R-:W-:Y:S01]  /*06f0*/  LEA R9, R4, R9, 0x3 ;  /* 0x0000000904097211 */ /* 0x000fe200078e18ff */
[----:B--2---:R-:W-:-:S05]  /*0700*/  FFMA R13, R18, R24, R29 ;  /* 0x00000018120d7223 */ /* 0x004fca000000001d */
[----:B------:R0:W-:Y:S03]  /*0710*/  STG.E desc[UR8][R2.64], R13 ;  /* 0x0000000d02007986 */ /* 0x0001e6000c101908 */
[----:B------:R-:W-:Y:S05]  /*0720*/  @P0 BRA `(.L_x_215) ;  /* 0xfffffffc00200947 */ /* 0x000fea000383ffff */
[----:B------:R-:W-:-:S07]  /*0730*/  MOV R9, UR5 ;  /* 0x0000000500097c02 */ /* 0x000fce0008000f00 */
.L_x_214:
[----:B------:R-:W-:-:S09]  /*0740*/  UISETP.NE.AND UP0, UPT, UR4, URZ, UPT ;  /* 0x000000ff0400728c */ /* 0x000fd2000bf05270 */
[----:B------:R-:W-:Y:S05]  /*0750*/  BRA.U !UP0, `(.L_x_216) ;  /* 0x00000005080c7547 */ /* 0x000fea000b800000 */
[----:B------:R-:W-:Y:S01]  /*0760*/  UIADD3 UR6, UPT, UPT, UR4, -0x1, URZ ;  /* 0xffffffff04067890 */ /* 0x000fe2000fffe0ff */
[----:B------:R-:W-:-:S03]  /*0770*/  LOP3.LUT P0, R22, R6, 0x3, RZ, 0xc0, !PT ;  /* 0x0000000306167812 */ /* 0x000fc6000780c0ff */
[----:B------:R-:W-:-:S09]  /*0780*/  UISETP.GE.U32.AND UP0, UPT, UR6, 0x3, UPT ;  /* 0x000000030600788c */ /* 0x000fd2000bf06070 */
[----:B------:R-:W-:Y:S05]  /*0790*/  BRA.U !UP0, `(.L_x_217) ;  /* 0x0000000108787547 */ /* 0x000fea000b800000 */
[----:B------:R-:W1:Y:S01]  /*07a0*/  LDC R8, c[0x0][0x398] ;  /* 0x0000e600ff087b82 */ /* 0x000e620000000800 */
[----:B------:R-:W-:-:S07]  /*07b0*/  IMAD R19, R9, R4, R7 ;  /* 0x0000000409137224 */ /* 0x000fce00078e0207 */
[----:B------:R-:W2:Y:S08]  /*07c0*/  LDC.64 R10, c[0x0][0x390] ;  /* 0x0000e400ff0a7b82 */ /* 0x000eb00000000a00 */
[----:B------:R-:W3:Y:S01]  /*07d0*/  LDC.64 R14, c[0x0][0x388] ;  /* 0x0000e200ff0e7b82 */ /* 0x000ee20000000a00 */
[----:B-1----:R-:W-:Y:S02]  /*07e0*/  IMAD R17, R9, R8, R0 ;  /* 0x0000000809117224 */ /* 0x002fe400078e0200 */
[----:B--2---:R-:W-:-:S05]  /*07f0*/  IMAD.WIDE R10, R19, 0x4, R10 ;  /* 0x00000004130a7825 */ /* 0x004fca00078e020a */
[----:B------:R-:W2:Y:S01]  /*0800*/  LDG.E R16, desc[UR8][R10.64] ;  /* 0x000000080a107981 */ /* 0x000ea2000c1e1900 */
[----:B---3--:R-:W-:-:S05]  /*0810*/  IMAD.WIDE R14, R17, 0x4, R14 ;  /* 0x00000004110e7825 */ /* 0x008fca00078e020e */
[----:B------:R-:W2:Y:S02]  /*0820*/  LDG.E R12, desc[UR8][R14.64] ;  /* 0x000000080e0c7981 */ /* 0x000ea4000c1e1900 */
[----:B--2---:R-:W-:Y:S01]  /*0830*/  FFMA R23, R12, R16, R13 ;  /* 0x000000100c177223 */ /* 0x004fe2000000000d */
[----:B0-----:R-:W-:-:S04]  /*0840*/  IMAD.WIDE R12, R8, 0x4, R14 ;  /* 0x00000004080c7825 */ /* 0x001fc800078e020e */
[----:B------:R-:W-:Y:S01]  /*0850*/  IMAD.WIDE R16, R4, 0x4, R10 ;  /* 0x0000000404107825 */ /* 0x000fe200078e020a */
        /* <DEDUP_REMOVED lines=15> */
[----:B------:R-:W-:Y:S01]  /*0950*/  IADD3 R9, PT, PT, R9, 0x4, RZ ;  /* 0x0000000409097810 */ /* 0x000fe20007ffe0ff */
[----:B--2---:R-:W-:-:S05]  /*0960*/  FFMA R13, R10, R14, R27 ;  /* 0x0000000e0a0d7223 */ /* 0x004fca000000001b */
[----:B------:R1:W-:Y:S02]  /*0970*/  STG.E desc[UR8][R2.64], R13 ;  /* 0x0000000d02007986 */ /* 0x0003e4000c101908 */
.L_x_217:
[----:B------:R-:W-:Y:S05]  /*0980*/  @!P0 BRA `(.L_x_216) ;  /* 0x0000000000808947 */ /* 0x000fea0003800000 */
[----:B------:R-:W-:-:S13]  /*0990*/  ISETP.NE.AND P0, PT, R22, 0x1, PT ;  /* 0x000000011600780c */ /* 0x000fda0003f05270 */
[----:B------:R-:W2:Y:S01]  /*09a0*/  @P0 LDC R19, c[0x0][0x398] ;  /* 0x0000e600ff130b82 */ /* 0x000ea20000000800 */
[----:B------:R-:W-:-:S07]  /*09b0*/  @P0 IMAD R21, R9, R4, R7 ;  /* 0x0000000409150224 */ /* 0x000fce00078e0207 */
[----:B------:R-:W3:Y:S08]  /*09c0*/  @P0 LDC.64 R10, c[0x0][0x390] ;  /* 0x0000e400ff0a0b82 */ /* 0x000ef00000000a00 */
[----:B------:R-:W4:Y:S01]  /*09d0*/  @P0 LDC.64 R14, c[0x0][0x388] ;  /* 0x0000e200ff0e0b82 */ /* 0x000f220000000a00 */
[----:B--2---:R-:W-:Y:S02]  /*09e0*/  @P0 IMAD R17, R9, R19, R0 ;  /* 0x0000001309110224 */ /* 0x004fe400078e0200 */
[----:B---3--:R-:W-:-:S05]  /*09f0*/  @P0 IMAD.WIDE R10, R21, 0x4, R10 ;  /* 0x00000004150a0825 */ /* 0x008fca00078e020a */
[----:B------:R2:W1:Y:S01]  /*0a00*/  @P0 LDG.E R12, desc[UR8][R10.64] ;  /* 0x000000080a0c0981 */ /* 0x000462000c1e1900 */
[----:B----4-:R-:W-:-:S05]  /*0a10*/  @P0 IMAD.WIDE R16, R17, 0x4, R14 ;  /* 0x0000000411100825 */ /* 0x010fca00078e020e */
[----:B------:R-:W1:Y:S01]  /*0a20*/  @P0 LDG.E R8, desc[UR8][R16.64] ;  /* 0x0000000810080981 */ /* 0x000e62000c1e1900 */
[----:B------:R-:W-:-:S04]  /*0a30*/  @P0 IMAD.WIDE R18, R19, 0x4, R16 ;  /* 0x0000000413120825 */ /* 0x000fc800078e0210 */
[----:B------:R-:W-:Y:S01]  /*0a40*/  @P0 IMAD.WIDE R20, R4, 0x4, R10 ;  /* 0x0000000404140825 */ /* 0x000fe200078e020a */
[----:B------:R-:W-:-:S04]  /*0a50*/  LOP3.LUT R6, R6, 0x1, RZ, 0xc0, !PT ;  /* 0x0000000106067812 */ /* 0x000fc800078ec0ff */
[----:B------:R-:W-:-:S13]  /*0a60*/  ISETP.NE.U32.AND P1, PT, R6, 0x1, PT ;  /* 0x000000010600780c */ /* 0x000fda0003f25070 */
[----:B------:R-:W3:Y:S08]  /*0a70*/  @!P1 LDC R6, c[0x0][0x398] ;  /* 0x0000e600ff069b82 */ /* 0x000ef00000000800 */
[----:B------:R-:W4:Y:S08]  /*0a80*/  @!P1 LDC.64 R14, c[0x0][0x388] ;  /* 0x0000e200ff0e9b82 */ /* 0x000f300000000a00 */
[----:B--2---:R-:W2:Y:S01]  /*0a90*/  @!P1 LDC.64 R10, c[0x0][0x390] ;  /* 0x0000e400ff0a9b82 */ /* 0x004ea20000000a00 */
[----:B-1----:R-:W-:-:S05]  /*0aa0*/  @P0 FFMA R23, R8, R12, R13 ;  /* 0x0000000c08170223 */ /* 0x002fca000000000d */
[----:B------:R1:W-:Y:S04]  /*0ab0*/  @P0 STG.E desc[UR8][R2.64], R23 ;  /* 0x0000001702000986 */ /* 0x0003e8000c101908 */
[----:B------:R-:W0:Y:S04]  /*0ac0*/  @P0 LDG.E R18, desc[UR8][R18.64] ;  /* 0x0000000812120981 */ /* 0x000e28000c1e1900 */
[----:B------:R-:W0:Y:S01]  /*0ad0*/  @P0 LDG.E R20, desc[UR8][R20.64] ;  /* 0x0000000814140981 */ /* 0x000e22000c1e1900 */
[----:B------:R-:W-:-:S05]  /*0ae0*/  @P0 IADD3 R9, PT, PT, R9, 0x2, RZ ;  /* 0x0000000209090810 */ /* 0x000fca0007ffe0ff */
[C---:B---3--:R-:W-:Y:S02]  /*0af0*/  @!P1 IMAD R17, R9.reuse, R6, R0 ;  /* 0x0000000609119224 */ /* 0x048fe400078e0200 */
[----:B------:R-:W-:Y:S02]  /*0b00*/  @!P1 IMAD R7, R9, R4, R7 ;  /* 0x0000000409079224 */ /* 0x000fe400078e0207 */
[----:B----4-:R-:W-:-:S04]  /*0b10*/  @!P1 IMAD.WIDE R14, R17, 0x4, R14 ;  /* 0x00000004110e9825 */ /* 0x010fc800078e020e */
[----:B--2---:R-:W-:-:S04]  /*0b20*/  @!P1 IMAD.WIDE R10, R7, 0x4, R10 ;  /* 0x00000004070a9825 */ /* 0x004fc800078e020a */
[----:B0-----:R-:W-:-:S05]  /*0b30*/  @P0 FFMA R13, R18, R20, R23 ;  /* 0x00000014120d0223 */ /* 0x001fca0000000017 */
[----:B------:R1:W-:Y:S04]  /*0b40*/  @P0 STG.E desc[UR8][R2.64], R13 ;  /* 0x0000000d02000986 */ /* 0x0003e8000c101908 */
[----:B------:R-:W2:Y:S04]  /*0b50*/  @!P1 LDG.E R14, desc[UR8][R14.64] ;  /* 0x000000080e0e9981 */ /* 0x000ea8000c1e1900 */
[----:B------:R-:W2:Y:S02]  /*0b60*/  @!P1 LDG.E R10, desc[UR8][R10.64] ;  /* 0x000000080a0a9981 */ /* 0x000ea4000c1e1900 */
[----:B--2---:R-:W-:-:S05]  /*0b70*/  @!P1 FFMA R7, R14, R10, R13 ;  /* 0x0000000a0e079223 */ /* 0x004fca000000000d */
[----:B------:R1:W-:Y:S02]  /*0b80*/  @!P1 STG.E desc[UR8][R2.64], R7 ;  /* 0x0000000702009986 */ /* 0x0003e4000c101908 */
.L_x_216:
[----:B------:R-:W2:Y:S01]  /*0b90*/  LDCU UR6, c[0x0][0x398] ;  /* 0x00007300ff0677ac */ /* 0x000ea20008000800 */
[----:B------:R-:W-:-:S04]  /*0ba0*/  IADD3 R0, PT, PT, R5, R0, RZ ;  /* 0x0000000005007210 */ /* 0x000fc80007ffe0ff */
[----:B--2---:R-:W-:-:S13]  /*0bb0*/  ISETP.GE.AND P0, PT, R0, UR6, PT ;  /* 0x0000000600007c0c */ /* 0x004fda000bf06270 */
[----:B------:R-:W-:Y:S05]  /*0bc0*/  @!P0 BRA `(.L_x_218) ;  /* 0xfffffff4006c8947 */ /* 0x000fea000383ffff */
[----:B------:R-:W-:Y:S05]  /*0bd0*/  EXIT ;  /* 0x000000000000794d */ /* 0x000fea0003800000 */
.L_x_219:
        /* <DEDUP_REMOVED lines=10> */
.L_x_288:


//--------------------- .text._Z19gpuTemplateApplyXx2IdEvPT_S1_S1_iiii --------------------------
	.section	.text._Z19gpuTemplateApplyXx2IdEvPT_S1_S1_iiii,"ax",@progbits
	.align	128
        .global         _Z19gpuTemplateApplyXx2IdEvPT_S1_S1_iiii
        .type           _Z19gpuTemplateApplyXx2IdEvPT_S1_S1_iiii,@function
        .size           _Z19gpuTemplateApplyXx2IdEvPT_S1_S1_iiii,(.L_x_289 - _Z19gpuTemplateApplyXx2IdEvPT_S1_S1_iiii)
        .other          _Z19gpuTemplateApplyXx2IdEvPT_S1_S1_iiii,@"STO_CUDA_ENTRY STV_DEFAULT"
_Z19gpuTemplateApplyXx2IdEvPT_S1_S1_iiii:
.text._Z19gpuTemplateApplyXx2IdEvPT_S1_S1_iiii:
        /* <DEDUP_REMOVED lines=15> */
.L_x_221:
[----:B0-----:R-:W-:Y:S01]  /*00f0*/  IMAD.WIDE R4, R0, 0x8, R6 ;  /* 0x0000000800047825 */ /* 0x001fe200078e0206 */
[----:B------:R-:W-:-:S04]  /*0100*/  IADD3 R0, PT, PT, R3, R0, RZ ;  /* 0x0000000003007210 */ /* 0x000fc80007ffe0ff */
[----:B------:R1:W-:Y:S01]  /*0110*/  STG.E.64 desc[UR6][R4.64], RZ ;  /* 0x000000ff04007986 */ /* 0x0003e2000c101b06 */
[----:B------:R-:W-:-:S13]  /*0120*/  ISETP.GE.AND P0, PT, R0, UR8, PT ;  /* 0x0000000800007c0c */ /* 0x000fda000bf06270 */
[----:B-1----:R-:W-:Y:S05]  /*0130*/  @!P0 BRA `(.L_x_221) ;  /* 0xfffffffc00ec8947 */ /* 0x002fea000383ffff */
[----:B------:R-:W-:Y:S05]  /*0140*/  EXIT ;  /* 0x000000000000794d */ /* 0x000fea0003800000 */
.L_x_220:
[----:B------:R-:W-:-:S12]  /*0150*/  ULOP3.LUT UR4, UR4, 0x7, URZ, 0xc0, !UPT ;  /* 0x0000000704047892 */ /* 0x000fd8000f8ec0ff */
.L_x_226:
[----:B------:R-:W0:Y:S01]  /*0160*/  LDC R2, c[0x0][0x39c] ;  /* 0x0000e700ff027b82 */ /* 0x000e220000000800 */
[----:B--23--:R-:W-:Y:S02]  /*0170*/  IABS R9, R0 ;  /* 0x0000000000097213 */ /* 0x00cfe40000000000 */
[----:B-1----:R-:W-:Y:S02]  /*0180*/  CS2R R18, SRZ ;  /* 0x0000000000127805 */ /* 0x002fe4000001ff00 */
[----:B------:R-:W-:-:S03]  /*0190*/  ISETP.GE.AND P1, PT, R0, RZ, PT ;  /* 0x000000ff0000720c */ /* 0x000fc60003f26270 */
[----:B------:R-:W1:Y:S01]  /*01a0*/  LDC.64 R10, c[0x0][0x380] ;  /* 0x0000e000ff0a7b82 */ /* 0x000e620000000a00 */
[----:B0-----:R-:W-:-:S04]  /*01b0*/  IABS R8, R2 ;  /* 0x0000000200087213 */ /* 0x001fc80000000000 */
[----:B------:R-:W0:Y:S01]  /*01c0*/  I2F.RP R6, R8 ;  /* 0x0000000800067306 */ /* 0x000e220000209400 */
[----:B-1----:R-:W-:-:S05]  /*01d0*/  IMAD.WIDE R10, R0, 0x8, R10 ;  /* 0x00000008000a7825 */ /* 0x002fca00078e020a */
[----:B------:R1:W-:Y:S02]  /*01e0*/  STG.E.64 desc[UR6][R10.64], RZ ;  /* 0x000000ff0a007986 */ /* 0x0003e4000c101b06 */
[----:B0-----:R-:W0:Y:S02]  /*01f0*/  MUFU.RCP R6, R6 ;  /* 0x0000000600067308 */ /* 0x001e240000001000 */
[----:B0-----:R-:W-:-:S06]  /*0200*/  IADD3 R4, PT, PT, R6, 0xffffffe, RZ ;  /* 0x0ffffffe06047810 */ /* 0x001fcc0007ffe0ff */
[----:B------:R0:W2:Y:S02]  /*0210*/  F2I.FTZ.U32.TRUNC.NTZ R5, R4 ;  /* 0x0000000400057305 */ /* 0x0000a4000021f000 */
[----:B0-----:R-:W-:Y:S01]  /*0220*/  HFMA2 R4, -RZ, RZ, 0, 0 ;  /* 0x00000000ff047431 */ /* 0x001fe200000001ff */
[----:B--2---:R-:W-:-:S05]  /*0230*/  IADD3 R7, PT, PT, RZ, -R5, RZ ;  /* 0x80000005ff077210 */ /* 0x004fca0007ffe0ff */
[----:B------:R-:W-:-:S04]  /*0240*/  IMAD R7, R7, R8, RZ ;  /* 0x0000000807077224 */ /* 0x000fc800078e02ff */
[----:B------:R-:W-:Y:S01]  /*0250*/  IMAD.HI.U32 R5, R5, R7, R4 ;  /* 0x0000000705057227 */ /* 0x000fe200078e0004 */
[----:B------:R-:W-:Y:S01]  /*0260*/  MOV R7, R9 ;  /* 0x0000000900077202 */ /* 0x000fe20000000f00 */
[----:B------:R-:W0:Y:S04]  /*0270*/  LDC R4, c[0x0][0x3a0] ;  /* 0x0000e800ff047b82 */ /* 0x000e280000000800 */
[----:B------:R-:W-:-:S05]  /*0280*/  IMAD.HI.U32 R5, R5, R7, RZ ;  /* 0x0000000705057227 */ /* 0x000fca00078e00ff */
[----:B------:R-:W-:-:S05]  /*0290*/  IADD3 R5, PT, PT, -R5, RZ, RZ ;  /* 0x000000ff05057210 */ /* 0x000fca0007ffe1ff */
[----:B------:R-:W-:Y:S02]  /*02a0*/  IMAD R5, R8, R5, R7 ;  /* 0x0000000508057224 */ /* 0x000fe400078e0207 */
[----:B------:R-:W-:-:S03]  /*02b0*/  HFMA2 R7, -RZ, RZ, 0, 0 ;  /* 0x00000000ff077431 */ /* 0x000fc600000001ff */
        /* <DEDUP_REMOVED lines=8> */
[----:B-1----:R-:W-:Y:S05]  /*0340*/  @!P2 BRA `(.L_x_222) ;  /* 0x0000000000f4a947 */ /* 0x002fea0003800000 */
[----:B------:R-:W-:Y:S02]  /*0350*/  LOP3.LUT R7, R4, 0x7ffffff8, RZ, 0xc0, !PT ;  /* 0x7ffffff804077812 */ /* 0x000fe400078ec0ff */
[----:B------:R-:W-:Y:S02]  /*0360*/  CS2R R18, SRZ ;  /* 0x0000000000127805 */ /* 0x000fe4000001ff00 */
[----:B------:R-:W-:Y:S02]  /*0370*/  MOV R8, R0 ;  /* 0x0000000000087202 */ /* 0x000fe40000000f00 */
[----:B------:R-:W-:Y:S02]  /*0380*/  MOV R9, R5 ;  /* 0x0000000500097202 */ /* 0x000fe40000000f00 */
[----:B------:R-:W-:-:S07]  /*0390*/  IADD3 R6, PT, PT, -R7, RZ, RZ ;  /* 0x000000ff07067210 */ /* 0x000fce0007ffe1ff */
.L_x_223:
[----:B-1----:R-:W0:Y:S08]  /*03a0*/  LDC.64 R20, c[0x0][0x388] ;  /* 0x0000e200ff147b82 */ /* 0x002e300000000a00 */
[----:B------:R-:W1:Y:S08]  /*03b0*/  LDC.64 R24, c[0x0][0x390] ;  /* 0x0000e400ff187b82 */ /* 0x000e700000000a00 */
[----:B------:R-:W2:Y:S01]  /*03c0*/  LDC R23, c[0x0][0x398] ;  /* 0x0000e600ff177b82 */ /* 0x000ea20000000800 */
[----:B0-----:R-:W-:-:S05]  /*03d0*/  IMAD.WIDE R20, R8, 0x8, R20 ;  /* 0x0000000808147825 */ /* 0x001fca00078e0214 */
[----:B------:R-:W3:Y:S01]  /*03e0*/  LDG.E.64 R12, desc[UR6][R20.64] ;  /* 0x00000006140c7981 */ /* 0x000ee2000c1e1b00 */
[----:B-1----:R-:W-:-:S05]  /*03f0*/  IMAD.WIDE R24, R9, 0x8, R24 ;  /* 0x0000000809187825 */ /* 0x002fca00078e0218 */
[----:B------:R-:W3:Y:S01]  /*0400*/  LDG.E.64 R14, desc[UR6][R24.64] ;  /* 0x00000006180e7981 */ /* 0x000ee2000c1e1b00 */
[----:B------:R-:W-:-:S04]  /*0410*/  IMAD.WIDE R16, R2, 0x8, R24 ;  /* 0x0000000802107825 */ /* 0x000fc800078e0218 */
[----:B--2---:R-:W-:Y:S01]  /*0420*/  IMAD.WIDE R28, R23, 0x8, R20 ;  /* 0x00000008171c7825 */ /* 0x004fe200078e0214 */
[----:B---3--:R-:W-:-:S07]  /*0430*/  DFMA R14, R12, R14, R18 ;  /* 0x0000000e0c0e722b */ /* 0x008fce0000000012 */
[----:B------:R0:W-:Y:S04]  /*0440*/  STG.E.64 desc[UR6][R10.64], R14 ;  /* 0x0000000e0a007986 */ /* 0x0001e8000c101b06 */
[----:B------:R-:W2:Y:S04]  /*0450*/  LDG.E.64 R18, desc[UR6][R16.64] ;  /* 0x0000000610127981 */ /* 0x000ea8000c1e1b00 */
[----:B------:R1:W2:Y:S01]  /*0460*/  LDG.E.64 R12, desc[UR6][R28.64] ;  /* 0x000000061c0c7981 */ /* 0x0002a2000c1e1b00 */
[----:B------:R-:W-:-:S04]  /*0470*/  IMAD.WIDE R26, R2, 0x8, R16 ;  /* 0x00000008021a7825 */ /* 0x000fc800078e0210 */
[----:B-1----:R-:W-:Y:S01]  /*0480*/  IMAD.WIDE R28, R23, 0x8, R28 ;  /* 0x00000008171c7825 */ /* 0x002fe200078e021c */
[----:B--2---:R-:W-:-:S07]  /*0490*/  DFMA R18, R12, R18, R14 ;  /* 0x000000120c12722b */ /* 0x004fce000000000e */
[----:B------:R1:W-:Y:S04]  /*04a0*/  STG.E.64 desc[UR6][R10.64], R18 ;  /* 0x000000120a007986 */ /* 0x0003e8000c101b06 */
[----:B------:R-:W2:Y:S04]  /*04b0*/  LDG.E.64 R12, desc[UR6][R28.64] ;  /* 0x000000061c0c7981 */ /* 0x000ea8000c1e1b00 */
[----:B------:R-:W2:Y:S01]  /*04c0*/  LDG.E.64 R24, desc[UR6][R26.64] ;  /* 0x000000061a187981 */ /* 0x000ea2000c1e1b00 */
[----:B------:R-:W-:-:S04]  /*04d0*/  IMAD.WIDE R20, R23, 0x8, R28 ;  /* 0x0000000817147825 */ /* 0x000fc800078e021c */
[----:B0-----:R-:W-:Y:S01]  /*04e0*/  IMAD.WIDE R14, R2, 0x8, R26 ;  /* 0x00000008020e7825 */ /* 0x001fe200078e021a */
[----:B--2---:R-:W-:-:S07]  /*04f0*/  DFMA R24, R12, R24, R18 ;  /* 0x000000180c18722b */ /* 0x004fce0000000012 */
[----:B------:R0:W-:Y:S04]  /*0500*/  STG.E.64 desc[UR6][R10.64], R24 ;  /* 0x000000180a007986 */ /* 0x0001e8000c101b06 */
[----:B------:R2:W3:Y:S04]  /*0510*/  LDG.E.64 R12, desc[UR6][R20.64] ;  /* 0x00000006140c7981 */ /* 0x0004e8000c1e1b00 */
[----:B------:R-:W3:Y:S01]  /*0520*/  LDG.E.64 R16, desc[UR6][R14.64] ;  /* 0x000000060e107981 */ /* 0x000ee2000c1e1b00 */
[----:B-1----:R-:W-:-:S04]  /*0530*/  IMAD.WIDE R18, R2, 0x8, R14 ;  /* 0x0000000802127825 */ /* 0x002fc800078e020e */
[----:B--2---:R-:W-:Y:S01]  /*0540*/  IMAD.WIDE R20, R23, 0x8, R20 ;  /* 0x0000000817147825 */ /* 0x004fe200078e0214 */
[----:B---3--:R-:W-:-:S07]  /*0550*/  DFMA R16, R12, R16, R24 ;  /* 0x000000100c10722b */ /* 0x008fce0000000018 */
[----:B------:R1:W-:Y:S04]  /*0560*/  STG.E.64 desc[UR6][R10.64], R16 ;  /* 0x000000100a007986 */ /* 0x0003e8000c101b06 */
[----:B------:R-:W2:Y:S04]  /*0570*/  LDG.E.64 R12, desc[UR6][R20.64] ;  /* 0x00000006140c7981 */ /* 0x000ea8000c1e1b00 */
[----:B------:R-:W2:Y:S01]  /*0580*/  LDG.E.64 R28, desc[UR6][R18.64] ;  /* 0x00000006121c7981 */ /* 0x000ea2000c1e1b00 */
[----:B------:R-:W-:-:S04]  /*0590*/  IMAD.WIDE R26, R23, 0x8, R20 ;  /* 0x00000008171a7825 */ /* 0x000fc800078e0214 */
[----:B0-----:R-:W-:Y:S01]  /*05a0*/  IMAD.WIDE R24, R2, 0x8, R18 ;  /* 0x0000000802187825 */ /* 0x001fe200078e0212 */
[----:B--2---:R-:W-:-:S07]  /*05b0*/  DFMA R28, R12, R28, R16 ;  /* 0x0000001c0c1c722b */ /* 0x004fce0000000010 */
[----:B------:R0:W-:Y:S04]  /*05c0*/  STG.E.64 desc[UR6][R10.64], R28 ;  /* 0x0000001c0a007986 */ /* 0x0001e8000c101b06 */
[----:B------:R-:W2:Y:S04]  /*05d0*/  LDG.E.64 R14, desc[UR6][R26.64] ;  /* 0x000000061a0e7981 */ /* 0x000ea8000c1e1b00 */
[----:B------:R-:W2:Y:S01]  /*05e0*/  LDG.E.64 R12, desc[UR6][R24.64] ;  /* 0x00000006180c7981 */ /* 0x000ea2000c1e1b00 */
[----:B-1----:R-:W-:Y:S01]  /*05f0*/  IMAD.WIDE R16, R2, 0x8, R24 ;  /* 0x0000000802107825 */ /* 0x002fe200078e0218 */
[----:B--2---:R-:W-:-:S03]  /*0600*/  DFMA R12, R14, R12, R28 ;  /* 0x0000000c0e0c722b */ /* 0x004fc6000000001c */
[----:B------:R-:W-:-:S04]  /*0610*/  IMAD.WIDE R14, R23, 0x8, R26 ;  /* 0x00000008170e7825 */ /* 0x000fc800078e021a */
        /* <DEDUP_REMOVED lines=9> */
[----:B------:R-:W-:-:S04]  /*06b0*/  IADD3 R6, PT, PT, R6, 0x8, RZ ;  /* 0x0000000806067810 */ /* 0x000fc80007ffe0ff */
[----:B------:R-:W-:Y:S02]  /*06c0*/  ISETP.NE.AND P0, PT, R6, RZ, PT ;  /* 0x000000ff0600720c */ /* 0x000fe40003f05270 */
[----:B------:R-:W-:Y:S02]  /*06d0*/  LEA R8, R23, R8, 0x3 ;  /* 0x0000000817087211 */ /* 0x000fe400078e18ff */
[----:B------:R-:W-:Y:S01]  /*06e0*/  LEA R9, R2, R9, 0x3 ;  /* 0x0000000902097211 */ /* 0x000fe200078e18ff */
[----:B--2---:R-:W-:-:S07]  /*06f0*/  DFMA R18, R18, R28, R20 ;  /* 0x0000001c1212722b */ /* 0x004fce0000000014 */
[----:B------:R1:W-:Y:S01]  /*0700*/  STG.E.64 desc[UR6][R10.64], R18 ;  /* 0x000000120a007986 */ /* 0x0003e2000c101b06 */
[----:B------:R-:W-:Y:S05]  /*0710*/  @P0 BRA `(.L_x_223) ;  /* 0xfffffffc00200947 */ /* 0x000fea000383ffff */
.L_x_222:
[----:B------:R-:W-:-:S09]  /*0720*/  UISETP.NE.AND UP0, UPT, UR4, URZ, UPT ;  /* 0x000000ff0400728c */ /* 0x000fd2000bf05270 */
[----:B------:R-:W-:Y:S05]  /*0730*/  BRA.U !UP0, `(.L_x_224) ;  /* 0x00000005080c7547 */ /* 0x000fea000b800000 */
[----:B------:R-:W-:-:S04]  /*0740*/  UIADD3 UR5, UPT, UPT, UR4, -0x1, URZ ;  /* 0xffffffff04057890 */ /* 0x000fc8000fffe0ff */
[----:B------:R-:W-:-:S09]  /*0750*/  UISETP.GE.U32.AND UP0, UPT, UR5, 0x3, UPT ;  /* 0x000000030500788c */ /* 0x000fd2000bf06070 */
[----:B------:R-:W-:Y:S05]  /*0760*/  BRA.U !UP0, `(.L_x_225) ;  /* 0x0000000108787547 */ /* 0x000fea000b800000 */
[----:B------:R-:W1:Y:S01]  /*0770*/  LDC R6, c[0x0][0x398] ;  /* 0x0000e600ff067b82 */ /* 0x000e620000000800 */
[----:B------:R-:W-:-:S07]  /*0780*/  IMAD R15, R7, R2, R5 ;  /* 0x00000002070f7224 */ /* 0x000fce00078e0205 */
[----:B------:R-:W0:Y:S08]  /*0790*/  LDC.64 R8, c[0x0][0x390] ;  /* 0x0000e400ff087b82 */ /* 0x000e300000000a00 */
[----:B------:R-:W2:Y:S01]  /*07a0*/  LDC.64 R24, c[0x0][0x388] ;  /* 0x0000e200ff187b82 */ /* 0x000ea20000000a00 */
[----:B-1----:R-:W-:Y:S02]  /*07b0*/  IMAD R13, R7, R6, R0 ;  /* 0x00000006070d7224 */ /* 0x002fe400078e0200 */
[----:B0-----:R-:W-:-:S05]  /*07c0*/  IMAD.WIDE R8, R15, 0x8, R8 ;  /* 0x000000080f087825 */ /* 0x001fca00078e0208 */
[----:B------:R-:W3:Y:S01]  /*07d0*/  LDG.E.64 R14, desc[UR6][R8.64] ;  /* 0x00000006080e7981 */ /* 0x000ee2000c1e1b00 */
[----:B--2---:R-:W-:-:S05]  /*07e0*/  IMAD.WIDE R24, R13, 0x8, R24 ;  /* 0x000000080d187825 */ /* 0x004fca00078e0218 */
[----:B------:R-:W3:Y:S02]  /*07f0*/  LDG.E.64 R12, desc[UR6][R24.64] ;  /* 0x00000006180c7981 */ /* 0x000ee4000c1e1b00 */
[----:B---3--:R-:W-:Y:S01]  /*0800*/  DFMA R18, R12, R14, R18 ;  /* 0x0000000e0c12722b */ /* 0x008fe20000000012 */
[----:B------:R-:W-:-:S04]  /*0810*/  IMAD.WIDE R12, R6, 0x8, R24 ;  /* 0x00000008060c7825 */ /* 0x000fc800078e0218 */
[C---:B------:R-:W-:Y:S02]  /*0820*/  IMAD.WIDE R14, R2.reuse, 0x8, R8 ;  /* 0x00000008020e7825 */ /* 0x040fe400078e0208 */
[----:B------:R0:W-:Y:S04]  /*0830*/  STG.E.64 desc[UR6][R10.64], R18 ;  /* 0x000000120a007986 */ /* 0x0001e8000c101b06 */
[----:B------:R-:W2:Y:S04]  /*0840*/  LDG.E.64 R20, desc[UR6][R12.64] ;  /* 0x000000060c147981 */ /* 0x000ea8000c1e1b00 */
[----:B------:R-:W2:Y:S01]  /*0850*/  LDG.E.64 R16, desc[UR6][R14.64] ;  /* 0x000000060e107981 */ /* 0x000ea2000c1e1b00 */
[----:B------:R-:W-:Y:S01]  /*0860*/  IMAD.WIDE R22, R2, 0x8, R14 ;  /* 0x0000000802167825 */ /* 0x000fe200078e020e */
[----:B--2---:R-:W-:-:S03]  /*0870*/  DFMA R20, R20, R16, R18 ;  /* 0x000000101414722b */ /* 0x004fc60000000012 */
[----:B------:R-:W-:-:S04]  /*0880*/  IMAD.WIDE R16, R6, 0x8, R12 ;  /* 0x0000000806107825 */ /* 0x000fc800078e020c */
[----:B------:R2:W-:Y:S04]  /*0890*/  STG.E.64 desc[UR6][R10.64], R20 ;  /* 0x000000140a007986 */ /* 0x0005e8000c101b06 */
[----:B------:R-:W3:Y:S04]  /*08a0*/  LDG.E.64 R8, desc[UR6][R16.64] ;  /* 0x0000000610087981 */ /* 0x000ee8000c1e1b00 */
[----:B------:R-:W3:Y:S01]  /*08b0*/  LDG.E.64 R24, desc[UR6][R22.64] ;  /* 0x0000000616187981 */ /* 0x000ee2000c1e1b00 */
[----:B------:R-:W-:Y:S01]  /*08c0*/  IMAD.WIDE R26, R2, 0x8, R22 ;  /* 0x00000008021a7825 */ /* 0x000fe200078e0216 */
[----:B---3--:R-:W-:-:S03]  /*08d0*/  DFMA R8, R8, R24, R20 ;  /* 0x000000180808722b */ /* 0x008fc60000000014 */
[----:B------:R-:W-:-:S04]  /*08e0*/  IMAD.WIDE R24, R6, 0x8, R16 ;  /* 0x0000000806187825 */ /* 0x000fc800078e0210 */
[----:B------:R2:W-:Y:S04]  /*08f0*/  STG.E.64 desc[UR6][R10.64], R8 ;  /* 0x000000080a007986 */ /* 0x0005e8000c101b06 */
[----:B------:R-:W0:Y:S04]  /*0900*/  LDG.E.64 R24, desc[UR6][R24.64] ;  /* 0x0000000618187981 */ /* 0x000e28000c1e1b00 */
[----:B------:R-:W0:Y:S01]  /*0910*/  LDG.E.64 R26, desc[UR6][R26.64] ;  /* 0x000000061a1a7981 */ /* 0x000e22000c1e1b00 */
[----:B------:R-:W-:Y:S01]  /*0920*/  IADD3 R7, PT, PT, R7, 0x4, RZ ;  /* 0x0000000407077810 */ /* 0x000fe20007ffe0ff */
[----:B0-----:R-:W-:-:S07]  /*0930*/  DFMA R18, R24, R26, R8 ;  /* 0x0000001a1812722b */ /* 0x001fce0000000008 */
[----:B------:R2:W-:Y:S04]  /*0940*/  STG.E.64 desc[UR6][R10.64], R18 ;  /* 0x000000120a007986 */ /* 0x0005e8000c101b06 */
.L_x_225:
[----:B------:R-:W-:-:S13]  /*0950*/  LOP3.LUT P0, R6, R4, 0x3, RZ, 0xc0, !PT ;  /* 0x0000000304067812 */ /* 0x000fda000780c0ff */
[----:B------:R-:W-:Y:S05]  /*0960*/  @!P0 BRA `(.L_x_224) ;  /* 0x0000000000808947 */ /* 0x000fea0003800000 */
[----:B------:R-:W-:-:S13]  /*0970*/  ISETP.NE.AND P0, PT, R6, 0x1, PT ;  /* 0x000000010600780c */ /* 0x000fda0003f05270 */
[----:B------:R-:W0:Y:S01]  /*0980*/  @P0 LDC R17, c[0x0][0x398] ;  /* 0x0000e600ff110b82 */ /* 0x000e220000000800 */
[----:B------:R-:W-:-:S07]  /*0990*/  @P0 IMAD R15, R7, R2, R5 ;  /* 0x00000002070f0224 */ /* 0x000fce00078e0205 */
[----:B-1----:R-:W1:Y:S08]  /*09a0*/  @P0 LDC.64 R12, c[0x0][0x390] ;  /* 0x0000e400ff0c0b82 */ /* 0x002e700000000a00 */
[----:B--2---:R-:W2:Y:S01]  /*09b0*/  @P0 LDC.64 R8, c[0x0][0x388] ;  /* 0x0000e200ff080b82 */ /* 0x004ea20000000a00 */
[----:B0-----:R-:W-:Y:S02]  /*09c0*/  @P0 IMAD R23, R7, R17, R0 ;  /* 0x0000001107170224 */ /* 0x001fe400078e0200 */
[----:B-1----:R-:W-:-:S05]  /*09d0*/  @P0 IMAD.WIDE R12, R15, 0x8, R12 ;  /* 0x000000080f0c0825 */ /* 0x002fca00078e020c */
[----:B------:R-:W3:Y:S01]  /*09e0*/  @P0 LDG.E.64 R14, desc[UR6][R12.64] ;  /* 0x000000060c0e0981 */ /* 0x000ee2000c1e1b00 */
[----:B--2---:R-:W-:-:S05]  /*09f0*/  @P0 IMAD.WIDE R22, R23, 0x8, R8 ;  /* 0x0000000817160825 */ /* 0x004fca00078e0208 */
[----:B------:R-:W3:Y:S01]  /*0a00*/  @P0 LDG.E.64 R8, desc[UR6][R22.64] ;  /* 0x0000000616080981 */ /* 0x000ee2000c1e1b00 */
[----:B------:R-:W-:-:S04]  /*0a10*/  LOP3.LUT R4, R4, 0x1, RZ, 0xc0, !PT ;  /* 0x0000000104047812 */ /* 0x000fc800078ec0ff */
[----:B------:R-:W-:-:S13]  /*0a20*/  ISETP.NE.U32.AND P1, PT, R4, 0x1, PT ;  /* 0x000000010400780c */ /* 0x000fda0003f25070 */
[----:B------:R-:W0:Y:S08]  /*0a30*/  @!P1 LDC R4, c[0x0][0x398] ;  /* 0x0000e600ff049b82 */ /* 0x000e300000000800 */
[----:B------:R-:W1:Y:S01]  /*0a40*/  @!P1 LDC.64 R20, c[0x0][0x388] ;  /* 0x0000e200ff149b82 */ /* 0x000e620000000a00 */
[----:B---3--:R-:W-:Y:S01]  /*0a50*/  @P0 DFMA R8, R8, R14, R18 ;  /* 0x0000000e0808022b */ /* 0x008fe20000000012 */
[----:B------:R-:W-:-:S04]  /*0a60*/  @P0 IMAD.WIDE R14, R17, 0x8, R22 ;  /* 0x00000008110e0825 */ /* 0x000fc800078e0216 */
[----:B------:R-:W-:Y:S02]  /*0a70*/  @P0 IMAD.WIDE R16, R2, 0x8, R12 ;  /* 0x0000000802100825 */ /* 0x000fe400078e020c */
[----:B------:R3:W-:Y:S01]  /*0a80*/  @P0 STG.E.64 desc[UR6][R10.64], R8 ;  /* 0x000000080a000986 */ /* 0x0007e2000c101b06 */
[----:B------:R-:W2:Y:S03]  /*0a90*/  @!P1 LDC.64 R12, c[0x0][0x390] ;  /* 0x0000e400ff0c9b82 */ /* 0x000ea60000000a00 */
[----:B------:R-:W4:Y:S04]  /*0aa0*/  @P0 LDG.E.64 R14, desc[UR6][R14.64] ;  /* 0x000000060e0e0981 */ /* 0x000f28000c1e1b00 */
[----:B------:R-:W4:Y:S01]  /*0ab0*/  @P0 LDG.E.64 R16, desc[UR6][R16.64] ;  /* 0x0000000610100981 */ /* 0x000f22000c1e1b00 */
[----:B------:R-:W-:-:S05]  /*0ac0*/  @P0 IADD3 R7, PT, PT, R7, 0x2, RZ ;  /* 0x0000000207070810 */ /* 0x000fca0007ffe0ff */
[C---:B------:R-:W-:Y:S02]  /*0ad0*/  @!P1 IMAD R5, R7.reuse, R2, R5 ;  /* 0x0000000207059224 */ /* 0x040fe400078e0205 */
[----:B0-----:R-:W-:-:S04]  /*0ae0*/  @!P1 IMAD R7, R7, R4, R0 ;  /* 0x0000000407079224 */ /* 0x001fc800078e0200 */
[----:B-1----:R-:W-:-:S04]  /*0af0*/  @!P1 IMAD.WIDE R20, R7, 0x8, R20 ;  /* 0x0000000807149825 */ /* 0x002fc800078e0214 */
[----:B--2---:R-:W-:Y:S01]  /*0b00*/  @!P1 IMAD.WIDE R12, R5, 0x8, R12 ;  /* 0x00000008050c9825 */ /* 0x004fe200078e020c */
[----:B----4-:R-:W-:-:S07]  /*0b10*/  @P0 DFMA R18, R14, R16, R8 ;  /* 0x000000100e12022b */ /* 0x010fce0000000008 */
[----:B------:R3:W-:Y:S04]  /*0b20*/  @P0 STG.E.64 desc[UR6][R10.64], R18 ;  /* 0x000000120a000986 */ /* 0x0007e8000c101b06 */
[----:B------:R-:W2:Y:S04]  /*0b30*/  @!P1 LDG.E.64 R20, desc[UR6][R20.64] ;  /* 0x0000000614149981 */ /* 0x000ea8000c1e1b00 */
[----:B------:R-:W2:Y:S02]  /*0b40*/  @!P1 LDG.E.64 R12, desc[UR6][R12.64] ;  /* 0x000000060c0c9981 */ /* 0x000ea4000c1e1b00 */
[----:B--2---:R-:W-:-:S07]  /*0b50*/  @!P1 DFMA R4, R20, R12, R18 ;  /* 0x0000000c1404922b */ /* 0x004fce0000000012 */
[----:B------:R3:W-:Y:S04]  /*0b60*/  @!P1 STG.E.64 desc[UR6][R10.64], R4 ;  /* 0x000000040a009986 */ /* 0x0007e8000c101b06 */
.L_x_224:
[----:B------:R-:W0:Y:S01]  /*0b70*/  LDCU UR5, c[0x0][0x398] ;  /* 0x00007300ff0577ac */ /* 0x000e220008000800 */
[----:B------:R-:W-:-:S04]  /*0b80*/  IADD3 R0, PT, PT, R3, R0, RZ ;  /* 0x0000000003007210 */ /* 0x000fc80007ffe0ff */
[----:B0-----:R-:W-:-:S13]  /*0b90*/  ISETP.GE.AND P0, PT, R0, UR5, PT ;  /* 0x0000000500007c0c */ /* 0x001fda000bf06270 */
[----:B------:R-:W-:Y:S05]  /*0ba0*/  @!P0 BRA `(.L_x_226) ;  /* 0xfffffff4006c8947 */ /* 0x000fea000383ffff */
[----:B------:R-:W-:Y:S05]  /*0bb0*/  EXIT ;  /* 0x000000000000794d */ /* 0x000fea0003800000 */
.L_x_227:
        /* <DEDUP_REMOVED lines=12> */
.L_x_289:


//--------------------- .text._Z19gpuTemplateApplyXx1IfEvPT_S1_S1_iii --------------------------
	.section	.text._Z19gpuTemplateApplyXx1IfEvPT_S1_S1_iii,"ax",@progbits
	.align	128
        .global         _Z19gpuTemplateApplyXx1IfEvPT_S1_S1_iii
        .type           _Z19gpuTemplateApplyXx1IfEvPT_S1_S1_iii,@function
        .size           _Z19gpuTemplateApplyXx1IfEvPT_S1_S1_iii,(.L_x_290 - _Z19gpuTemplateApplyXx1IfEvPT_S1_S1_iii)
        .other          _Z19gpuTemplateApplyXx1IfEvPT_S1_S1_iii,@"STO_CUDA_ENTRY STV_DEFAULT"
_Z19gpuTemplateApplyXx1IfEvPT_S1_S1_iii:
.text._Z19gpuTemplateApplyXx1IfEvPT_S1_S1_iii:
        /* <DEDUP_REMOVED lines=15> */
.L_x_229:
[----:B0-----:R-:W-:Y:S01]  /*00f0*/  IMAD.WIDE R2, R0, 0x4, R4 ;  /* 0x0000000400027825 */ /* 0x001fe200078e0204 */
[----:B------:R-:W-:-:S04]  /*0100*/  IADD3 R0, PT, PT, R7, R0, RZ ;  /* 0x0000000007007210 */ /* 0x000fc80007ffe0ff */
[----:B------:R1:W-:Y:S01]  /*0110*/  STG.E desc[UR10][R2.64], RZ ;  /* 0x000000ff02007986 */ /* 0x0003e2000c10190a */
[----:B------:R-:W-:-:S13]  /*0120*/  ISETP.GE.AND P0, PT, R0, UR6, PT ;  /* 0x0000000600007c0c */ /* 0x000fda000bf06270 */
[----:B-1----:R-:W-:Y:S05]  /*0130*/  @!P0 BRA `(.L_x_229) ;  /* 0xfffffffc00ec8947 */ /* 0x002fea000383ffff */
[----:B------:R-:W-:Y:S05]  /*0140*/  EXIT ;  /* 0x000000000000794d */ /* 0x000fea0003800000 */
.L_x_228:
[----:B------:R-:W-:Y:S02]  /*0150*/  ULOP3.LUT UR7, UR4, 0x7ffffff0, URZ, 0xc0, !UPT ;  /* 0x7ffffff004077892 */ /* 0x000fe4000f8ec0ff */
[----:B------:R-:W-:Y:S02]  /*0160*/  ULOP3.LUT UR5, UR4, 0xf, URZ, 0xc0, !UPT ;  /* 0x0000000f04057892 */ /* 0x000fe4000f8ec0ff */
[----:B------:R-:W-:Y:S02]  /*0170*/  ULOP3.LUT UR6, UR4, 0x7, URZ, 0xc0, !UPT ;  /* 0x0000000704067892 */ /* 0x000fe4000f8ec0ff */
[----:B------:R-:W-:Y:S02]  /*0180*/  ULOP3.LUT UR4, UR4, 0x3, URZ, 0xc0, !UPT ;  /* 0x0000000304047892 */ /* 0x000fe4000f8ec0ff */
[----:B------:R-:W-:-:S12]  /*0190*/  UIADD3 UR9, UPT, UPT, -UR7, URZ, URZ ;  /* 0x000000ff07097290 */ /* 0x000fd8000fffe1ff */
.L_x_235:
[----:B0-----:R-:W0:Y:S01]  /*01a0*/  LDC R6, c[0x0][0x39c] ;  /* 0x0000e700ff067b82 */ /* 0x001e220000000800 */
[----:B------:R-:W-:Y:S01]  /*01b0*/  IABS R9, R0 ;  /* 0x0000000000097213 */ /* 0x000fe20000000000 */
[----:B-1----:R-:W1:Y:S01]  /*01c0*/  LDCU UR8, c[0x0][0x3a0] ;  /* 0x00007400ff0877ac */ /* 0x002e620008000800 */
[----:B------:R-:W-:Y:S01]  /*01d0*/  ISETP.GE.AND P2, PT, R0, RZ, PT ;  /* 0x000000ff0000720c */ /* 0x000fe20003f46270 */
[----:B--234-:R-:W-:Y:S01]  /*01e0*/  HFMA2 R13, -RZ, RZ, 0, 0 ;  /* 0x00000000ff0d7431 */ /* 0x01cfe200000001ff */
[----:B-1----:R-:W-:Y:S01]  /*01f0*/  UISETP.GE.U32.AND UP0, UPT, UR8, 0x10, UPT ;  /* 0x000000100800788c */ /* 0x002fe2000bf06070 */
[----:B0-----:R-:W-:-:S04]  /*0200*/  IABS R8, R6 ;  /* 0x0000000600087213 */ /* 0x001fc80000000000 */
[----:B------:R-:W0:Y:S08]  /*0210*/  I2F.RP R4, R8 ;  /* 0x0000000800047306 */ /* 0x000e300000209400 */
[----:B0-----:R-:W0:Y:S02]  /*0220*/  MUFU.RCP R4, R4 ;  /* 0x0000000400047308 */ /* 0x001e240000001000 */
[----:B0-----:R-:W-:-:S06]  /*0230*/  IADD3 R2, PT, PT, R4, 0xffffffe, RZ ;  /* 0x0ffffffe04027810 */ /* 0x001fcc0007ffe0ff */
[----:B------:R0:W1:Y:S02]  /*0240*/  F2I.FTZ.U32.TRUNC.NTZ R3, R2 ;  /* 0x0000000200037305 */ /* 0x000064000021f000 */
[----:B0-----:R-:W-:Y:S01]  /*0250*/  HFMA2 R2, -RZ, RZ, 0, 0 ;  /* 0x00000000ff027431 */ /* 0x001fe200000001ff */
[----:B-1----:R-:W-:-:S05]  /*0260*/  IADD3 R5, PT, PT, RZ, -R3, RZ ;  /* 0x80000003ff057210 */ /* 0x002fca0007ffe0ff */
[----:B------:R-:W-:-:S04]  /*0270*/  IMAD R5, R5, R8, RZ ;  /* 0x0000000805057224 */ /* 0x000fc800078e02ff */
[----:B------:R-:W-:Y:S02]  /*0280*/  IMAD.HI.U32 R3, R3, R5, R2 ;  /* 0x0000000503037227 */ /* 0x000fe400078e0002 */
[----:B------:R-:W0:Y:S04]  /*0290*/  LDC.64 R4, c[0x0][0x388] ;  /* 0x0000e200ff047b82 */ /* 0x000e280000000a00 */
[----:B------:R-:W-:-:S05]  /*02a0*/  IMAD.HI.U32 R3, R3, R9, RZ ;  /* 0x0000000903037227 */ /* 0x000fca00078e00ff */
[----:B------:R-:W-:-:S05]  /*02b0*/  IADD3 R3, PT, PT, -R3, RZ, RZ ;  /* 0x000000ff03037210 */ /* 0x000fca0007ffe1ff */
[C---:B------:R-:W-:Y:S02]  /*02c0*/  IMAD R9, R8.reuse, R3, R9 ;  /* 0x0000000308097224 */ /* 0x040fe400078e0209 */
[----:B------:R-:W1:Y:S03]  /*02d0*/  LDC.64 R2, c[0x0][0x380] ;  /* 0x0000e000ff027b82 */ /* 0x000e660000000a00 */
[----:B------:R-:W-:Y:S01]  /*02e0*/  ISETP.GT.U32.AND P0, PT, R8, R9, PT ;  /* 0x000000090800720c */ /* 0x000fe20003f04070 */
[----:B0-----:R-:W-:-:S12]  /*02f0*/  IMAD.WIDE R4, R0, 0x4, R4 ;  /* 0x0000000400047825 */ /* 0x001fd800078e0204 */
[----:B------:R-:W-:Y:S02]  /*0300*/  @!P0 IADD3 R9, PT, PT, R9, -R8, RZ ;  /* 0x8000000809098210 */ /* 0x000fe40007ffe0ff */
[----:B------:R-:W-:Y:S02]  /*0310*/  ISETP.NE.AND P0, PT, R6, RZ, PT ;  /* 0x000000ff0600720c */ /* 0x000fe40003f05270 */
[----:B------:R-:W-:Y:S01]  /*0320*/  ISETP.GT.U32.AND P1, PT, R8, R9, PT ;  /* 0x000000090800720c */ /* 0x000fe20003f24070 */
[----:B-1----:R-:W-:-:S05]  /*0330*/  IMAD.WIDE R2, R0, 0x4, R2 ;  /* 0x0000000400027825 */ /* 0x002fca00078e0202 */
[----:B------:R0:W-:Y:S07]  /*0340*/  STG.E desc[UR10][R2.64], RZ ;  /* 0x000000ff02007986 */ /* 0x0001ee000c10190a */
[----:B------:R-:W-:Y:S02]  /*0350*/  @!P1 IADD3 R9, PT, PT, R9, -R8, RZ ;  /* 0x8000000809099210 */ /* 0x000fe40007ffe0ff */
[----:B------:R-:W-:Y:S02]  /*0360*/  MOV R8, RZ ;  /* 0x000000ff00087202 */ /* 0x000fe40000000f00 */
[----:B------:R-:W-:-:S02]  /*0370*/  @!P2 IADD3 R9, PT, PT, -R9, RZ, RZ ;  /* 0x000000ff0909a210 */ /* 0x000fc40007ffe1ff */
[----:B------:R-:W-:Y:S01]  /*0380*/  @!P0 LOP3.LUT R9, RZ, R6, RZ, 0x33, !PT ;  /* 0x00000006ff098212 */ /* 0x000fe200078e33ff */
[----:B------:R-:W-:Y:S06]  /*0390*/  BRA.U !UP0, `(.L_x_230) ;  /* 0x0000000508647547 */ /* 0x000fec000b800000 */
[----:B------:R-:W-:Y:S02]  /*03a0*/  MOV R13, RZ ;  /* 0x000000ff000d7202 */ /* 0x000fe40000000f00 */
[----:B------:R-:W-:Y:S02]  /*03b0*/  MOV R11, R9 ;  /* 0x00000009000b7202 */ /* 0x000fe40000000f00 */
[----:B------:R-:W-:-:S07]  /*03c0*/  MOV R8, UR9 ;  /* 0x0000000900087c02 */ /* 0x000fce0008000f00 */
.L_x_231:
[----:B-1----:R-:W1:Y:S01]  /*03d0*/  LDC.64 R14, c[0x0][0x390] ;  /* 0x0000e400ff0e7b82 */ /* 0x002e620000000a00 */
[----:B------:R-:W2:Y:S01]  /*03e0*/  LDG.E R10, desc[UR10][R4.64] ;  /* 0x0000000a040a7981 */ /* 0x000ea2000c1e1900 */
[----:B-1----:R-:W-:-:S05]  /*03f0*/  IMAD.WIDE R14, R11, 0x4, R14 ;  /* 0x000000040b0e7825 */ /* 0x002fca00078e020e */
[----:B------:R-:W2:Y:S02]  /*0400*/  LDG.E R12, desc[UR10][R14.64] ;  /* 0x0000000a0e0c7981 */ /* 0x000ea4000c1e1900 */
[----:B--2---:R-:W-:Y:S01]  /*0410*/  FFMA R19, R10, R12, R13 ;  /* 0x0000000c0a137223 */ /* 0x004fe2000000000d */
[----:B------:R-:W-:-:S04]  /*0420*/  IMAD.WIDE R12, R6, 0x4, R14 ;  /* 0x00000004060c7825 */ /* 0x000fc800078e020e */
[----:B------:R1:W-:Y:S04]  /*0430*/  STG.E desc[UR10][R2.64], R19 ;  /* 0x0000001302007986 */ /* 0x0003e8000c10190a */
[----:B------:R-:W2:Y:S04]  /*0440*/  LDG.E R10, desc[UR10][R4.64] ;  /* 0x0000000a040a7981 */ /* 0x000ea8000c1e1900 */
[----:B------:R-:W2:Y:S02]  /*0450*/  LDG.E R16, desc[UR10][R12.64] ;  /* 0x0000000a0c107981 */ /* 0x000ea4000c1e1900 */
[----:B--2---:R-:W-:Y:S01]  /*0460*/  FFMA R21, R10, R16, R19 ;  /* 0x000000100a157223 */ /* 0x004fe20000000013 */
[----:B------:R-:W-:-:S04]  /*0470*/  IMAD.WIDE R16, R6, 0x4, R12 ;  /* 0x0000000406107825 */ /* 0x000fc800078e020c */
[----:B------:R2:W-:Y:S04]  /*0480*/  STG.E desc[UR10][R2.64], R21 ;  /* 0x0000001502007986 */ /* 0x0005e8000c10190a */
[----:B------:R-:W3:Y:S04]  /*0490*/  LDG.E R10, desc[UR10][R4.64] ;  /* 0x0000000a040a7981 */ /* 0x000ee8000c1e1900 */
[----:B------:R-:W3:Y:S01]  /*04a0*/  LDG.E R18, desc[UR10][R16.64] ;  /* 0x0000000a10127981 */ /* 0x000ee2000c1e1900 */
[----:B------:R-:W-:-:S04]  /*04b0*/  IMAD.WIDE R14, R6, 0x4, R16 ;  /* 0x00000004060e7825 */ /* 0x000fc800078e0210 */
[----:B---3--:R-:W-:-:S05]  /*04c0*/  FFMA R23, R10, R18, R21 ;  /* 0x000000120a177223 */ /* 0x008fca0000000015 */
[----:B------:R3:W-:Y:S04]  /*04d0*/  STG.E desc[UR10][R2.64], R23 ;  /* 0x0000001702007986 */ /* 0x0007e8000c10190a */
[----:B------:R-:W1:Y:S04]  /*04e0*/  LDG.E R10, desc[UR10][R4.64] ;  /* 0x0000000a040a7981 */ /* 0x000e68000c1e1900 */
[----:B------:R-:W1:Y:S01]  /*04f0*/  LDG.E R18, desc[UR10][R14.64] ;  /* 0x0000000a0e127981 */ /* 0x000e62000c1e1900 */
[----:B------:R-:W-:-:S04]  /*0500*/  IMAD.WIDE R12, R6, 0x4, R14 ;  /* 0x00000004060c7825 */ /* 0x000fc800078e020e */
[----:B-1----:R-:W-:-:S05]  /*0510*/  FFMA R19, R10, R18, R23 ;  /* 0x000000120a137223 */ /* 0x002fca0000000017 */
[----:B------:R1:W-:Y:S04]  /*0520*/  STG.E desc[UR10][R2.64], R19 ;  /* 0x0000001302007986 */ /* 0x0003e8000c10190a */
[----:B------:R-:W2:Y:S04]  /*0530*/  LDG.E R10, desc[UR10][R4.64] ;  /* 0x0000000a040a7981 */ /* 0x000ea8000c1e1900 */
[----:B------:R-:W2:Y:S01]  /*0540*/  LDG.E R18, desc[UR10][R12.64] ;  /* 0x0000000a0c127981 */ /* 0x000ea2000c1e1900 */
[----:B------:R-:W-:-:S04]  /*0550*/  IMAD.WIDE R16, R6, 0x4, R12 ;  /* 0x0000000406107825 */ /* 0x000fc800078e020c */
[----:B--2---:R-:W-:-:S05]  /*0560*/  FFMA R21, R10, R18, R19 ;  /* 0x000000120a157223 */ /* 0x004fca0000000013 */
        /* <DEDUP_REMOVED lines=51> */
[----:B------:R-:W2:Y:S04]  /*08a0*/  LDG.E R14, desc[UR10][R14.64] ;  /* 0x0000000a0e0e7981 */ /* 0x000ea8000c1e1900 */
[----:B------:R-:W2:Y:S01]  /*08b0*/  LDG.E R10, desc[UR10][R4.64] ;  /* 0x0000000a040a7981 */ /* 0x000ea2000c1e1900 */
[----:B------:R-:W-:-:S04]  /*08c0*/  IADD3 R8, PT, PT, R8, 0x10, RZ ;  /* 0x0000001008087810 */ /* 0x000fc80007ffe0ff */
[----:B------:R-:W-:Y:S02]  /*08d0*/  ISETP.NE.AND P0, PT, R8, RZ, PT ;  /* 0x000000ff0800720c */ /* 0x000fe40003f05270 */
[----:B------:R-:W-:Y:S01]  /*08e0*/  LEA R11, R6, R11, 0x4 ;  /* 0x0000000b060b7211 */ /* 0x000fe200078e20ff */
[----:B--2---:R-:W-:-:S05]  /*08f0*/  FFMA R13, R10, R14, R23 ;  /* 0x0000000e0a0d7223 */ /* 0x004fca0000000017 */
[----:B------:R1:W-:Y:S05]  /*0900*/  STG.E desc[UR10][R2.64], R13 ;  /* 0x0000000d02007986 */ /* 0x0003ea000c10190a */
[----:B------:R-:W-:Y:S05]  /*0910*/  @P0 BRA `(.L_x_231) ;  /* 0xfffffff800ac0947 */ /* 0x000fea000383ffff */
[----:B------:R-:W-:-:S07]  /*0920*/  MOV R8, UR7 ;  /* 0x0000000700087c02 */ /* 0x000fce0008000f00 */
.L_x_230:
[----:B------:R-:W-:-:S09]  /*0930*/  UISETP.NE.AND UP0, UPT, UR5, URZ, UPT ;  /* 0x000000ff0500728c */ /* 0x000fd2000bf05270 */
[----:B------:R-:W-:Y:S05]  /*0940*/  BRA.U !UP0, `(.L_x_232) ;  /* 0x0000000508847547 */ /* 0x000fea000b800000 */
[----:B------:R-:W-:Y:S02]  /*0950*/  UIADD3 UR8, UPT, UPT, UR5, -0x1, URZ ;  /* 0xffffffff05087890 */ /* 0x000fe4000fffe0ff */
[----:B------:R-:W-:Y:S02]  /*0960*/  UISETP.NE.AND UP1, UPT, UR6, URZ, UPT ;  /* 0x000000ff0600728c */ /* 0x000fe4000bf25270 */
[----:B------:R-:W-:-:S09]  /*0970*/  UISETP.GE.U32.AND UP0, UPT, UR8, 0x7, UPT ;  /* 0x000000070800788c */ /* 0x000fd2000bf06070 */
[----:B------:R-:W-:Y:S05]  /*0980*/  BRA.U !UP0, `(.L_x_233) ;  /* 0x0000000108ac7547 */ /* 0x000fea000b800000 */
[----:B------:R-:W2:Y:S01]  /*0990*/  LDC.64 R10, c[0x0][0x390] ;  /* 0x0000e400ff0a7b82 */ /* 0x000ea20000000a00 */
[----:B------:R-:W-:Y:S01]  /*09a0*/  IMAD R15, R8, R6, R9 ;  /* 0x00000006080f7224 */ /* 0x000fe200078e0209 */
[----:B------:R-:W3:Y:S03]  /*09b0*/  LDG.E R12, desc[UR10][R4.64] ;  /* 0x0000000a040c7981 */ /* 0x000ee6000c1e1900 */
[----:B--2---:R-:W-:-:S05]  /*09c0*/  IMAD.WIDE R10, R15, 0x4, R10 ;  /* 0x000000040f0a7825 */ /* 0x004fca00078e020a */
[----:B------:R-:W3:Y:S02]  /*09d0*/  LDG.E R14, desc[UR10][R10.64] ;  /* 0x0000000a0a0e7981 */ /* 0x000ee4000c1e1900 */
[----:B---3--:R-:W-:Y:S01]  /*09e0*/  FFMA R17, R12, R14, R13 ;  /* 0x0000000e0c117223 */ /* 0x008fe2000000000d */
[----:B-1----:R-:W-:-:S04]  /*09f0*/  IMAD.WIDE R12, R6, 0x4, R10 ;  /* 0x00000004060c7825 */ /* 0x002fc800078e020a */
        /* <DEDUP_REMOVED lines=11> */
[----:B------:R-:W4:Y:S04]  /*0ab0*/  LDG.E R16, desc[UR10][R4.64] ;  /* 0x0000000a04107981 */ /* 0x000f28000c1e1900 */
[----:B-1----:R-:W4:Y:S01]  /*0ac0*/  LDG.E R17, desc[UR10][R10.64] ;  /* 0x0000000a0a117981 */ /* 0x002f22000c1e1900 */
[----:B------:R-:W-:-:S04]  /*0ad0*/  IMAD.WIDE R12, R6, 0x4, R10 ;  /* 0x00000004060c7825 */ /* 0x000fc800078e020a */
[----:B----4-:R-:W-:-:S05]  /*0ae0*/  FFMA R17, R16, R17, R21 ;  /* 0x0000001110117223 */ /* 0x010fca0000000015 */
        /* <DEDUP_REMOVED lines=11> */
[----:B------:R-:W3:Y:S04]  /*0ba0*/  LDG.E R16, desc[UR10][R4.64] ;  /* 0x0000000a04107981 */ /* 0x000ee8000c1e1900 */
[----:B-1----:R-:W3:Y:S02]  /*0bb0*/  LDG.E R17, desc[UR10][R10.64] ;  /* 0x0000000a0a117981 */ /* 0x002ee4000c1e1900 */
[----:B---3--:R-:W-:Y:S01]  /*0bc0*/  FFMA R23, R16, R17, R21 ;  /* 0x0000001110177223 */ /* 0x008fe20000000015 */
[----:B------:R-:W-:-:S04]  /*0bd0*/  IMAD.WIDE R16, R6, 0x4, R10 ;  /* 0x0000000406107825 */ /* 0x000fc800078e020a */
[----:B------:R2:W-:Y:S04]  /*0be0*/  STG.E desc[UR10][R2.64], R23 ;  /* 0x0000001702007986 */ /* 0x0005e8000c10190a */
[----:B------:R-:W3:Y:S04]  /*0bf0*/  LDG.E R16, desc[UR10][R16.64] ;  /* 0x0000000a10107981 */ /* 0x000ee8000c1e1900 */
[----:B------:R-:W3:Y:S01]  /*0c00*/  LDG.E R12, desc[UR10][R4.64] ;  /* 0x0000000a040c7981 */ /* 0x000ee2000c1e1900 */
[----:B------:R-:W-:Y:S01]  /*0c10*/  IADD3 R8, PT, PT, R8, 0x8, RZ ;  /* 0x0000000808087810 */ /* 0x000fe20007ffe0ff */
[----:B---3--:R-:W-:-:S05]  /*0c20*/  FFMA R13, R12, R16, R23 ;  /* 0x000000100c0d7223 */ /* 0x008fca0000000017 */
[----:B------:R2:W-:Y:S02]  /*0c30*/  STG.E desc[UR10][R2.64], R13 ;  /* 0x0000000d02007986 */ /* 0x0005e4000c10190a */
.L_x_233:
[----:B------:R-:W-:Y:S05]  /*0c40*/  BRA.U !UP1, `(.L_x_232) ;  /* 0x0000000109c47547 */ /* 0x000fea000b800000 */
[----:B------:R-:W-:Y:S02]  /*0c50*/  UIADD3 UR8, UPT, UPT, UR6, -0x1, URZ ;  /* 0xffffffff06087890 */ /* 0x000fe4000fffe0ff */
[----:B------:R-:W-:Y:S02]  /*0c60*/  UISETP.NE.AND UP1, UPT, UR4, URZ, UPT ;  /* 0x000000ff0400728c */ /* 0x000fe4000bf25270 */
[----:B------:R-:W-:-:S09]  /*0c70*/  UISETP.GE.U32.AND UP0, UPT, UR8, 0x3, UPT ;  /* 0x000000030800788c */ /* 0x000fd2000bf06070 */
[----:B------:R-:W-:Y:S05]  /*0c80*/  BRA.U !UP0, `(.L_x_234) ;  /* 0x00000001085c7547 */ /* 0x000fea000b800000 */
[----:B------:R-:W3:Y:S01]  /*0c90*/  LDC.64 R10, c[0x0][0x390] ;  /* 0x0000e400ff0a7b82 */ /* 0x000ee20000000a00 */
[----:B------:R-:W-:Y:S01]  /*0ca0*/  IMAD R15, R8, R6, R9 ;  /* 0x00000006080f7224 */ /* 0x000fe200078e0209 */
[----:B------:R-:W4:Y:S03]  /*0cb0*/  LDG.E R12, desc[UR10][R4.64] ;  /* 0x0000000a040c7981 */ /* 0x000f26000c1e1900 */
[----:B---3--:R-:W-:-:S05]  /*0cc0*/  IMAD.WIDE R10, R15, 0x4, R10 ;  /* 0x000000040f0a7825 */ /* 0x008fca00078e020a */
[----:B------:R-:W4:Y:S02]  /*0cd0*/  LDG.E R14, desc[UR10][R10.64] ;  /* 0x0000000a0a0e7981 */ /* 0x000f24000c1e1900 */
[----:B----4-:R-:W-:Y:S01]  /*0ce0*/  FFMA R17, R12, R14, R13 ;  /* 0x0000000e0c117223 */ /* 0x010fe2000000000d */
[----:B-12---:R-:W-:-:S04]  /*0cf0*/  IMAD.WIDE R12, R6, 0x4, R10 ;  /* 0x00000004060c7825 */ /* 0x006fc800078e020a */
[----:B------:R3:W-:Y:S04]  /*0d00*/  STG.E desc[UR10][R2.64], R17 ;  /* 0x0000001102007986 */ /* 0x0007e8000c10190a */
[----:B------:R-:W2:Y:S04]  /*0d10*/  LDG.E R14, desc[UR10][R4.64] ;  /* 0x0000000a040e7981 */ /* 0x000ea8000c1e1900 */
[----:B------:R-:W2:Y:S02]  /*0d20*/  LDG.E R15, desc[UR10][R12.64] ;  /* 0x0000000a0c0f7981 */ /* 0x000ea4000c1e1900 */
[----:B--2---:R-:W-:Y:S01]  /*0d30*/  FFMA R19, R14, R15, R17 ;  /* 0x0000000f0e137223 */ /* 0x004fe20000000011 */
[----:B------:R-:W-:-:S04]  /*0d40*/  IMAD.WIDE R14, R6, 0x4, R12 ;  /* 0x00000004060e7825 */ /* 0x000fc800078e020c */
[----:B------:R3:W-:Y:S04]  /*0d50*/  STG.E desc[UR10][R2.64], R19 ;  /* 0x0000001302007986 */ /* 0x0007e8000c10190a */
[----:B------:R-:W2:Y:S04]  /*0d60*/  LDG.E R16, desc[UR10][R4.64] ;  /* 0x0000000a04107981 */ /* 0x000ea8000c1e1900 */
[----:B------:R-:W2:Y:S01]  /*0d70*/  LDG.E R18, desc[UR10][R14.64] ;  /* 0x0000000a0e127981 */ /* 0x000ea2000c1e1900 */
[----:B------:R-:W-:-:S04]  /*0d80*/  IMAD.WIDE R10, R6, 0x4, R14 ;  /* 0x00000004060a7825 */ /* 0x000fc800078e020e */
[----:B--2---:R-:W-:-:S05]  /*0d90*/  FFMA R21, R16, R18, R19 ;  /* 0x0000001210157223 */ /* 0x004fca0000000013 */
[----:B------:R3:W-:Y:S04]  /*0da0*/  STG.E desc[UR10][R2.64], R21 ;  /* 0x0000001502007986 */ /* 0x0007e8000c10190a */
[----:B------:R-:W2:Y:S04]  /*0db0*/  LDG.E R10, desc[UR10][R10.64] ;  /* 0x0000000a0a0a7981 */ /* 0x000ea8000c1e1900 */
[----:B------:R-:W2:Y:S01]  /*0dc0*/  LDG.E R16, desc[UR10][R4.64] ;  /* 0x0000000a04107981 */ /* 0x000ea2000c1e1900 */
[----:B------:R-:W-:Y:S01]  /*0dd0*/  IADD3 R8, PT, PT, R8, 0x4, RZ ;  /* 0x0000000408087810 */ /* 0x000fe20007ffe0ff */
[----:B--2---:R-:W-:-:S05]  /*0de0*/  FFMA R13, R16, R10, R21 ;  /* 0x0000000a100d7223 */ /* 0x004fca0000000015 */
[----:B------:R3:W-:Y:S02]  /*0df0*/  STG.E desc[UR10][R2.64], R13 ;  /* 0x0000000d02007986 */ /* 0x0007e4000c10190a */
.L_x_234:
[----:B------:R-:W-:Y:S05]  /*0e00*/  BRA.U !UP1, `(.L_x_232) ;  /* 0x0000000109547547 */ /* 0x000fea000b800000 */
[----:B------:R-:W4:Y:S01]  /*0e10*/  LDC.64 R10, c[0x0][0x390] ;  /* 0x0000e400ff0a7b82 */ /* 0x000f220000000a00 */
[----:B------:R-:W-:-:S04]  /*0e20*/  IMAD R9, R8, R6, R9 ;  /* 0x0000000608097224 */ /* 0x000fc800078e0209 */
[----:B----4-:R-:W-:Y:S02]  /*0e30*/  IMAD.WIDE R8, R9, 0x4, R10 ;  /* 0x0000000409087825 */ /* 0x010fe400078e020a */
[----:B------:R-:W1:Y:S04]  /*0e40*/  LDG.E R10, desc[UR10][R4.64] ;  /* 0x0000000a040a7981 */ /* 0x000e68000c1e1900 */
[----:B------:R-:W1:Y:S01]  /*0e50*/  LDG.E R11, desc[UR10][R8.64] ;  /* 0x0000000a080b7981 */ /* 0x000e62000c1e1900 */
[----:B------:R-:W-:Y:S01]  /*0e60*/  UISETP.NE.AND UP0, UPT, UR4, 0x1, UPT ;  /* 0x000000010400788c */ /* 0x000fe2000bf05270 */
[----:B-123--:R-:W-:-:S05]  /*0e70*/  FFMA R13, R10, R11, R13 ;  /* 0x0000000b0a0d7223 */ /* 0x00efca000000000d */
[----:B------:R4:W-:Y:S03]  /*0e80*/  STG.E desc[UR10][R2.64], R13 ;  /* 0x0000000d02007986 */ /* 0x0009e6000c10190a */
[----:B------:R-:W-:Y:S05]  /*0e90*/  BRA.U !UP0, `(.L_x_232) ;  /* 0x0000000108307547 */ /* 0x000fea000b800000 */
[----:B------:R-:W-:Y:S01]  /*0ea0*/  IMAD.WIDE R8, R6, 0x4, R8 ;  /* 0x0000000406087825 */ /* 0x000fe200078e0208 */
[----:B------:R-:W2:Y:S04]  /*0eb0*/  LDG.E R10, desc[UR10][R4.64] ;  /* 0x0000000a040a7981 */ /* 0x000ea8000c1e1900 */
[----:B------:R-:W2:Y:S01]  /*0ec0*/  LDG.E R11, desc[UR10][R8.64] ;  /* 0x0000000a080b7981 */ /* 0x000ea2000c1e1900 */
[----:B------:R-:W-:Y:S01]  /*0ed0*/  UISETP.NE.AND UP0, UPT, UR4, 0x2, UPT ;  /* 0x000000020400788c */ /* 0x000fe2000bf05270 */
[----:B--2---:R-:W-:-:S05]  /*0ee0*/  FFMA R11, R10, R11, R13 ;  /* 0x0000000b0a0b7223 */ /* 0x004fca000000000d */
[----:B------:R1:W-:Y:S03]  /*0ef0*/  STG.E desc[UR10][R2.64], R11 ;  /* 0x0000000b02007986 */ /* 0x0003e6000c10190a */
[----:B------:R-:W-:Y:S05]  /*0f00*/  BRA.U !UP0, `(.L_x_232) ;  /* 0x0000000108147547 */ /* 0x000fea000b800000 */
[----:B------:R-:W-:Y:S01]  /*0f10*/  IMAD.WIDE R8, R6, 0x4, R8 ;  /* 0x0000000406087825 */ /* 0x000fe200078e0208 */
[----:B------:R-:W1:Y:S05]  /*0f20*/  LDG.E R4, desc[UR10][R4.64] ;  /* 0x0000000a04047981 */ /* 0x000e6a000c1e1900 */
[----:B------:R-:W1:Y:S02]  /*0f30*/  LDG.E R9, desc[UR10][R8.64] ;  /* 0x0000000a08097981 */ /* 0x000e64000c1e1900 */
[----:B-1----:R-:W-:-:S05]  /*0f40*/  FFMA R11, R4, R9, R11 ;  /* 0x00000009040b7223 */ /* 0x002fca000000000b */
[----:B------:R1:W-:Y:S02]  /*0f50*/  STG.E desc[UR10][R2.64], R11 ;  /* 0x0000000b02007986 */ /* 0x0003e4000c10190a */
.L_x_232:
[----:B------:R-:W5:Y:S01]  /*0f60*/  LDCU UR8, c[0x0][0x398] ;  /* 0x00007300ff0877ac */ /* 0x000f620008000800 */
[----:B------:R-:W-:-:S04]  /*0f70*/  IADD3 R0, PT, PT, R7, R0, RZ ;  /* 0x0000000007007210 */ /* 0x000fc80007ffe0ff */
[----:B-----5:R-:W-:-:S13]  /*0f80*/  ISETP.GE.AND P0, PT, R0, UR8, PT ;  /* 0x0000000800007c0c */ /* 0x020fda000bf06270 */
[----:B------:R-:W-:Y:S05]  /*0f90*/  @!P0 BRA `(.L_x_235) ;  /* 0xfffffff000808947 */ /* 0x000fea000383ffff */
[----:B------:R-:W-:Y:S05]  /*0fa0*/  EXIT ;  /* 0x000000000000794d */ /* 0x000fea0003800000 */
.L_x_236:
        /* <DEDUP_REMOVED lines=13> */
.L_x_290:


//--------------------- .text._Z19gpuTemplateApplyXx1IdEvPT_S1_S1_iii --------------------------
	.section	.text._Z19gpuTemplateApplyXx1IdEvPT_S1_S1_iii,"ax",@progbits
	.align	128
        .global         _Z19gpuTemplateApplyXx1IdEvPT_S1_S1_iii
        .type           _Z19gpuTemplateApplyXx1IdEvPT_S1_S1_iii,@function
        .size           _Z19gpuTemplateApplyXx1IdEvPT_S1_S1_iii,(.L_x_291 - _Z19gpuTemplateApplyXx1IdEvPT_S1_S1_iii)
        .other          _Z19gpuTemplateApplyXx1IdEvPT_S1_S1_iii,@"STO_CUDA_ENTRY STV_DEFAULT"
_Z19gpuTemplateApplyXx1IdEvPT_S1_S1_iii:
.text._Z19gpuTemplateApplyXx1IdEvPT_S1_S1_iii:
        /* <DEDUP_REMOVED lines=15> */
.L_x_238:
[----:B0-----:R-:W-:Y:S01]  /*00f0*/  IMAD.WIDE R2, R0, 0x8, R4 ;  /* 0x0000000800027825 */ /* 0x001fe200078e0204 */
[----:B------:R-:W-:-:S04]  /*0100*/  IADD3 R0, PT, PT, R7, R0, RZ ;  /* 0x0000000007007210 */ /* 0x000fc80007ffe0ff */
[----:B------:R1:W-:Y:S01]  /*0110*/  STG.E.64 desc[UR10][R2.64], RZ ;  /* 0x000000ff02007986 */ /* 0x0003e2000c101b0a */
[----:B------:R-:W-:-:S13]  /*0120*/  ISETP.GE.AND P0, PT, R0, UR6, PT ;  /* 0x0000000600007c0c */ /* 0x000fda000bf06270 */
[----:B-1----:R-:W-:Y:S05]  /*0130*/  @!P0 BRA `(.L_x_238) ;  /* 0xfffffffc00ec8947 */ /* 0x002fea000383ffff */
[----:B------:R-:W-:Y:S05]  /*0140*/  EXIT ;  /* 0x000000000000794d */ /* 0x000fea0003800000 */
.L_x_237:
[----:B------:R-:W-:Y:S02]  /*0150*/  ULOP3.LUT UR5, UR4, 0x7ffffff0, URZ, 0xc0, !UPT ;  /* 0x7ffffff004057892 */ /* 0x000fe4000f8ec0ff */
[----:B------:R-:W-:Y:S02]  /*0160*/  ULOP3.LUT UR6, UR4, 0xf, URZ, 0xc0, !UPT ;  /* 0x0000000f04067892 */ /* 0x000fe4000f8ec0ff */
[----:B------:R-:W-:Y:S02]  /*0170*/  ULOP3.LUT UR7, UR4, 0x7, URZ, 0xc0, !UPT ;  /* 0x0000000704077892 */ /* 0x000fe4000f8ec0ff */
[----:B------:R-:W-:Y:S02]  /*0180*/  ULOP3.LUT UR4, UR4, 0x3, URZ, 0xc0, !UPT ;  /* 0x0000000304047892 */ /* 0x000fe4000f8ec0ff */
[----:B------:R-:W-:-:S12]  /*0190*/  UIADD3 UR5, UPT, UPT, -UR5, URZ, URZ ;  /* 0x000000ff05057290 */ /* 0x000fd8000fffe1ff */
.L_x_244:
[----:B0-----:R-:W0:Y:S01]  /*01a0*/  LDC R6, c[0x0][0x39c] ;  /* 0x0000e700ff067b82 */ /* 0x001e220000000800 */
[----:B------:R-:W-:Y:S02]  /*01b0*/  IABS R9, R0 ;  /* 0x0000000000097213 */ /* 0x000fe40000000000 */
[----:B-123--:R-:W-:Y:S02]  /*01c0*/  CS2R R12, SRZ ;  /* 0x00000000000c7805 */ /* 0x00efe4000001ff00 */
[----:B------:R-:W-:Y:S02]  /*01d0*/  ISETP.GE.AND P1, PT, R0, RZ, PT ;  /* 0x000000ff0000720c */ /* 0x000fe40003f26270 */
[----:B----4-:R-:W-:Y:S01]  /*01e0*/  MOV R10, RZ ;  /* 0x000000ff000a7202 */ /* 0x010fe20000000f00 */
[----:B------:R-:W1:Y:S01]  /*01f0*/  LDC R11, c[0x0][0x3a0] ;  /* 0x0000e800ff0b7b82 */ /* 0x000e620000000800 */
[----:B0-----:R-:W-:-:S04]  /*0200*/  IABS R8, R6 ;  /* 0x0000000600087213 */ /* 0x001fc80000000000 */
[----:B------:R-:W0:Y:S08]  /*0210*/  I2F.RP R4, R8 ;  /* 0x0000000800047306 */ /* 0x000e300000209400 */
[----:B0-----:R-:W0:Y:S02]  /*0220*/  MUFU.RCP R4, R4 ;  /* 0x0000000400047308 */ /* 0x001e240000001000 */
[----:B0-----:R-:W-:-:S06]  /*0230*/  IADD3 R2, PT, PT, R4, 0xffffffe, RZ ;  /* 0x0ffffffe04027810 */ /* 0x001fcc0007ffe0ff */
[----:B------:R0:W2:Y:S02]  /*0240*/  F2I.FTZ.U32.TRUNC.NTZ R3, R2 ;  /* 0x0000000200037305 */ /* 0x0000a4000021f000 */
[----:B0-----:R-:W-:Y:S01]  /*0250*/  HFMA2 R2, -RZ, RZ, 0, 0 ;  /* 0x00000000ff027431 */ /* 0x001fe200000001ff */
[----:B--2---:R-:W-:-:S05]  /*0260*/  IADD3 R5, PT, PT, RZ, -R3, RZ ;  /* 0x80000003ff057210 */ /* 0x004fca0007ffe0ff */
[----:B------:R-:W-:-:S04]  /*0270*/  IMAD R5, R5, R8, RZ ;  /* 0x0000000805057224 */ /* 0x000fc800078e02ff */
[----:B------:R-:W-:Y:S02]  /*0280*/  IMAD.HI.U32 R3, R3, R5, R2 ;  /* 0x0000000503037227 */ /* 0x000fe400078e0002 */
[----:B------:R-:W0:Y:S04]  /*0290*/  LDC.64 R4, c[0x0][0x388] ;  /* 0x0000e200ff047b82 */ /* 0x000e280000000a00 */
[----:B------:R-:W-:-:S05]  /*02a0*/  IMAD.HI.U32 R3, R3, R9, RZ ;  /* 0x0000000903037227 */ /* 0x000fca00078e00ff */
[----:B------:R-:W-:-:S05]  /*02b0*/  IADD3 R3, PT, PT, -R3, RZ, RZ ;  /* 0x000000ff03037210 */ /* 0x000fca0007ffe1ff */
[C---:B------:R-:W-:Y:S02]  /*02c0*/  IMAD R9, R8.reuse, R3, R9 ;  /* 0x0000000308097224 */ /* 0x040fe400078e0209 */
[----:B------:R-:W2:Y:S03]  /*02d0*/  LDC.64 R2, c[0x0][0x380] ;  /* 0x0000e000ff027b82 */ /* 0x000ea60000000a00 */
[----:B------:R-:W-:Y:S01]  /*02e0*/  ISETP.GT.U32.AND P0, PT, R8, R9, PT ;  /* 0x000000090800720c */ /* 0x000fe20003f04070 */
[----:B0-----:R-:W-:-:S12]  /*02f0*/  IMAD.WIDE R4, R0, 0x8, R4 ;  /* 0x0000000800047825 */ /* 0x001fd800078e0204 */
[----:B------:R-:W-:Y:S02]  /*0300*/  @!P0 IADD3 R9, PT, PT, R9, -R8, RZ ;  /* 0x8000000809098210 */ /* 0x000fe40007ffe0ff */
[----:B------:R-:W-:Y:S02]  /*0310*/  ISETP.NE.AND P0, PT, R6, RZ, PT ;  /* 0x000000ff0600720c */ /* 0x000fe40003f05270 */
[----:B------:R-:W-:Y:S01]  /*0320*/  ISETP.GT.U32.AND P2, PT, R8, R9, PT ;  /* 0x000000090800720c */ /* 0x000fe20003f44070 */
[----:B--2---:R-:W-:-:S05]  /*0330*/  IMAD.WIDE R2, R0, 0x8, R2 ;  /* 0x0000000800027825 */ /* 0x004fca00078e0202 */
[----:B------:R0:W-:Y:S07]  /*0340*/  STG.E.64 desc[UR10][R2.64], RZ ;  /* 0x000000ff02007986 */ /* 0x0001ee000c101b0a */
[----:B------:R-:W-:Y:S02]  /*0350*/  @!P2 IADD3 R9, PT, PT, R9, -R8, RZ ;  /* 0x800000080909a210 */ /* 0x000fe40007ffe0ff */
[----:B-1----:R-:W-:Y:S02]  /*0360*/  ISETP.GE.U32.AND P2, PT, R11, 0x10, PT ;  /* 0x000000100b00780c */ /* 0x002fe40003f46070 */
[----:B------:R-:W-:-:S02]  /*0370*/  @!P1 IADD3 R9, PT, PT, -R9, RZ, RZ ;  /* 0x000000ff09099210 */ /* 0x000fc40007ffe1ff */
[----:B------:R-:W-:-:S09]  /*0380*/  @!P0 LOP3.LUT R9, RZ, R6, RZ, 0x33, !PT ;  /* 0x00000006ff098212 */ /* 0x000fd200078e33ff */
[----:B0-----:R-:W-:Y:S05]  /*0390*/  @!P2 BRA `(.L_x_239) ;  /* 0x000000040064a947 */ /* 0x001fea0003800000 */
[----:B------:R-:W-:Y:S02]  /*03a0*/  LOP3.LUT R10, R11, 0x7ffffff0, RZ, 0xc0, !PT ;  /* 0x7ffffff00b0a7812 */ /* 0x000fe400078ec0ff */
[----:B------:R-:W-:Y:S02]  /*03b0*/  CS2R R12, SRZ ;  /* 0x00000000000c7805 */ /* 0x000fe4000001ff00 */
[----:B------:R-:W-:Y:S02]  /*03c0*/  MOV R11, R9 ;  /* 0x00000009000b7202 */ /* 0x000fe40000000f00 */
[----:B------:R-:W-:-:S07]  /*03d0*/  MOV R8, UR5 ;  /* 0x0000000500087c02 */ /* 0x000fce0008000f00 */
.L_x_240:
[----:B0-----:R-:W0:Y:S01]  /*03e0*/  LDC.64 R16, c[0x0][0x390] ;  /* 0x0000e400ff107b82 */ /* 0x001e220000000a00 */
[----:B------:R-:W2:Y:S01]  /*03f0*/  LDG.E.64 R14, desc[UR10][R4.64] ;  /* 0x0000000a040e7981 */ /* 0x000ea2000c1e1b00 */
[----:B0-----:R-:W-:-:S05]  /*0400*/  IMAD.WIDE R16, R11, 0x8, R16 ;  /* 0x000000080b107825 */ /* 0x001fca00078e0210 */
[----:B------:R-:W2:Y:S02]  /*0410*/  LDG.E.64 R18, desc[UR10][R16.64] ;  /* 0x0000000a10127981 */ /* 0x000ea4000c1e1b00 */
[----:B--2---:R-:W-:Y:S01]  /*0420*/  DFMA R14, R14, R18, R12 ;  /* 0x000000120e0e722b */ /* 0x004fe2000000000c */
[----:B------:R-:W-:-:S06]  /*0430*/  IMAD.WIDE R18, R6, 0x8, R16 ;  /* 0x0000000806127825 */ /* 0x000fcc00078e0210 */
[----:B------:R0:W-:Y:S04]  /*0440*/  STG.E.64 desc[UR10][R2.64], R14 ;  /* 0x0000000e02007986 */ /* 0x0001e8000c101b0a */
[----:B------:R-:W2:Y:S04]  /*0450*/  LDG.E.64 R12, desc[UR10][R4.64] ;  /* 0x0000000a040c7981 */ /* 0x000ea8000c1e1b00 */
[----:B------:R-:W2:Y:S01]  /*0460*/  LDG.E.64 R20, desc[UR10][R18.64] ;  /* 0x0000000a12147981 */ /* 0x000ea2000c1e1b00 */
[----:B------:R-:W-:Y:S01]  /*0470*/  IMAD.WIDE R22, R6, 0x8, R18 ;  /* 0x0000000806167825 */ /* 0x000fe200078e0212 */
[----:B--2---:R-:W-:-:S07]  /*0480*/  DFMA R12, R12, R20, R14 ;  /* 0x000000140c0c722b */ /* 0x004fce000000000e */
[----:B------:R1:W-:Y:S04]  /*0490*/  STG.E.64 desc[UR10][R2.64], R12 ;  /* 0x0000000c02007986 */ /* 0x0003e8000c101b0a */
[----:B------:R-:W2:Y:S04]  /*04a0*/  LDG.E.64 R20, desc[UR10][R4.64] ;  /* 0x0000000a04147981 */ /* 0x000ea8000c1e1b00 */
[----:B------:R-:W2:Y:S01]  /*04b0*/  LDG.E.64 R24, desc[UR10][R22.64] ;  /* 0x0000000a16187981 */ /* 0x000ea2000c1e1b00 */
[----:B------:R-:W-:Y:S01]  /*04c0*/  IMAD.WIDE R16, R6, 0x8, R22 ;  /* 0x0000000806107825 */ /* 0x000fe200078e0216 */
[----:B--2---:R-:W-:-:S07]  /*04d0*/  DFMA R20, R20, R24, R12 ;  /* 0x000000181414722b */ /* 0x004fce000000000c */
[----:B------:R2:W-:Y:S04]  /*04e0*/  STG.E.64 desc[UR10][R2.64], R20 ;  /* 0x0000001402007986 */ /* 0x0005e8000c101b0a */
[----:B0-----:R-:W3:Y:S04]  /*04f0*/  LDG.E.64 R14, desc[UR10][R4.64] ;  /* 0x0000000a040e7981 */ /* 0x001ee8000c1e1b00 */
[----:B------:R-:W3:Y:S01]  /*0500*/  LDG.E.64 R24, desc[UR10][R16.64] ;  /* 0x0000000a10187981 */ /* 0x000ee2000c1e1b00 */
[----:B------:R-:W-:Y:S01]  /*0510*/  IMAD.WIDE R18, R6, 0x8, R16 ;  /* 0x0000000806127825 */ /* 0x000fe200078e0210 */
[----:B---3--:R-:W-:-:S07]  /*0520*/  DFMA R14, R14, R24, R20 ;  /* 0x000000180e0e722b */ /* 0x008fce0000000014 */
[----:B------:R0:W-:Y:S04]  /*0530*/  STG.E.64 desc[UR10][R2.64], R14 ;  /* 0x0000000e02007986 */ /* 0x0001e8000c101b0a */
[----:B-1----:R-:W3:Y:S04]  /*0540*/  LDG.E.64 R12, desc[UR10][R4.64] ;  /* 0x0000000a040c7981 */ /* 0x002ee8000c1e1b00 */
[----:B------:R-:W3:Y:S01]  /*0550*/  LDG.E.64 R24, desc[UR10][R18.64] ;  /* 0x0000000a12187981 */ /* 0x000ee2000c1e1b00 */
[----:B------:R-:W-:Y:S01]  /*0560*/  IMAD.WIDE R22, R6, 0x8, R18 ;  /* 0x0000000806167825 */ /* 0x000fe200078e0212 */
[----:B---3--:R-:W-:-:S07]  /*0570*/  DFMA R12, R12, R24, R14 ;  /* 0x000000180c0c722b */ /* 0x008fce000000000e */
[----:B------:R1:W-:Y:S04]  /*0580*/  STG.E.64 desc[UR10][R2.64], R12 ;  /* 0x0000000c02007986 */ /* 0x0003e8000c101b0a */
[----:B--2---:R-:W2:Y:S04]  /*0590*/  LDG.E.64 R20, desc[UR10][R4.64] ;  /* 0x0000000a04147981 */ /* 0x004ea8000c1e1b00 */
        /* <DEDUP_REMOVED lines=44> */
[----:B------:R-:W3:Y:S04]  /*0860*/  LDG.E.64 R12, desc[UR10][R4.64] ;  /* 0x0000000a040c7981 */ /* 0x000ee8000c1e1b00 */
[----:B--2---:R-:W3:Y:S01]  /*0870*/  LDG.E.64 R20, desc[UR10][R22.64] ;  /* 0x0000000a16147981 */ /* 0x004ee2000c1e1b00 */
[----:B------:R-:W-:Y:S01]  /*0880*/  IMAD.WIDE R16, R6, 0x8, R22 ;  /* 0x0000000806107825 */ /* 0x000fe200078e0216 */
[----:B---3--:R-:W-:-:S07]  /*0890*/  DFMA R20, R12, R20, R24 ;  /* 0x000000140c14722b */ /* 0x008fce0000000018 */
[----:B------:R0:W-:Y:S04]  /*08a0*/  STG.E.64 desc[UR10][R2.64], R20 ;  /* 0x0000001402007986 */ /* 0x0001e8000c101b0a */
[----:B------:R-:W2:Y:S04]  /*08b0*/  LDG.E.64 R16, desc[UR10][R16.64] ;  /* 0x0000000a10107981 */ /* 0x000ea8000c1e1b00 */
[----:B------:R-:W2:Y:S01]  /*08c0*/  LDG.E.64 R12, desc[UR10][R4.64] ;  /* 0x0000000a040c7981 */ /* 0x000ea2000c1e1b00 */
[----:B------:R-:W-:-:S04]  /*08d0*/  IADD3 R8, PT, PT, R8, 0x10, RZ ;  /* 0x0000001008087810 */ /* 0x000fc80007ffe0ff */
[----:B------:R-:W-:Y:S02]  /*08e0*/  ISETP.NE.AND P0, PT, R8, RZ, PT ;  /* 0x000000ff0800720c */ /* 0x000fe40003f05270 */
[----:B------:R-:W-:Y:S01]  /*08f0*/  LEA R11, R6, R11, 0x4 ;  /* 0x0000000b060b7211 */ /* 0x000fe200078e20ff */
[----:B--2---:R-:W-:-:S07]  /*0900*/  DFMA R12, R12, R16, R20 ;  /* 0x000000100c0c722b */ /* 0x004fce0000000014 */
[----:B------:R0:W-:Y:S03]  /*0910*/  STG.E.64 desc[UR10][R2.64], R12 ;  /* 0x0000000c02007986 */ /* 0x0001e6000c101b0a */
[----:B------:R-:W-:Y:S05]  /*0920*/  @P0 BRA `(.L_x_240) ;  /* 0xfffffff800ac0947 */ /* 0x000fea000383ffff */
.L_x_239:
[----:B------:R-:W-:-:S09]  /*0930*/  UISETP.NE.AND UP0, UPT, UR6, URZ, UPT ;  /* 0x000000ff0600728c */ /* 0x000fd2000bf05270 */
[----:B------:R-:W-:Y:S05]  /*0940*/  BRA.U !UP0, `(.L_x_241) ;  /* 0x0000000508847547 */ /* 0x000fea000b800000 */
[----:B------:R-:W-:Y:S02]  /*0950*/  UIADD3 UR8, UPT, UPT, UR6, -0x1, URZ ;  /* 0xffffffff06087890 */ /* 0x000fe4000fffe0ff */
[----:B------:R-:W-:Y:S02]  /*0960*/  UISETP.NE.AND UP1, UPT, UR7, URZ, UPT ;  /* 0x000000ff0700728c */ /* 0x000fe4000bf25270 */
[----:B------:R-:W-:-:S09]  /*0970*/  UISETP.GE.U32.AND UP0, UPT, UR8, 0x7, UPT ;  /* 0x000000070800788c */ /* 0x000fd2000bf06070 */
[----:B------:R-:W-:Y:S05]  /*0980*/  BRA.U !UP0, `(.L_x_242) ;  /* 0x0000000108ac7547 */ /* 0x000fea000b800000 */
[----:B------:R-:W1:Y:S01]  /*0990*/  LDC.64 R16, c[0x0][0x390] ;  /* 0x0000e400ff107b82 */ /* 0x000e620000000a00 */
[----:B------:R-:W-:Y:S01]  /*09a0*/  IMAD R11, R10, R6, R9 ;  /* 0x000000060a0b7224 */ /* 0x000fe200078e0209 */
[----:B0-----:R-:W2:Y:S03]  /*09b0*/  LDG.E.64 R14, desc[UR10][R4.64] ;  /* 0x0000000a040e7981 */ /* 0x001ea6000c1e1b00 */
[----:B-1----:R-:W-:-:S05]  /*09c0*/  IMAD.WIDE R16, R11, 0x8, R16 ;  /* 0x000000080b107825 */ /* 0x002fca00078e0210 */
        /* <DEDUP_REMOVED lines=34> */
[----:B------:R-:W3:Y:S04]  /*0bf0*/  LDG.E.64 R18, desc[UR10][R18.64] ;  /* 0x0000000a12127981 */ /* 0x000ee8000c1e1b00 */
[----:B-1----:R-:W3:Y:S01]  /*0c00*/  LDG.E.64 R12, desc[UR10][R4.64] ;  /* 0x0000000a040c7981 */ /* 0x002ee2000c1e1b00 */
[----:B------:R-:W-:Y:S01]  /*0c10*/  IADD3 R10, PT, PT, R10, 0x8, RZ ;  /* 0x000000080a0a7810 */ /* 0x000fe20007ffe0ff */
[----:B---3--:R-:W-:-:S07]  /*0c20*/  DFMA R12, R12, R18, R14 ;  /* 0x000000120c0c722b */ /* 0x008fce000000000e */
[----:B------:R2:W-:Y:S04]  /*0c30*/  STG.E.64 desc[UR10][R2.64], R12 ;  /* 0x0000000c02007986 */ /* 0x0005e8000c101b0a */
.L_x_242:
[----:B------:R-:W-:Y:S05]  /*0c40*/  BRA.U !UP1, `(.L_x_241) ;  /* 0x0000000109c47547 */ /* 0x000fea000b800000 */
[----:B------:R-:W-:Y:S02]  /*0c50*/  UIADD3 UR8, UPT, UPT, UR7, -0x1, URZ ;  /* 0xffffffff07087890 */ /* 0x000fe4000fffe0ff */
[----:B------:R-:W-:Y:S02]  /*0c60*/  UISETP.NE.AND UP1, UPT, UR4, URZ, UPT ;  /* 0x000000ff0400728c */ /* 0x000fe4000bf25270 */
[----:B------:R-:W-:-:S09]  /*0c70*/  UISETP.GE.U32.AND UP0, UPT, UR8, 0x3, UPT ;  /* 0x000000030800788c */ /* 0x000fd2000bf06070 */
[----:B------:R-:W-:Y:S05]  /*0c80*/  BRA.U !UP0, `(.L_x_243) ;  /* 0x00000001085c7547 */ /* 0x000fea000b800000 */
[----:B0-2---:R-:W0:Y:S01]  /*0c90*/  LDC.64 R14, c[0x0][0x390] ;  /* 0x0000e400ff0e7b82 */ /* 0x005e220000000a00 */
[----:B------:R-:W-:-:S04]  /*0ca0*/  IMAD R21, R10, R6, R9 ;  /* 0x000000060a157224 */ /* 0x000fc800078e0209 */
[----:B0-----:R-:W-:Y:S02]  /*0cb0*/  IMAD.WIDE R20, R21, 0x8, R14 ;  /* 0x0000000815147825 */ /* 0x001fe400078e020e */
        /* <DEDUP_REMOVED lines=15> */
[----:B0-----:R-:W2:Y:S04]  /*0db0*/  LDG.E.64 R14, desc[UR10][R20.64] ;  /* 0x0000000a140e7981 */ /* 0x001ea8000c1e1b00 */
[----:B------:R-:W2:Y:S01]  /*0dc0*/  LDG.E.64 R12, desc[UR10][R4.64] ;  /* 0x0000000a040c7981 */ /* 0x000ea2000c1e1b00 */
[----:B------:R-:W-:Y:S01]  /*0dd0*/  IADD3 R10, PT, PT, R10, 0x4, RZ ;  /* 0x000000040a0a7810 */ /* 0x000fe20007ffe0ff */
[----:B--2---:R-:W-:-:S07]  /*0de0*/  DFMA R12, R12, R14, R18 ;  /* 0x0000000e0c0c722b */ /* 0x004fce0000000012 */
[----:B------:R1:W-:Y:S04]  /*0df0*/  STG.E.64 desc[UR10][R2.64], R12 ;  /* 0x0000000c02007986 */ /* 0x0003e8000c101b0a */
.L_x_243:
[----:B------:R-:W-:Y:S05]  /*0e00*/  BRA.U !UP1, `(.L_x_241) ;  /* 0x0000000109547547 */ /* 0x000fea000b800000 */
[----:B0-2---:R-:W0:Y:S01]  /*0e10*/  LDC.64 R14, c[0x0][0x390] ;  /* 0x0000e400ff0e7b82 */ /* 0x005e220000000a00 */
[----:B------:R-:W-:-:S04]  /*0e20*/  IMAD R9, R10, R6, R9 ;  /* 0x000000060a097224 */ /* 0x000fc800078e0209 */
[----:B0-----:R-:W-:Y:S02]  /*0e30*/  IMAD.WIDE R14, R9, 0x8, R14 ;  /* 0x00000008090e7825 */ /* 0x001fe400078e020e */
[----:B------:R-:W1:Y:S04]  /*0e40*/  LDG.E.64 R8, desc[UR10][R4.64] ;  /* 0x0000000a04087981 */ /* 0x000e68000c1e1b00 */
[----:B------:R-:W1:Y:S01]  /*0e50*/  LDG.E.64 R10, desc[UR10][R14.64] ;  /* 0x0000000a0e0a7981 */ /* 0x000e62000c1e1b00 */
[----:B------:R-:W-:Y:S01]  /*0e60*/  UISETP.NE.AND UP0, UPT, UR4, 0x1, UPT ;  /* 0x000000010400788c */ /* 0x000fe2000bf05270 */
[----:B-1----:R-:W-:-:S07]  /*0e70*/  DFMA R12, R8, R10, R12 ;  /* 0x0000000a080c722b */ /* 0x002fce000000000c */
[----:B------:R3:W-:Y:S01]  /*0e80*/  STG.E.64 desc[UR10][R2.64], R12 ;  /* 0x0000000c02007986 */ /* 0x0007e2000c101b0a */
[----:B------:R-:W-:Y:S05]  /*0e90*/  BRA.U !UP0, `(.L_x_241) ;  /* 0x0000000108307547 */ /* 0x000fea000b800000 */
[----:B------:R-:W-:Y:S01]  /*0ea0*/  IMAD.WIDE R14, R6, 0x8, R14 ;  /* 0x00000008060e7825 */ /* 0x000fe200078e020e */
[----:B------:R-:W2:Y:S04]  /*0eb0*/  LDG.E.64 R8, desc[UR10][R4.64] ;  /* 0x0000000a04087981 */ /* 0x000ea8000c1e1b00 */
[----:B------:R-:W2:Y:S01]  /*0ec0*/  LDG.E.64 R10, desc[UR10][R14.64] ;  /* 0x0000000a0e0a7981 */ /* 0x000ea2000c1e1b00 */
[----:B------:R-:W-:Y:S01]  /*0ed0*/  UISETP.NE.AND UP0, UPT, UR4, 0x2, UPT ;  /* 0x000000020400788c */ /* 0x000fe2000bf05270 */
[----:B--2---:R-:W-:-:S07]  /*0ee0*/  DFMA R10, R8, R10, R12 ;  /* 0x0000000a080a722b */ /* 0x004fce000000000c */
[----:B------:R4:W-:Y:S01]  /*0ef0*/  STG.E.64 desc[UR10][R2.64], R10 ;  /* 0x0000000a02007986 */ /* 0x0009e2000c101b0a */
[----:B------:R-:W-:Y:S05]  /*0f00*/  BRA.U !UP0, `(.L_x_241) ;  /* 0x0000000108147547 */ /* 0x000fea000b800000 */
[----:B------:R-:W-:Y:S01]  /*0f10*/  IMAD.WIDE R8, R6, 0x8, R14 ;  /* 0x0000000806087825 */ /* 0x000fe200078e020e */
[----:B------:R-:W4:Y:S05]  /*0f20*/  LDG.E.64 R4, desc[UR10][R4.64] ;  /* 0x0000000a04047981 */ /* 0x000f2a000c1e1b00 */
[----:B------:R-:W4:Y:S02]  /*0f30*/  LDG.E.64 R8, desc[UR10][R8.64] ;  /* 0x0000000a08087981 */ /* 0x000f24000c1e1b00 */
[----:B----4-:R-:W-:-:S07]  /*0f40*/  DFMA R10, R4, R8, R10 ;  /* 0x00000008040a722b */ /* 0x010fce000000000a */
[----:B------:R0:W-:Y:S04]  /*0f50*/  STG.E.64 desc[UR10][R2.64], R10 ;  /* 0x0000000a02007986 */ /* 0x0001e8000c101b0a */
.L_x_241:
[----:B------:R-:W5:Y:S01]  /*0f60*/  LDCU UR8, c[0x0][0x398] ;  /* 0x00007300ff0877ac */ /* 0x000f620008000800 */
[----:B------:R-:W-:-:S04]  /*0f70*/  IADD3 R0, PT, PT, R7, R0, RZ ;  /* 0x0000000007007210 */ /* 0x000fc80007ffe0ff */
[----:B-----5:R-:W-:-:S13]  /*0f80*/  ISETP.GE.AND P0, PT, R0, UR8, PT ;  /* 0x0000000800007c0c */ /* 0x020fda000bf06270 */
[----:B------:R-:W-:Y:S05]  /*0f90*/  @!P0 BRA `(.L_x_244) ;  /* 0xfffffff000808947 */ /* 0x000fea000383ffff */
[----:B------:R-:W-:Y:S05]  /*0fa0*/  EXIT ;  /* 0x000000000000794d */ /* 0x000fea0003800000 */
.L_x_245:
        /* <DEDUP_REMOVED lines=13> */
.L_x_291:


//--------------------- .text._Z19gpuTemplateApplyXx0IfEvPT_S1_S1_iii --------------------------
	.section	.text._Z19gpuTemplateApplyXx0IfEvPT_S1_S1_iii,"ax",@progbits
	.align	128
        .global         _Z19gpuTemplateApplyXx0IfEvPT_S1_S1_iii
        .type           _Z19gpuTemplateApplyXx0IfEvPT_S1_S1_iii,@function
        .size           _Z19gpuTemplateApplyXx0IfEvPT_S1_S1_iii,(.L_x_292 - _Z19gpuTemplateApplyXx0IfEvPT_S1_S1_iii)
        .other          _Z19gpuTemplateApplyXx0IfEvPT_S1_S1_iii,@"STO_CUDA_ENTRY STV_DEFAULT"
_Z19gpuTemplateApplyXx0IfEvPT_S1_S1_iii:
.text._Z19gpuTemplateApplyXx0IfEvPT_S1_S1_iii:
        /* <DEDUP_REMOVED lines=22> */
[----:B-----5:R-:W-:Y:S01]  /*0160*/  IMAD.MOV.U32 R10, RZ, RZ, RZ ;  /* 0x000000ffff0a7224 */ /* 0x020fe200078e00ff */
[----:B--2---:R-:W-:-:S05]  /*0170*/  IADD3 R15, PT, PT, RZ, -R11, RZ ;  /* 0x8000000bff0f7210 */ /* 0x004fca0007ffe0ff */
[----:B------:R-:W-:-:S04]  /*0180*/  IMAD R9, R15, R0, RZ ;  /* 0x000000000f097224 */ /* 0x000fc800078e02ff */
[----:B------:R-:W-:Y:S01]  /*0190*/  IMAD.HI.U32 R9, R11, R9, R10 ;  /* 0x000000090b097227 */ /* 0x000fe200078e000a */
[----:B------:R-:W-:Y:S02]  /*01a0*/  MOV R11, R12 ;  /* 0x0000000c000b7202 */ /* 0x000fe40000000f00 */
[----:B------:R-:W-:Y:S01]  /*01b0*/  LOP3.LUT R12, RZ, R14, RZ, 0x33, !PT ;  /* 0x0000000eff0c7212 */ /* 0x000fe200078e33ff */
[----:B01-34-:R-:W-:-:S07]  /*01c0*/  IMAD R10, R13, UR4, RZ ;  /* 0x000000040d0a7c24 */ /* 0x01bfce000f8e02ff */
.L_x_246:
[----:B------:R-:W-:Y:S02]  /*01d0*/  IABS R14, R11 ;  /* 0x0000000b000e7213 */ /* 0x000fe40000000000 */
[----:B------:R-:W-:Y:S02]  /*01e0*/  IABS R16, R8 ;  /* 0x0000000800107213 */ /* 0x000fe40000000000 */
[----:B------:R-:W-:Y:S01]  /*01f0*/  ISETP.GE.AND P2, PT, R11, RZ, PT ;  /* 0x000000ff0b00720c */ /* 0x000fe20003f46270 */
[----:B0-----:R-:W-:-:S04]  /*0200*/  IMAD.HI.U32 R13, R9, R14, RZ ;  /* 0x0000000e090d7227 */ /* 0x001fc800078e00ff */
[----:B------:R-:W-:-:S04]  /*0210*/  IMAD.MOV R13, RZ, RZ, -R13 ;  /* 0x000000ffff0d7224 */ /* 0x000fc800078e0a0d */
[----:B------:R-:W-:Y:S02]  /*0220*/  IMAD R13, R16, R13, R14 ;  /* 0x0000000d100d7224 */ /* 0x000fe400078e020e */
[----:B------:R-:W-:-:S03]  /*0230*/  IMAD.WIDE R14, R11, 0x4, R6 ;  /* 0x000000040b0e7825 */ /* 0x000fc600078e0206 */
[----:B------:R-:W-:-:S03]  /*0240*/  ISETP.GT.U32.AND P1, PT, R0, R13, PT ;  /* 0x0000000d0000720c */ /* 0x000fc60003f24070 */
[----:B------:R-:W2:Y:S10]  /*0250*/  LDG.E R14, desc[UR6][R14.64] ;  /* 0x000000060e0e7981 */ /* 0x000eb4000c1e1900 */
[----:B------:R-:W-:-:S04]  /*0260*/  @!P1 IADD3 R13, PT, PT, R13, -R16, RZ ;  /* 0x800000100d0d9210 */ /* 0x000fc80007ffe0ff */
[----:B------:R-:W-:-:S13]  /*0270*/  ISETP.GT.U32.AND P1, PT, R0, R13, PT ;  /* 0x0000000d0000720c */ /* 0x000fda0003f24070 */
[----:B------:R-:W-:-:S05]  /*0280*/  @!P1 IMAD.IADD R13, R13, 0x1, -R16 ;  /* 0x000000010d0d9824 */ /* 0x000fca00078e0a10 */
        /* <DEDUP_REMOVED lines=11> */
.L_x_247:
        /* <DEDUP_REMOVED lines=12> */
.L_x_292:


//--------------------- .text._Z19gpuTemplateApplyXx0IdEvPT_S1_S1_iii --------------------------
	.section	.text._Z19gpuTemplateApplyXx0IdEvPT_S1_S1_iii,"ax",@progbits
	.align	128
        .global         _Z19gpuTemplateApplyXx0IdEvPT_S1_S1_iii
        .type           _Z19gpuTemplateApplyXx0IdEvPT_S1_S1_iii,@function
        .size           _Z19gpuTemplateApplyXx0IdEvPT_S1_S1_iii,(.L_x_293 - _Z19gpuTemplateApplyXx0IdEvPT_S1_S1_iii)
        .other          _Z19gpuTemplateApplyXx0IdEvPT_S1_S1_iii,@"STO_CUDA_ENTRY STV_DEFAULT"
_Z19gpuTemplateApplyXx0IdEvPT_S1_S1_iii:
.text._Z19gpuTemplateApplyXx0IdEvPT_S1_S1_iii:
        /* <DEDUP_REMOVED lines=29> */
.L_x_248:
[----:B------:R-:W-:Y:S02]  /*01d0*/  IABS R14, R11 ;  /* 0x0000000b000e7213 */ /* 0x000fe40000000000 */
[----:B------:R-:W-:Y:S02]  /*01e0*/  IABS R16, R8 ;  /* 0x0000000800107213 */ /* 0x000fe40000000000 */
[----:B------:R-:W-:Y:S01]  /*01f0*/  ISETP.GE.AND P2, PT, R11, RZ, PT ;  /* 0x000000ff0b00720c */ /* 0x000fe20003f46270 */
[----:B------:R-:W-:-:S04]  /*0200*/  IMAD.HI.U32 R13, R9, R14, RZ ;  /* 0x0000000e090d7227 */ /* 0x000fc800078e00ff */
[----:B------:R-:W-:-:S04]  /*0210*/  IMAD.MOV R13, RZ, RZ, -R13 ;  /* 0x000000ffff0d7224 */ /* 0x000fc800078e0a0d */
[----:B------:R-:W-:Y:S02]  /*0220*/  IMAD R13, R16, R13, R14 ;  /* 0x0000000d100d7224 */ /* 0x000fe400078e020e */
[----:B------:R-:W-:-:S03]  /*0230*/  IMAD.WIDE R14, R11, 0x8, R6 ;  /* 0x000000080b0e7825 */ /* 0x000fc600078e0206 */
[----:B------:R-:W-:-:S03]  /*0240*/  ISETP.GT.U32.AND P1, PT, R0, R13, PT ;  /* 0x0000000d0000720c */ /* 0x000fc60003f24070 */
[----:B------:R-:W2:Y:S10]  /*0250*/  LDG.E.64 R14, desc[UR6][R14.64] ;  /* 0x000000060e0e7981 */ /* 0x000eb4000c1e1b00 */
[----:B------:R-:W-:-:S04]  /*0260*/  @!P1 IADD3 R13, PT, PT, R13, -R16, RZ ;  /* 0x800000100d0d9210 */ /* 0x000fc80007ffe0ff */
[----:B------:R-:W-:-:S13]  /*0270*/  ISETP.GT.U32.AND P1, PT, R0, R13, PT ;  /* 0x0000000d0000720c */ /* 0x000fda0003f24070 */
[----:B------:R-:W-:-:S05]  /*0280*/  @!P1 IMAD.IADD R13, R13, 0x1, -R16 ;  /* 0x000000010d0d9824 */ /* 0x000fca00078e0a10 */
        /* <DEDUP_REMOVED lines=11> */
.L_x_249:
        /* <DEDUP_REMOVED lines=12> */
.L_x_293:


//--------------------- .nv.shared.reserved.0     --------------------------
	.section	.nv.shared.reserved.0,"aw",@nobits
	.weak		__nv_reservedSMEM_offset_0_alias
	.size		__nv_reservedSMEM_offset_0_alias, 0, 64
	.other		__nv_reservedSMEM_offset_0_alias,@"STO_CUDA_RESERVED_SHARED STV_DEFAULT"
__nv_reservedSMEM_offset_0_alias:
	.zero		0
	.zero		64


//--------------------- .nv.constant0._Z21gpuTemplateShapJacInvIfEvPT_S1_S1_iiiiiiii --------------------------
	.section	.nv.constant0._Z21gpuTemplateShapJacInvIfEvPT_S1_S1_iiiiiiii,"a",@progbits
	.sectionflags	@""
	.align	4
.nv.constant0._Z21gpuTemplateShapJacInvIfEvPT_S1_S1_iiiiiiii:
	.zero		952


//--------------------- .nv.constant0._Z21gpuTemplateShapJacInvIdEvPT_S1_S1_iiiiiiii --------------------------
	.section	.nv.constant0._Z21gpuTemplateShapJacInvIdEvPT_S1_S1_iiiiiiii,"a",@progbits
	.sectionflags	@""
	.align	4
.nv.constant0._Z21gpuTemplateShapJacInvIdEvPT_S1_S1_iiiiiiii:
	.zero		952


//--------------------- .nv.constant0._Z18gpuTemplateShapJacIfEvPT_S1_S1_iii --------------------------
	.section	.nv.constant0._Z18gpuTemplateShapJacIfEvPT_S1_S1_iii,"a",@progbits
	.sectionflags	@""
	.align	4
.nv.constant0._Z18gpuTemplateShapJacIfEvPT_S1_S1_iii:
	.zero		932


//--------------------- .nv.constant0._Z18gpuTemplateShapJacIdEvPT_S1_S1_iii --------------------------
	.section	.nv.constant0._Z18gpuTemplateShapJacIdEvPT_S1_S1_iii,"a",@progbits
	.sectionflags	@""
	.align	4
.nv.constant0._Z18gpuTemplateShapJacIdEvPT_S1_S1_iii:
	.zero		932


//--------------------- .nv.constant0._Z25gpuTemplateApplyFactorJacIfEvPT_S1_S1_S1_iii --------------------------
	.section	.nv.constant0._Z25gpuTemplateApplyFactorJacIfEvPT_S1_S1_S1_iii,"a",@progbits
	.sectionflags	@""
	.align	4
.nv.constant0._Z25gpuTemplateApplyFactorJacIfEvPT_S1_S1_S1_iii:
	.zero		940


//--------------------- .nv.constant0._Z25gpuTemplateApplyFactorJacIdEvPT_S1_S1_S1_iii --------------------------
	.section	.nv.constant0._Z25gpuTemplateApplyFactorJacIdEvPT_S1_S1_S1_iii,"a",@progbits
	.sectionflags	@""
	.align	4
.nv.constant0._Z25gpuTemplateApplyFactorJacIdEvPT_S1_S1_S1_iii:
	.zero		940


//--------------------- .nv.constant0._Z22gpuTemplateApplyJacInvIfEvPT_S1_S1_ii --------------------------
	.section	.nv.constant0._Z22gpuTemplateApplyJacInvIfEvPT_S1_S1_ii,"a",@progbits
	.sectionflags	@""
	.align	4
.nv.constant0._Z22gpuTemplateApplyJacInvIfEvPT_S1_S1_ii:
	.zero		928


//--------------------- .nv.constant0._Z22gpuTemplateApplyJacInvIdEvPT_S1_S1_ii --------------------------
	.section	.nv.constant0._Z22gpuTemplateApplyJacInvIdEvPT_S1_S1_ii,"a",@progbits
	.sectionflags	@""
	.align	4
.nv.constant0._Z22gpuTemplateApplyJacInvIdEvPT_S1_S1_ii:
	.zero		928


//--------------------- .nv.constant0._Z19gpuTemplateApplyJacIfEvPT_S1_S1_ii --------------------------
	.section	.nv.constant0._Z19gpuTemplateApplyJacIfEvPT_S1_S1_ii,"a",@progbits
	.sectionflags	@""
	.align	4
.nv.constant0._Z19gpuTemplateApplyJacIfEvPT_S1_S1_ii:
	.zero		928


//--------------------- .nv.constant0._Z19gpuTemplateApplyJacIdEvPT_S1_S1_ii --------------------------
	.section	.nv.constant0._Z19gpuTemplateApplyJacIdEvPT_S1_S1_ii,"a",@progbits
	.sectionflags	@""
	.align	4
.nv.constant0._Z19gpuTemplateApplyJacIdEvPT_S1_S1_ii:
	.zero		928


//--------------------- .nv.constant0._Z22gpuTemplateApplyFactorIfEvPT_S1_S1_iii --------------------------
	.section	.nv.constant0._Z22gpuTemplateApplyFactorIfEvPT_S1_S1_iii,"a",@progbits
	.sectionflags	@""
	.align	4
.nv.constant0._Z22gpuTemplateApplyFactorIfEvPT_S1_S1_iii:
	.zero		932


//--------------------- .nv.constant0._Z22gpuTemplateApplyFactorIdEvPT_S1_S1_iii --------------------------
	.section	.nv.constant0._Z22gpuTemplateApplyFactorIdEvPT_S1_S1_iii,"a",@progbits
	.sectionflags	@""
	.align	4
.nv.constant0._Z22gpuTemplateApplyFactorIdEvPT_S1_S1_iii:
	.zero		932


//--------------------- .nv.constant0._Z27gpuTemplateShapJacDetNormalIfEvPT_S1_S1_S1_iiiiiii --------------------------
	.section	.nv.constant0._Z27gpuTemplateShapJacDetNormalIfEvPT_S1_S1_S1_iiiiiii,"a",@progbits
	.sectionflags	@""
	.align	4
.nv.constant0._Z27gpuTemplateShapJacDetNormalIfEvPT_S1_S1_S1_iiiiiii:
	.zero		956


//--------------------- .nv.constant0._Z27gpuTemplateShapJacDetNormalIdEvPT_S1_S1_S1_iiiiiii --------------------------
	.section	.nv.constant0._Z27gpuTemplateShapJacDetNormalIdEvPT_S1_S1_S1_iiiiiii,"a",@progbits
	.sectionflags	@""
	.align	4
.nv.constant0._Z27gpuTemplateShapJacDetNormalIdEvPT_S1_S1_S1_iiiiiii:
	.zero		956


//--------------------- .nv.constant0._Z25gpuTemplateApplyJacNormalIfEvPT_S1_S1_S1_iiiiiii --------------------------
	.section	.nv.constant0._Z25gpuTemplateApplyJacNormalIfEvPT_S1_S1_S1_iiiiiii,"a",@progbits
	.sectionflags	@""
	.align	4
.nv.constant0._Z25gpuTemplateApplyJacNormalIfEvPT_S1_S1_S1_iiiiiii:
	.zero		956


//--------------------- .nv.constant0._Z25gpuTemplateApplyJacNormalIdEvPT_S1_S1_S1_iiiiiii --------------------------
	.section	.nv.constant0._Z25gpuTemplateApplyJacNormalIdEvPT_S1_S1_S1_iiiiiii,"a",@progbits
	.sectionflags	@""
	.align	4
.nv.constant0._Z25gpuTemplateApplyJacNormalIdEvPT_S1_S1_S1_iiiiiii:
	.zero		956


//--------------------- .nv.constant0._Z25gpuTemplateApplyJacNormalIfEvPT_S1_S1_S1_iiii --------------------------
	.section	.nv.constant0._Z25gpuTemplateApplyJacNormalIfEvPT_S1_S1_S1_iiii,"a",@progbits
	.sectionflags	@""
	.align	4
.nv.constant0._Z25gpuTemplateApplyJacNormalIfEvPT_S1_S1_S1_iiii:
	.zero		944


//--------------------- .nv.constant0._Z25gpuTemplateApplyJacNormalIdEvPT_S1_S1_S1_iiii --------------------------
	.section	.nv.constant0._Z25gpuTemplateApplyJacNormalIdEvPT_S1_S1_S1_iiii,"a",@progbits
	.sectionflags	@""
	.align	4
.nv.constant0._Z25gpuTemplateApplyJacNormalIdEvPT_S1_S1_S1_iiii:
	.zero		944


//--------------------- .nv.constant0._Z22gpuTemplateApplyNormalIfEvPT_S1_S1_iiii --------------------------
	.section	.nv.constant0._Z22gpuTemplateApplyNormalIfEvPT_S1_S1_iiii,"a",@progbits
	.sectionflags	@""
	.align	4
.nv.constant0._Z22gpuTemplateApplyNormalIfEvPT_S1_S1_iiii:
	.zero		936


//--------------------- .nv.constant0._Z22gpuTemplateApplyNormalIdEvPT_S1_S1_iiii --------------------------
	.section	.nv.constant0._Z22gpuTemplateApplyNormalIdEvPT_S1_S1_iiii,"a",@progbits
	.sectionflags	@""
	.align	4
.nv.constant0._Z22gpuTemplateApplyNormalIdEvPT_S1_S1_iiii:
	.zero		936


//--------------------- .nv.constant0._Z20gpuTemplateApplyJac2IfEvPT_S1_S1_S1_S1_ii --------------------------
	.section	.nv.constant0._Z20gpuTemplateApplyJac2IfEvPT_S1_S1_S1_S1_ii,"a",@progbits
	.sectionflags	@""
	.align	4
.nv.constant0._Z20gpuTemplateApplyJac2IfEvPT_S1_S1_S1_S1_ii:
	.zero		944


//--------------------- .nv.constant0._Z20gpuTemplateApplyJac2IdEvPT_S1_S1_S1_S1_ii --------------------------
	.section	.nv.constant0._Z20gpuTemplateApplyJac2IdEvPT_S1_S1_S1_S1_ii,"a",@progbits
	.sectionflags	@""
	.align	4
.nv.constant0._Z20gpuTemplateApplyJac2IdEvPT_S1_S1_S1_S1_ii:
	.zero		944


//--------------------- .nv.constant0._Z20gpuTemplateApplyJac1IfEvPT_S1_ii --------------------------
	.section	.nv.constant0._Z20gpuTemplateApplyJac1IfEvPT_S1_ii,"a",@progbits
	.sectionflags	@""
	.align	4
.nv.constant0._Z20gpuTemplateApplyJac1IfEvPT_S1_ii:
	.zero		920


//--------------------- .nv.constant0._Z20gpuTemplateApplyJac1IdEvPT_S1_ii --------------------------
	.section	.nv.constant0._Z20gpuTemplateApplyJac1IdEvPT_S1_ii,"a",@progbits
	.sectionflags	@""
	.align	4
.nv.constant0._Z20gpuTemplateApplyJac1IdEvPT_S1_ii:
	.zero		920


//--------------------- .nv.constant0._Z19gpuTemplateApplyJacIfEvPT_S1_S1_iiiii --------------------------
	.section	.nv.constant0._Z19gpuTemplateApplyJacIfEvPT_S1_S1_iiiii,"a",@progbits
	.sectionflags	@""
	.align	4
.nv.constant0._Z19gpuTemplateApplyJacIfEvPT_S1_S1_iiiii:
	.zero		940


//--------------------- .nv.constant0._Z19gpuTemplateApplyJacIdEvPT_S1_S1_iiiii --------------------------
	.section	.nv.constant0._Z19gpuTemplateApplyJacIdEvPT_S1_S1_iiiii,"a",@progbits
	.sectionflags	@""
	.align	4
.nv.constant0._Z19gpuTemplateApplyJacIdEvPT_S1_S1_iiiii:
	.zero		940


//--------------------- .nv.constant0._Z19gpuTemplateApplyXx5IfEvPT_S1_S1_iiiiiii --------------------------
	.section	.nv.constant0._Z19gpuTemplateApplyXx5IfEvPT_S1_S1_iiiiiii,"a",@progbits
	.sectionflags	@""
	.align	4
.nv.constant0._Z19gpuTemplateApplyXx5IfEvPT_S1_S1_iiiiiii:
	.zero		948


//--------------------- .nv.constant0._Z19gpuTemplateApplyXx5IdEvPT_S1_S1_iiiiiii --------------------------
	.section	.nv.constant0._Z19gpuTemplateApplyXx5IdEvPT_S1_S1_iiiiiii,"a",@progbits
	.sectionflags	@""
	.align	4
.nv.constant0._Z19gpuTemplateApplyXx5IdEvPT_S1_S1_iiiiiii:
	.zero		948


//--------------------- .nv.constant0._Z19gpuTemplateApplyXx4IfEvPT_S1_S1_S1_S1_iiiiiii --------------------------
	.section	.nv.constant0._Z19gpuTemplateApplyXx4IfEvPT_S1_S1_S1_S1_iiiiiii,"a",@progbits
	.sectionflags	@""
	.align	4
.nv.constant0._Z19gpuTemplateApplyXx4IfEvPT_S1_S1_S1_S1_iiiiiii:
	.zero		964


//--------------------- .nv.constant0._Z19gpuTemplateApplyXx4IdEvPT_S1_S1_S1_S1_iiiiiii --------------------------
	.section	.nv.constant0._Z19gpuTemplateApplyXx4IdEvPT_S1_S1_S1_S1_iiiiiii,"a",@progbits
	.sectionflags	@""
	.align	4
.nv.constant0._Z19gpuTemplateApplyXx4IdEvPT_S1_S1_S1_S1_iiiiiii:
	.zero		964


//--------------------- .nv.constant0._Z19gpuTemplateApplyXx3IfEvPT_S1_S1_iiiiiiii --------------------------
	.section	.nv.constant0._Z19gpuTemplateApplyXx3IfEvPT_S1_S1_iiiiiiii,"a",@progbits
	.sectionflags	@""
	.align	4
.nv.constant0._Z19gpuTemplateApplyXx3IfEvPT_S1_S1_iiiiiiii:
	.zero		952


//--------------------- .nv.constant0._Z19gpuTemplateApplyXx3IdEvPT_S1_S1_iiiiiiii --------------------------
	.section	.nv.constant0._Z19gpuTemplateApplyXx3IdEvPT_S1_S1_iiiiiiii,"a",@progbits
	.sectionflags	@""
	.align	4
.nv.constant0._Z19gpuTemplateApplyXx3IdEvPT_S1_S1_iiiiiiii:
	.zero		952


//--------------------- .nv.constant0._Z19gpuTemplateApplyXx2IfEvPT_S1_S1_iiii --------------------------
	.section	.nv.constant0._Z19gpuTemplateApplyXx2IfEvPT_S1_S1_iiii,"a",@progbits
	.sectionflags	@""
	.align	4
.nv.constant0._Z19gpuTemplateApplyXx2IfEvPT_S1_S1_iiii:
	.zero		936


//--------------------- .nv.constant0._Z19gpuTemplateApplyXx2IdEvPT_S1_S1_iiii --------------------------
	.section	.nv.constant0._Z19gpuTemplateApplyXx2IdEvPT_S1_S1_iiii,"a",@progbits
	.sectionflags	@""
	.align	4
.nv.constant0._Z19gpuTemplateApplyXx2IdEvPT_S1_S1_iiii:
	.zero		936


//--------------------- .nv.constant0._Z19gpuTemplateApplyXx1IfEvPT_S1_S1_iii --------------------------
	.section	.nv.constant0._Z19gpuTemplateApplyXx1IfEvPT_S1_S1_iii,"a",@progbits
	.sectionflags	@""
	.align	4
.nv.constant0._Z19gpuTemplateApplyXx1IfEvPT_S1_S1_iii:
	.zero		932


//--------------------- .nv.constant0._Z19gpuTemplateApplyXx1IdEvPT_S1_S1_iii --------------------------
	.section	.nv.constant0._Z19gpuTemplateApplyXx1IdEvPT_S1_S1_iii,"a",@progbits
	.sectionflags	@""
	.align	4
.nv.constant0._Z19gpuTemplateApplyXx1IdEvPT_S1_S1_iii:
	.zero		932


//--------------------- .nv.constant0._Z19gpuTemplateApplyXx0IfEvPT_S1_S1_iii --------------------------
	.section	.nv.constant0._Z19gpuTemplateApplyXx0IfEvPT_S1_S1_iii,"a",@progbits
	.sectionflags	@""
	.align	4
.nv.constant0._Z19gpuTemplateApplyXx0IfEvPT_S1_S1_iii:
	.zero		932


//--------------------- .nv.constant0._Z19gpuTemplateApplyXx0IdEvPT_S1_S1_iii --------------------------
	.section	.nv.constant0._Z19gpuTemplateApplyXx0IdEvPT_S1_S1_iii,"a",@progbits
	.sectionflags	@""
	.align	4
.nv.constant0._Z19gpuTemplateApplyXx0IdEvPT_S1_S1_iii:
	.zero		932


//--------------------- SYMBOLS --------------------------

	.type		.nv.reservedSmem.offset0,@object
	.size		.nv.reservedSmem.offset0,0x4
